//
// Generated by NVIDIA NVVM Compiler
//
// Compiler Build ID: CL-36424714
// Cuda compilation tools, release 13.0, V13.0.88
// Based on NVVM 20.0.0
//

.version 9.0
.target sm_100
.address_size 64

	// .globl	_ZN3cub18CUB_300001_SM_10006detail11EmptyKernelIvEEvv
// _ZZN3cub18CUB_300001_SM_10006detail6reduce28DeviceReduceSingleTileKernelINS2_10policy_hubIfjN4cuda3std3__44plusIfEEE10Policy1000EN6thrust24THRUST_300001_SM_1000_NS6detail15normal_iteratorINSD_10device_ptrIfEEEEPfjS9_ffNS7_10__identityEEEvT0_T1_T2_T3_T4_T6_E12temp_storage has been demoted
// _ZZN3cub18CUB_300001_SM_10006detail6reduce18DeviceReduceKernelINS2_10policy_hubIfjN4cuda3std3__44plusIfEEE10Policy1000EN6thrust24THRUST_300001_SM_1000_NS6detail15normal_iteratorINSD_10device_ptrIfEEEEjS9_fNS7_10__identityEEEvT0_PT3_T1_NS0_13GridEvenShareISN_EET2_T4_E12temp_storage has been demoted
// _ZZN3cub18CUB_300001_SM_10006detail6reduce28DeviceReduceSingleTileKernelINS2_10policy_hubIfjN4cuda3std3__44plusIfEEE10Policy1000EPfSC_iS9_ffNS7_10__identityEEEvT0_T1_T2_T3_T4_T6_E12temp_storage has been demoted
// _ZZN3cub18CUB_300001_SM_10006detail6reduce28DeviceReduceSingleTileKernelINS2_10policy_hubIfyN4cuda3std3__44plusIfEEE10Policy1000EN6thrust24THRUST_300001_SM_1000_NS6detail15normal_iteratorINSD_10device_ptrIfEEEEPfyS9_ffNS7_10__identityEEEvT0_T1_T2_T3_T4_T6_E12temp_storage has been demoted
// _ZZN3cub18CUB_300001_SM_10006detail6reduce18DeviceReduceKernelINS2_10policy_hubIfyN4cuda3std3__44plusIfEEE10Policy1000EN6thrust24THRUST_300001_SM_1000_NS6detail15normal_iteratorINSD_10device_ptrIfEEEEyS9_fNS7_10__identityEEEvT0_PT3_T1_NS0_13GridEvenShareISN_EET2_T4_E12temp_storage has been demoted
// _ZZN3cub18CUB_300001_SM_10006detail6reduce28DeviceReduceSingleTileKernelINS2_10policy_hubIfyN4cuda3std3__44plusIfEEE10Policy1000EPfSC_iS9_ffNS7_10__identityEEEvT0_T1_T2_T3_T4_T6_E12temp_storage has been demoted
// _ZZN3cub18CUB_300001_SM_10006detail9transform23transform_kernel_ublkcpINS2_19async_copy_policy_tILi128EEEiN4cuda3std3__410multipliesIfEEN6thrust24THRUST_300001_SM_1000_NS6detail15normal_iteratorINSC_10device_ptrIfEEEEJffEEEvT0_iT1_T2_DpNS2_16aligned_base_ptrIT3_EEE3bar has been demoted
// _ZZN3cub18CUB_300001_SM_10006detail9transform23transform_kernel_ublkcpINS2_19async_copy_policy_tILi128EEElN4cuda3std3__410multipliesIfEEN6thrust24THRUST_300001_SM_1000_NS6detail15normal_iteratorINSC_10device_ptrIfEEEEJffEEEvT0_iT1_T2_DpNS2_16aligned_base_ptrIT3_EEE3bar has been demoted
.global .align 1 .b8 _ZN34_INTERNAL_9c77c0f8_4_k_cu_2cf8e89a4cuda3std3__45__cpo5beginE[1];
.global .align 1 .b8 _ZN34_INTERNAL_9c77c0f8_4_k_cu_2cf8e89a4cuda3std3__45__cpo3endE[1];
.global .align 1 .b8 _ZN34_INTERNAL_9c77c0f8_4_k_cu_2cf8e89a4cuda3std3__45__cpo6cbeginE[1];
.global .align 1 .b8 _ZN34_INTERNAL_9c77c0f8_4_k_cu_2cf8e89a4cuda3std3__45__cpo4cendE[1];
.global .align 1 .b8 _ZN34_INTERNAL_9c77c0f8_4_k_cu_2cf8e89a4cuda3std3__45__cpo6rbeginE[1];
.global .align 1 .b8 _ZN34_INTERNAL_9c77c0f8_4_k_cu_2cf8e89a4cuda3std3__45__cpo4rendE[1];
.global .align 1 .b8 _ZN34_INTERNAL_9c77c0f8_4_k_cu_2cf8e89a4cuda3std3__45__cpo7crbeginE[1];
.global .align 1 .b8 _ZN34_INTERNAL_9c77c0f8_4_k_cu_2cf8e89a4cuda3std3__45__cpo5crendE[1];
.global .align 1 .b8 _ZN34_INTERNAL_9c77c0f8_4_k_cu_2cf8e89a4cuda3std3__436_GLOBAL__N__9c77c0f8_4_k_cu_2cf8e89a6ignoreE[1];
.global .align 1 .b8 _ZN34_INTERNAL_9c77c0f8_4_k_cu_2cf8e89a4cuda3std3__419piecewise_constructE[1];
.global .align 1 .b8 _ZN34_INTERNAL_9c77c0f8_4_k_cu_2cf8e89a4cuda3std3__48in_placeE[1];
.global .align 1 .b8 _ZN34_INTERNAL_9c77c0f8_4_k_cu_2cf8e89a4cuda3std3__420unreachable_sentinelE[1];
.global .align 1 .b8 _ZN34_INTERNAL_9c77c0f8_4_k_cu_2cf8e89a4cuda3std3__47nulloptE[1];
.global .align 1 .b8 _ZN34_INTERNAL_9c77c0f8_4_k_cu_2cf8e89a4cuda3std3__48unexpectE[1];
.global .align 1 .b8 _ZN34_INTERNAL_9c77c0f8_4_k_cu_2cf8e89a4cuda3std6ranges3__45__cpo4swapE[1];
.global .align 1 .b8 _ZN34_INTERNAL_9c77c0f8_4_k_cu_2cf8e89a4cuda3std6ranges3__45__cpo9iter_moveE[1];
.global .align 1 .b8 _ZN34_INTERNAL_9c77c0f8_4_k_cu_2cf8e89a4cuda3std6ranges3__45__cpo5beginE[1];
.global .align 1 .b8 _ZN34_INTERNAL_9c77c0f8_4_k_cu_2cf8e89a4cuda3std6ranges3__45__cpo3endE[1];
.global .align 1 .b8 _ZN34_INTERNAL_9c77c0f8_4_k_cu_2cf8e89a4cuda3std6ranges3__45__cpo6cbeginE[1];
.global .align 1 .b8 _ZN34_INTERNAL_9c77c0f8_4_k_cu_2cf8e89a4cuda3std6ranges3__45__cpo4cendE[1];
.global .align 1 .b8 _ZN34_INTERNAL_9c77c0f8_4_k_cu_2cf8e89a4cuda3std6ranges3__45__cpo7advanceE[1];
.global .align 1 .b8 _ZN34_INTERNAL_9c77c0f8_4_k_cu_2cf8e89a4cuda3std6ranges3__45__cpo9iter_swapE[1];
.global .align 1 .b8 _ZN34_INTERNAL_9c77c0f8_4_k_cu_2cf8e89a4cuda3std6ranges3__45__cpo4nextE[1];
.global .align 1 .b8 _ZN34_INTERNAL_9c77c0f8_4_k_cu_2cf8e89a4cuda3std6ranges3__45__cpo4prevE[1];
.global .align 1 .b8 _ZN34_INTERNAL_9c77c0f8_4_k_cu_2cf8e89a4cuda3std6ranges3__45__cpo4dataE[1];
.global .align 1 .b8 _ZN34_INTERNAL_9c77c0f8_4_k_cu_2cf8e89a4cuda3std6ranges3__45__cpo5cdataE[1];
.global .align 1 .b8 _ZN34_INTERNAL_9c77c0f8_4_k_cu_2cf8e89a4cuda3std6ranges3__45__cpo4sizeE[1];
.global .align 1 .b8 _ZN34_INTERNAL_9c77c0f8_4_k_cu_2cf8e89a4cuda3std6ranges3__45__cpo5ssizeE[1];
.global .align 1 .b8 _ZN34_INTERNAL_9c77c0f8_4_k_cu_2cf8e89a4cuda3std6ranges3__45__cpo8distanceE[1];
.global .align 1 .b8 _ZN34_INTERNAL_9c77c0f8_4_k_cu_2cf8e89a6thrust24THRUST_300001_SM_1000_NS8cuda_cub3parE[1];
.global .align 1 .b8 _ZN34_INTERNAL_9c77c0f8_4_k_cu_2cf8e89a6thrust24THRUST_300001_SM_1000_NS8cuda_cub10par_nosyncE[1];
.global .align 1 .b8 _ZN34_INTERNAL_9c77c0f8_4_k_cu_2cf8e89a6thrust24THRUST_300001_SM_1000_NS6system6detail10sequential3seqE[1];
.global .align 1 .b8 _ZN34_INTERNAL_9c77c0f8_4_k_cu_2cf8e89a6thrust24THRUST_300001_SM_1000_NS12placeholders2_1E[1];
.global .align 1 .b8 _ZN34_INTERNAL_9c77c0f8_4_k_cu_2cf8e89a6thrust24THRUST_300001_SM_1000_NS12placeholders2_2E[1];
.global .align 1 .b8 _ZN34_INTERNAL_9c77c0f8_4_k_cu_2cf8e89a6thrust24THRUST_300001_SM_1000_NS12placeholders2_3E[1];
.global .align 1 .b8 _ZN34_INTERNAL_9c77c0f8_4_k_cu_2cf8e89a6thrust24THRUST_300001_SM_1000_NS12placeholders2_4E[1];
.global .align 1 .b8 _ZN34_INTERNAL_9c77c0f8_4_k_cu_2cf8e89a6thrust24THRUST_300001_SM_1000_NS12placeholders2_5E[1];
.global .align 1 .b8 _ZN34_INTERNAL_9c77c0f8_4_k_cu_2cf8e89a6thrust24THRUST_300001_SM_1000_NS12placeholders2_6E[1];
.global .align 1 .b8 _ZN34_INTERNAL_9c77c0f8_4_k_cu_2cf8e89a6thrust24THRUST_300001_SM_1000_NS12placeholders2_7E[1];
.global .align 1 .b8 _ZN34_INTERNAL_9c77c0f8_4_k_cu_2cf8e89a6thrust24THRUST_300001_SM_1000_NS12placeholders2_8E[1];
.global .align 1 .b8 _ZN34_INTERNAL_9c77c0f8_4_k_cu_2cf8e89a6thrust24THRUST_300001_SM_1000_NS12placeholders2_9E[1];
.global .align 1 .b8 _ZN34_INTERNAL_9c77c0f8_4_k_cu_2cf8e89a6thrust24THRUST_300001_SM_1000_NS12placeholders3_10E[1];
.global .align 1 .b8 _ZN34_INTERNAL_9c77c0f8_4_k_cu_2cf8e89a6thrust24THRUST_300001_SM_1000_NS3seqE[1];
.extern .shared .align 128 .b8 _ZN3cub18CUB_300001_SM_10006detail9transform4smemE[];

.visible .entry _ZN3cub18CUB_300001_SM_10006detail11EmptyKernelIvEEvv()
{


	ret;

}
	// .globl	_ZN3cub18CUB_300001_SM_10006detail8for_each13static_kernelINS2_12policy_hub_t12policy_500_tEmN6thrust24THRUST_300001_SM_1000_NS8cuda_cub20__uninitialized_fill7functorINS7_10device_ptrIfEEfEEEEvT0_T1_
.visible .entry _ZN3cub18CUB_300001_SM_10006detail8for_each13static_kernelINS2_12policy_hub_t12policy_500_tEmN6thrust24THRUST_300001_SM_1000_NS8cuda_cub20__uninitialized_fill7functorINS7_10device_ptrIfEEfEEEEvT0_T1_(
	.param .u64 _ZN3cub18CUB_300001_SM_10006detail8for_each13static_kernelINS2_12policy_hub_t12policy_500_tEmN6thrust24THRUST_300001_SM_1000_NS8cuda_cub20__uninitialized_fill7functorINS7_10device_ptrIfEEfEEEEvT0_T1__param_0,
	.param .align 8 .b8 _ZN3cub18CUB_300001_SM_10006detail8for_each13static_kernelINS2_12policy_hub_t12policy_500_tEmN6thrust24THRUST_300001_SM_1000_NS8cuda_cub20__uninitialized_fill7functorINS7_10device_ptrIfEEfEEEEvT0_T1__param_1[16]
)
.maxntid 256
{
	.reg .pred 	%p<4>;
	.reg .b16 	%rs<5>;
	.reg .b32 	%r<10>;
	.reg .b32 	%f<3>;
	.reg .b64 	%rd<16>;

	ld.param.f32 	%f2, [_ZN3cub18CUB_300001_SM_10006detail8for_each13static_kernelINS2_12policy_hub_t12policy_500_tEmN6thrust24THRUST_300001_SM_1000_NS8cuda_cub20__uninitialized_fill7functorINS7_10device_ptrIfEEfEEEEvT0_T1__param_1+8];
	ld.param.u64 	%rd4, [_ZN3cub18CUB_300001_SM_10006detail8for_each13static_kernelINS2_12policy_hub_t12policy_500_tEmN6thrust24THRUST_300001_SM_1000_NS8cuda_cub20__uninitialized_fill7functorINS7_10device_ptrIfEEfEEEEvT0_T1__param_1];
	ld.param.u64 	%rd5, [_ZN3cub18CUB_300001_SM_10006detail8for_each13static_kernelINS2_12policy_hub_t12policy_500_tEmN6thrust24THRUST_300001_SM_1000_NS8cuda_cub20__uninitialized_fill7functorINS7_10device_ptrIfEEfEEEEvT0_T1__param_0];
	mov.u32 	%r7, %ctaid.x;
	mul.wide.u32 	%rd1, %r7, 512;
	sub.s64 	%rd2, %rd5, %rd1;
	setp.lt.u64 	%p1, %rd2, 512;
	@%p1 bra 	$L__BB1_2;
	mov.u32 	%r9, %tid.x;
	cvta.to.global.u64 	%rd11, %rd4;
	cvt.u64.u32 	%rd12, %r9;
	add.s64 	%rd13, %rd1, %rd12;
	shl.b64 	%rd14, %rd13, 2;
	add.s64 	%rd15, %rd11, %rd14;
	st.global.f32 	[%rd15], %f2;
	st.global.f32 	[%rd15+1024], %f2;
	bra.uni 	$L__BB1_6;
$L__BB1_2:
	cvta.to.global.u64 	%rd6, %rd4;
	mov.u32 	%r1, %tid.x;
	cvt.u64.u32 	%rd7, %r1;
	setp.le.u64 	%p2, %rd2, %rd7;
	add.s64 	%rd8, %rd1, %rd7;
	shl.b64 	%rd9, %rd8, 2;
	add.s64 	%rd3, %rd6, %rd9;
	@%p2 bra 	$L__BB1_4;
	st.global.f32 	[%rd3], %f2;
$L__BB1_4:
	add.s32 	%r8, %r1, 256;
	cvt.u64.u32 	%rd10, %r8;
	setp.le.u64 	%p3, %rd2, %rd10;
	@%p3 bra 	$L__BB1_6;
	st.global.f32 	[%rd3+1024], %f2;
$L__BB1_6:
	ret;

}
	// .globl	_ZN3cub18CUB_300001_SM_10006detail8for_each13static_kernelINS2_12policy_hub_t12policy_500_tElN6thrust24THRUST_300001_SM_1000_NS8cuda_cub20__uninitialized_copy7functorINS7_6detail15normal_iteratorINS7_10device_ptrIfEEEENS7_7pointerIfNS8_3tagENS7_11use_defaultESI_EEEEEEvT0_T1_
.visible .entry _ZN3cub18CUB_300001_SM_10006detail8for_each13static_kernelINS2_12policy_hub_t12policy_500_tElN6thrust24THRUST_300001_SM_1000_NS8cuda_cub20__uninitialized_copy7functorINS7_6detail15normal_iteratorINS7_10device_ptrIfEEEENS7_7pointerIfNS8_3tagENS7_11use_defaultESI_EEEEEEvT0_T1_(
	.param .u64 _ZN3cub18CUB_300001_SM_10006detail8for_each13static_kernelINS2_12policy_hub_t12policy_500_tElN6thrust24THRUST_300001_SM_1000_NS8cuda_cub20__uninitialized_copy7functorINS7_6detail15normal_iteratorINS7_10device_ptrIfEEEENS7_7pointerIfNS8_3tagENS7_11use_defaultESI_EEEEEEvT0_T1__param_0,
	.param .align 8 .b8 _ZN3cub18CUB_300001_SM_10006detail8for_each13static_kernelINS2_12policy_hub_t12policy_500_tElN6thrust24THRUST_300001_SM_1000_NS8cuda_cub20__uninitialized_copy7functorINS7_6detail15normal_iteratorINS7_10device_ptrIfEEEENS7_7pointerIfNS8_3tagENS7_11use_defaultESI_EEEEEEvT0_T1__param_1[16]
)
.maxntid 256
{
	.reg .pred 	%p<4>;
	.reg .b32 	%r<6>;
	.reg .b32 	%f<5>;
	.reg .b64 	%rd<26>;

	ld.param.u64 	%rd8, [_ZN3cub18CUB_300001_SM_10006detail8for_each13static_kernelINS2_12policy_hub_t12policy_500_tElN6thrust24THRUST_300001_SM_1000_NS8cuda_cub20__uninitialized_copy7functorINS7_6detail15normal_iteratorINS7_10device_ptrIfEEEENS7_7pointerIfNS8_3tagENS7_11use_defaultESI_EEEEEEvT0_T1__param_1+8];
	ld.param.u64 	%rd7, [_ZN3cub18CUB_300001_SM_10006detail8for_each13static_kernelINS2_12policy_hub_t12policy_500_tElN6thrust24THRUST_300001_SM_1000_NS8cuda_cub20__uninitialized_copy7functorINS7_6detail15normal_iteratorINS7_10device_ptrIfEEEENS7_7pointerIfNS8_3tagENS7_11use_defaultESI_EEEEEEvT0_T1__param_1];
	ld.param.u64 	%rd9, [_ZN3cub18CUB_300001_SM_10006detail8for_each13static_kernelINS2_12policy_hub_t12policy_500_tElN6thrust24THRUST_300001_SM_1000_NS8cuda_cub20__uninitialized_copy7functorINS7_6detail15normal_iteratorINS7_10device_ptrIfEEEENS7_7pointerIfNS8_3tagENS7_11use_defaultESI_EEEEEEvT0_T1__param_0];
	mov.u32 	%r1, %ctaid.x;
	mul.wide.u32 	%rd1, %r1, 512;
	sub.s64 	%rd2, %rd9, %rd1;
	setp.lt.s64 	%p1, %rd2, 512;
	@%p1 bra 	$L__BB2_2;
	mov.u32 	%r5, %tid.x;
	cvta.to.global.u64 	%rd19, %rd8;
	cvta.to.global.u64 	%rd20, %rd7;
	cvt.u64.u32 	%rd21, %r5;
	add.s64 	%rd22, %rd1, %rd21;
	shl.b64 	%rd23, %rd22, 2;
	add.s64 	%rd24, %rd20, %rd23;
	add.s64 	%rd25, %rd19, %rd23;
	ld.global.f32 	%f3, [%rd24];
	st.global.f32 	[%rd25], %f3;
	ld.global.f32 	%f4, [%rd24+1024];
	st.global.f32 	[%rd25+1024], %f4;
	bra.uni 	$L__BB2_6;
$L__BB2_2:
	cvta.to.global.u64 	%rd3, %rd7;
	cvta.to.global.u64 	%rd4, %rd8;
	mov.u32 	%r2, %tid.x;
	cvt.s64.s32 	%rd5, %rd2;
	cvt.u64.u32 	%rd6, %r2;
	setp.le.s64 	%p2, %rd5, %rd6;
	@%p2 bra 	$L__BB2_4;
	add.s64 	%rd10, %rd1, %rd6;
	shl.b64 	%rd11, %rd10, 2;
	add.s64 	%rd12, %rd3, %rd11;
	add.s64 	%rd13, %rd4, %rd11;
	ld.global.f32 	%f1, [%rd12];
	st.global.f32 	[%rd13], %f1;
$L__BB2_4:
	cvt.u32.u64 	%r3, %rd6;
	add.s32 	%r4, %r3, 256;
	cvt.u64.u32 	%rd14, %r4;
	setp.le.s64 	%p3, %rd5, %rd14;
	@%p3 bra 	$L__BB2_6;
	add.s64 	%rd15, %rd1, %rd6;
	shl.b64 	%rd16, %rd15, 2;
	add.s64 	%rd17, %rd3, %rd16;
	add.s64 	%rd18, %rd4, %rd16;
	ld.global.f32 	%f2, [%rd17+1024];
	st.global.f32 	[%rd18+1024], %f2;
$L__BB2_6:
	ret;

}
	// .globl	_ZN3cub18CUB_300001_SM_10006detail9transform16transform_kernelINS2_10policy_hubILb1EN4cuda3std3__45tupleIJN6thrust24THRUST_300001_SM_1000_NS6detail15normal_iteratorINSA_10device_ptrIfEEEESF_EEEE10policy1000Ei16smoother_functorSF_JPfSK_EEEvT0_iT1_T2_DpNS2_10kernel_argIT3_EE
.visible .entry _ZN3cub18CUB_300001_SM_10006detail9transform16transform_kernelINS2_10policy_hubILb1EN4cuda3std3__45tupleIJN6thrust24THRUST_300001_SM_1000_NS6detail15normal_iteratorINSA_10device_ptrIfEEEESF_EEEE10policy1000Ei16smoother_functorSF_JPfSK_EEEvT0_iT1_T2_DpNS2_10kernel_argIT3_EE(
	.param .u32 _ZN3cub18CUB_300001_SM_10006detail9transform16transform_kernelINS2_10policy_hubILb1EN4cuda3std3__45tupleIJN6thrust24THRUST_300001_SM_1000_NS6detail15normal_iteratorINSA_10device_ptrIfEEEESF_EEEE10policy1000Ei16smoother_functorSF_JPfSK_EEEvT0_iT1_T2_DpNS2_10kernel_argIT3_EE_param_0,
	.param .u32 _ZN3cub18CUB_300001_SM_10006detail9transform16transform_kernelINS2_10policy_hubILb1EN4cuda3std3__45tupleIJN6thrust24THRUST_300001_SM_1000_NS6detail15normal_iteratorINSA_10device_ptrIfEEEESF_EEEE10policy1000Ei16smoother_functorSF_JPfSK_EEEvT0_iT1_T2_DpNS2_10kernel_argIT3_EE_param_1,
	.param .align 4 .b8 _ZN3cub18CUB_300001_SM_10006detail9transform16transform_kernelINS2_10policy_hubILb1EN4cuda3std3__45tupleIJN6thrust24THRUST_300001_SM_1000_NS6detail15normal_iteratorINSA_10device_ptrIfEEEESF_EEEE10policy1000Ei16smoother_functorSF_JPfSK_EEEvT0_iT1_T2_DpNS2_10kernel_argIT3_EE_param_2[8],
	.param .align 8 .b8 _ZN3cub18CUB_300001_SM_10006detail9transform16transform_kernelINS2_10policy_hubILb1EN4cuda3std3__45tupleIJN6thrust24THRUST_300001_SM_1000_NS6detail15normal_iteratorINSA_10device_ptrIfEEEESF_EEEE10policy1000Ei16smoother_functorSF_JPfSK_EEEvT0_iT1_T2_DpNS2_10kernel_argIT3_EE_param_3[8],
	.param .align 8 .b8 _ZN3cub18CUB_300001_SM_10006detail9transform16transform_kernelINS2_10policy_hubILb1EN4cuda3std3__45tupleIJN6thrust24THRUST_300001_SM_1000_NS6detail15normal_iteratorINSA_10device_ptrIfEEEESF_EEEE10policy1000Ei16smoother_functorSF_JPfSK_EEEvT0_iT1_T2_DpNS2_10kernel_argIT3_EE_param_4[16],
	.param .align 8 .b8 _ZN3cub18CUB_300001_SM_10006detail9transform16transform_kernelINS2_10policy_hubILb1EN4cuda3std3__45tupleIJN6thrust24THRUST_300001_SM_1000_NS6detail15normal_iteratorINSA_10device_ptrIfEEEESF_EEEE10policy1000Ei16smoother_functorSF_JPfSK_EEEvT0_iT1_T2_DpNS2_10kernel_argIT3_EE_param_5[16]
)
.maxntid 128
{
	.reg .pred 	%p<68>;
	.reg .b32 	%r<80>;
	.reg .b32 	%f<123>;
	.reg .b64 	%rd<72>;

	ld.param.f32 	%f1, [_ZN3cub18CUB_300001_SM_10006detail9transform16transform_kernelINS2_10policy_hubILb1EN4cuda3std3__45tupleIJN6thrust24THRUST_300001_SM_1000_NS6detail15normal_iteratorINSA_10device_ptrIfEEEESF_EEEE10policy1000Ei16smoother_functorSF_JPfSK_EEEvT0_iT1_T2_DpNS2_10kernel_argIT3_EE_param_2];
	ld.param.f32 	%f2, [_ZN3cub18CUB_300001_SM_10006detail9transform16transform_kernelINS2_10policy_hubILb1EN4cuda3std3__45tupleIJN6thrust24THRUST_300001_SM_1000_NS6detail15normal_iteratorINSA_10device_ptrIfEEEESF_EEEE10policy1000Ei16smoother_functorSF_JPfSK_EEEvT0_iT1_T2_DpNS2_10kernel_argIT3_EE_param_2+4];
	ld.param.u64 	%rd2, [_ZN3cub18CUB_300001_SM_10006detail9transform16transform_kernelINS2_10policy_hubILb1EN4cuda3std3__45tupleIJN6thrust24THRUST_300001_SM_1000_NS6detail15normal_iteratorINSA_10device_ptrIfEEEESF_EEEE10policy1000Ei16smoother_functorSF_JPfSK_EEEvT0_iT1_T2_DpNS2_10kernel_argIT3_EE_param_5];
	ld.param.u32 	%r45, [_ZN3cub18CUB_300001_SM_10006detail9transform16transform_kernelINS2_10policy_hubILb1EN4cuda3std3__45tupleIJN6thrust24THRUST_300001_SM_1000_NS6detail15normal_iteratorINSA_10device_ptrIfEEEESF_EEEE10policy1000Ei16smoother_functorSF_JPfSK_EEEvT0_iT1_T2_DpNS2_10kernel_argIT3_EE_param_0];
	ld.param.u64 	%rd20, [_ZN3cub18CUB_300001_SM_10006detail9transform16transform_kernelINS2_10policy_hubILb1EN4cuda3std3__45tupleIJN6thrust24THRUST_300001_SM_1000_NS6detail15normal_iteratorINSA_10device_ptrIfEEEESF_EEEE10policy1000Ei16smoother_functorSF_JPfSK_EEEvT0_iT1_T2_DpNS2_10kernel_argIT3_EE_param_4];
	ld.param.u64 	%rd21, [_ZN3cub18CUB_300001_SM_10006detail9transform16transform_kernelINS2_10policy_hubILb1EN4cuda3std3__45tupleIJN6thrust24THRUST_300001_SM_1000_NS6detail15normal_iteratorINSA_10device_ptrIfEEEESF_EEEE10policy1000Ei16smoother_functorSF_JPfSK_EEEvT0_iT1_T2_DpNS2_10kernel_argIT3_EE_param_3];
	ld.param.u32 	%r44, [_ZN3cub18CUB_300001_SM_10006detail9transform16transform_kernelINS2_10policy_hubILb1EN4cuda3std3__45tupleIJN6thrust24THRUST_300001_SM_1000_NS6detail15normal_iteratorINSA_10device_ptrIfEEEESF_EEEE10policy1000Ei16smoother_functorSF_JPfSK_EEEvT0_iT1_T2_DpNS2_10kernel_argIT3_EE_param_1];
	cvta.to.global.u64 	%rd1, %rd21;
	cvta.to.global.u64 	%rd3, %rd20;
	shl.b32 	%r1, %r44, 7;
	mov.u32 	%r46, %ctaid.x;
	mul.lo.s32 	%r2, %r1, %r46;
	sub.s32 	%r3, %r45, %r2;
	min.s32 	%r4, %r1, %r3;
	shl.b32 	%r5, %r4, 2;
	mov.u32 	%r6, %tid.x;
	shl.b32 	%r70, %r6, 7;
	setp.ge.s32 	%p1, %r70, %r5;
	@%p1 bra 	$L__BB3_5;
	mul.wide.u32 	%rd4, %r6, 128;
	add.s64 	%rd22, %rd3, %rd4;
	mul.wide.s32 	%rd5, %r2, 4;
	add.s64 	%rd69, %rd22, %rd5;
	mov.u32 	%r69, %r70;
$L__BB3_2:
	.pragma "nounroll";
	// begin inline asm
	prefetch.global.L2 [%rd69];
	// end inline asm
	add.s32 	%r69, %r69, 16384;
	add.s64 	%rd69, %rd69, 16384;
	setp.lt.s32 	%p2, %r69, %r5;
	@%p2 bra 	$L__BB3_2;
	cvta.to.global.u64 	%rd24, %rd2;
	add.s64 	%rd25, %rd24, %rd4;
	add.s64 	%rd70, %rd25, %rd5;
$L__BB3_4:
	.pragma "nounroll";
	// begin inline asm
	prefetch.global.L2 [%rd70];
	// end inline asm
	add.s32 	%r70, %r70, 16384;
	add.s64 	%rd70, %rd70, 16384;
	setp.lt.s32 	%p3, %r70, %r5;
	@%p3 bra 	$L__BB3_4;
$L__BB3_5:
	mul.wide.s32 	%rd27, %r2, 4;
	add.s64 	%rd12, %rd3, %rd27;
	add.s64 	%rd13, %rd1, %rd27;
	setp.gt.s32 	%p4, %r1, %r3;
	@%p4 bra 	$L__BB3_18;
	setp.lt.s32 	%p5, %r44, 1;
	@%p5 bra 	$L__BB3_59;
	and.b32  	%r12, %r44, 7;
	setp.lt.u32 	%p6, %r44, 8;
	mov.b32 	%r77, 0;
	@%p6 bra 	$L__BB3_10;
	and.b32  	%r77, %r44, 2147483640;
	neg.s32 	%r72, %r77;
	mul.wide.u32 	%rd28, %r6, 4;
	add.s64 	%rd71, %rd27, %rd28;
	add.s32 	%r71, %r6, 128;
$L__BB3_9:
	.pragma "nounroll";
	mul.wide.s32 	%rd29, %r71, 4;
	add.s64 	%rd30, %rd27, %rd29;
	add.s64 	%rd31, %rd3, %rd71;
	ld.global.f32 	%f3, [%rd31];
	sub.f32 	%f4, %f3, %f2;
	abs.f32 	%f5, %f4;
	setp.lt.f32 	%p7, %f5, %f1;
	selp.f32 	%f6, 0f3F800000, 0f00000000, %p7;
	add.s64 	%rd32, %rd1, %rd71;
	st.global.f32 	[%rd32], %f6;
	add.s64 	%rd33, %rd3, %rd30;
	ld.global.f32 	%f7, [%rd33];
	sub.f32 	%f8, %f7, %f2;
	abs.f32 	%f9, %f8;
	setp.lt.f32 	%p8, %f9, %f1;
	selp.f32 	%f10, 0f3F800000, 0f00000000, %p8;
	add.s64 	%rd34, %rd1, %rd30;
	st.global.f32 	[%rd34], %f10;
	ld.global.f32 	%f11, [%rd33+512];
	sub.f32 	%f12, %f11, %f2;
	abs.f32 	%f13, %f12;
	setp.lt.f32 	%p9, %f13, %f1;
	selp.f32 	%f14, 0f3F800000, 0f00000000, %p9;
	st.global.f32 	[%rd34+512], %f14;
	ld.global.f32 	%f15, [%rd33+1024];
	sub.f32 	%f16, %f15, %f2;
	abs.f32 	%f17, %f16;
	setp.lt.f32 	%p10, %f17, %f1;
	selp.f32 	%f18, 0f3F800000, 0f00000000, %p10;
	st.global.f32 	[%rd34+1024], %f18;
	ld.global.f32 	%f19, [%rd33+1536];
	sub.f32 	%f20, %f19, %f2;
	abs.f32 	%f21, %f20;
	setp.lt.f32 	%p11, %f21, %f1;
	selp.f32 	%f22, 0f3F800000, 0f00000000, %p11;
	st.global.f32 	[%rd34+1536], %f22;
	ld.global.f32 	%f23, [%rd33+2048];
	sub.f32 	%f24, %f23, %f2;
	abs.f32 	%f25, %f24;
	setp.lt.f32 	%p12, %f25, %f1;
	selp.f32 	%f26, 0f3F800000, 0f00000000, %p12;
	st.global.f32 	[%rd34+2048], %f26;
	ld.global.f32 	%f27, [%rd33+2560];
	sub.f32 	%f28, %f27, %f2;
	abs.f32 	%f29, %f28;
	setp.lt.f32 	%p13, %f29, %f1;
	selp.f32 	%f30, 0f3F800000, 0f00000000, %p13;
	st.global.f32 	[%rd34+2560], %f30;
	ld.global.f32 	%f31, [%rd33+3072];
	sub.f32 	%f32, %f31, %f2;
	abs.f32 	%f33, %f32;
	setp.lt.f32 	%p14, %f33, %f1;
	selp.f32 	%f34, 0f3F800000, 0f00000000, %p14;
	st.global.f32 	[%rd34+3072], %f34;
	add.s32 	%r72, %r72, 8;
	add.s64 	%rd71, %rd71, 4096;
	add.s32 	%r71, %r71, 1024;
	setp.eq.s32 	%p15, %r72, 0;
	@%p15 bra 	$L__BB3_10;
	bra.uni 	$L__BB3_9;
$L__BB3_10:
	setp.eq.s32 	%p16, %r12, 0;
	@%p16 bra 	$L__BB3_59;
	and.b32  	%r39, %r44, 3;
	setp.lt.u32 	%p17, %r12, 4;
	@%p17 bra 	$L__BB3_13;
	shl.b32 	%r48, %r77, 7;
	add.s32 	%r49, %r48, %r6;
	mul.wide.s32 	%rd35, %r49, 4;
	add.s64 	%rd36, %rd12, %rd35;
	ld.global.f32 	%f35, [%rd36];
	sub.f32 	%f36, %f35, %f2;
	abs.f32 	%f37, %f36;
	setp.lt.f32 	%p18, %f37, %f1;
	selp.f32 	%f38, 0f3F800000, 0f00000000, %p18;
	add.s64 	%rd37, %rd13, %rd35;
	st.global.f32 	[%rd37], %f38;
	ld.global.f32 	%f39, [%rd36+512];
	sub.f32 	%f40, %f39, %f2;
	abs.f32 	%f41, %f40;
	setp.lt.f32 	%p19, %f41, %f1;
	selp.f32 	%f42, 0f3F800000, 0f00000000, %p19;
	st.global.f32 	[%rd37+512], %f42;
	ld.global.f32 	%f43, [%rd36+1024];
	sub.f32 	%f44, %f43, %f2;
	abs.f32 	%f45, %f44;
	setp.lt.f32 	%p20, %f45, %f1;
	selp.f32 	%f46, 0f3F800000, 0f00000000, %p20;
	st.global.f32 	[%rd37+1024], %f46;
	ld.global.f32 	%f47, [%rd36+1536];
	sub.f32 	%f48, %f47, %f2;
	abs.f32 	%f49, %f48;
	setp.lt.f32 	%p21, %f49, %f1;
	selp.f32 	%f50, 0f3F800000, 0f00000000, %p21;
	st.global.f32 	[%rd37+1536], %f50;
	add.s32 	%r77, %r77, 4;
$L__BB3_13:
	setp.eq.s32 	%p22, %r39, 0;
	@%p22 bra 	$L__BB3_59;
	setp.eq.s32 	%p23, %r39, 1;
	@%p23 bra 	$L__BB3_16;
	shl.b32 	%r50, %r77, 7;
	add.s32 	%r51, %r50, %r6;
	mul.wide.s32 	%rd38, %r51, 4;
	add.s64 	%rd39, %rd12, %rd38;
	ld.global.f32 	%f51, [%rd39];
	sub.f32 	%f52, %f51, %f2;
	abs.f32 	%f53, %f52;
	setp.lt.f32 	%p24, %f53, %f1;
	selp.f32 	%f54, 0f3F800000, 0f00000000, %p24;
	add.s64 	%rd40, %rd13, %rd38;
	st.global.f32 	[%rd40], %f54;
	ld.global.f32 	%f55, [%rd39+512];
	sub.f32 	%f56, %f55, %f2;
	abs.f32 	%f57, %f56;
	setp.lt.f32 	%p25, %f57, %f1;
	selp.f32 	%f58, 0f3F800000, 0f00000000, %p25;
	st.global.f32 	[%rd40+512], %f58;
	add.s32 	%r77, %r77, 2;
$L__BB3_16:
	and.b32  	%r52, %r44, 1;
	setp.eq.b32 	%p26, %r52, 1;
	not.pred 	%p27, %p26;
	@%p27 bra 	$L__BB3_59;
	shl.b32 	%r53, %r77, 7;
	add.s32 	%r54, %r53, %r6;
	mul.wide.s32 	%rd41, %r54, 4;
	add.s64 	%rd42, %rd12, %rd41;
	ld.global.f32 	%f59, [%rd42];
	sub.f32 	%f60, %f59, %f2;
	abs.f32 	%f61, %f60;
	setp.lt.f32 	%p28, %f61, %f1;
	selp.f32 	%f62, 0f3F800000, 0f00000000, %p28;
	add.s64 	%rd43, %rd13, %rd41;
	st.global.f32 	[%rd43], %f62;
	bra.uni 	$L__BB3_59;
$L__BB3_18:
	setp.lt.s32 	%p29, %r44, 1;
	@%p29 bra 	$L__BB3_59;
	and.b32  	%r16, %r44, 7;
	setp.lt.u32 	%p30, %r44, 8;
	mov.b32 	%r74, 0;
	@%p30 bra 	$L__BB3_38;
	and.b32  	%r74, %r44, 2147483640;
	mov.b32 	%r73, 0;
$L__BB3_21:
	.pragma "nounroll";
	shl.b32 	%r57, %r73, 7;
	add.s32 	%r23, %r57, %r6;
	setp.ge.s32 	%p31, %r23, %r4;
	@%p31 bra 	$L__BB3_23;
	mul.wide.u32 	%rd44, %r23, 4;
	add.s64 	%rd45, %rd12, %rd44;
	ld.global.f32 	%f63, [%rd45];
	sub.f32 	%f64, %f63, %f2;
	abs.f32 	%f65, %f64;
	setp.lt.f32 	%p32, %f65, %f1;
	selp.f32 	%f66, 0f3F800000, 0f00000000, %p32;
	add.s64 	%rd46, %rd13, %rd44;
	st.global.f32 	[%rd46], %f66;
$L__BB3_23:
	add.s32 	%r58, %r23, 128;
	setp.ge.s32 	%p33, %r58, %r4;
	mul.wide.s32 	%rd47, %r58, 4;
	add.s64 	%rd18, %rd12, %rd47;
	add.s64 	%rd19, %rd13, %rd47;
	@%p33 bra 	$L__BB3_25;
	ld.global.f32 	%f67, [%rd18];
	sub.f32 	%f68, %f67, %f2;
	abs.f32 	%f69, %f68;
	setp.lt.f32 	%p34, %f69, %f1;
	selp.f32 	%f70, 0f3F800000, 0f00000000, %p34;
	st.global.f32 	[%rd19], %f70;
$L__BB3_25:
	add.s32 	%r59, %r23, 256;
	setp.ge.s32 	%p35, %r59, %r4;
	@%p35 bra 	$L__BB3_27;
	ld.global.f32 	%f71, [%rd18+512];
	sub.f32 	%f72, %f71, %f2;
	abs.f32 	%f73, %f72;
	setp.lt.f32 	%p36, %f73, %f1;
	selp.f32 	%f74, 0f3F800000, 0f00000000, %p36;
	st.global.f32 	[%rd19+512], %f74;
$L__BB3_27:
	add.s32 	%r60, %r23, 384;
	setp.ge.s32 	%p37, %r60, %r4;
	@%p37 bra 	$L__BB3_29;
	ld.global.f32 	%f75, [%rd18+1024];
	sub.f32 	%f76, %f75, %f2;
	abs.f32 	%f77, %f76;
	setp.lt.f32 	%p38, %f77, %f1;
	selp.f32 	%f78, 0f3F800000, 0f00000000, %p38;
	st.global.f32 	[%rd19+1024], %f78;
$L__BB3_29:
	add.s32 	%r61, %r23, 512;
	setp.ge.s32 	%p39, %r61, %r4;
	@%p39 bra 	$L__BB3_31;
	ld.global.f32 	%f79, [%rd18+1536];
	sub.f32 	%f80, %f79, %f2;
	abs.f32 	%f81, %f80;
	setp.lt.f32 	%p40, %f81, %f1;
	selp.f32 	%f82, 0f3F800000, 0f00000000, %p40;
	st.global.f32 	[%rd19+1536], %f82;
$L__BB3_31:
	add.s32 	%r62, %r23, 640;
	setp.ge.s32 	%p41, %r62, %r4;
	@%p41 bra 	$L__BB3_33;
	ld.global.f32 	%f83, [%rd18+2048];
	sub.f32 	%f84, %f83, %f2;
	abs.f32 	%f85, %f84;
	setp.lt.f32 	%p42, %f85, %f1;
	selp.f32 	%f86, 0f3F800000, 0f00000000, %p42;
	st.global.f32 	[%rd19+2048], %f86;
$L__BB3_33:
	add.s32 	%r63, %r23, 768;
	setp.ge.s32 	%p43, %r63, %r4;
	@%p43 bra 	$L__BB3_35;
	ld.global.f32 	%f87, [%rd18+2560];
	sub.f32 	%f88, %f87, %f2;
	abs.f32 	%f89, %f88;
	setp.lt.f32 	%p44, %f89, %f1;
	selp.f32 	%f90, 0f3F800000, 0f00000000, %p44;
	st.global.f32 	[%rd19+2560], %f90;
$L__BB3_35:
	add.s32 	%r64, %r23, 896;
	setp.ge.s32 	%p45, %r64, %r4;
	@%p45 bra 	$L__BB3_37;
	ld.global.f32 	%f91, [%rd18+3072];
	sub.f32 	%f92, %f91, %f2;
	abs.f32 	%f93, %f92;
	setp.lt.f32 	%p46, %f93, %f1;
	selp.f32 	%f94, 0f3F800000, 0f00000000, %p46;
	st.global.f32 	[%rd19+3072], %f94;
$L__BB3_37:
	add.s32 	%r73, %r73, 8;
	setp.ne.s32 	%p47, %r73, %r74;
	@%p47 bra 	$L__BB3_21;
$L__BB3_38:
	setp.eq.s32 	%p48, %r16, 0;
	@%p48 bra 	$L__BB3_59;
	and.b32  	%r26, %r44, 3;
	setp.lt.u32 	%p49, %r16, 4;
	@%p49 bra 	$L__BB3_49;
	shl.b32 	%r65, %r74, 7;
	add.s32 	%r27, %r65, %r6;
	setp.ge.s32 	%p50, %r27, %r4;
	@%p50 bra 	$L__BB3_42;
	mul.wide.s32 	%rd48, %r27, 4;
	add.s64 	%rd49, %rd12, %rd48;
	ld.global.f32 	%f95, [%rd49];
	sub.f32 	%f96, %f95, %f2;
	abs.f32 	%f97, %f96;
	setp.lt.f32 	%p51, %f97, %f1;
	selp.f32 	%f98, 0f3F800000, 0f00000000, %p51;
	add.s64 	%rd50, %rd13, %rd48;
	st.global.f32 	[%rd50], %f98;
$L__BB3_42:
	add.s32 	%r28, %r27, 128;
	setp.ge.s32 	%p52, %r28, %r4;
	@%p52 bra 	$L__BB3_44;
	mul.wide.s32 	%rd51, %r28, 4;
	add.s64 	%rd52, %rd12, %rd51;
	ld.global.f32 	%f99, [%rd52];
	sub.f32 	%f100, %f99, %f2;
	abs.f32 	%f101, %f100;
	setp.lt.f32 	%p53, %f101, %f1;
	selp.f32 	%f102, 0f3F800000, 0f00000000, %p53;
	add.s64 	%rd53, %rd13, %rd51;
	st.global.f32 	[%rd53], %f102;
$L__BB3_44:
	add.s32 	%r29, %r27, 256;
	setp.ge.s32 	%p54, %r29, %r4;
	@%p54 bra 	$L__BB3_46;
	mul.wide.s32 	%rd54, %r29, 4;
	add.s64 	%rd55, %rd12, %rd54;
	ld.global.f32 	%f103, [%rd55];
	sub.f32 	%f104, %f103, %f2;
	abs.f32 	%f105, %f104;
	setp.lt.f32 	%p55, %f105, %f1;
	selp.f32 	%f106, 0f3F800000, 0f00000000, %p55;
	add.s64 	%rd56, %rd13, %rd54;
	st.global.f32 	[%rd56], %f106;
$L__BB3_46:
	add.s32 	%r30, %r27, 384;
	setp.ge.s32 	%p56, %r30, %r4;
	@%p56 bra 	$L__BB3_48;
	mul.wide.s32 	%rd57, %r30, 4;
	add.s64 	%rd58, %rd12, %rd57;
	ld.global.f32 	%f107, [%rd58];
	sub.f32 	%f108, %f107, %f2;
	abs.f32 	%f109, %f108;
	setp.lt.f32 	%p57, %f109, %f1;
	selp.f32 	%f110, 0f3F800000, 0f00000000, %p57;
	add.s64 	%rd59, %rd13, %rd57;
	st.global.f32 	[%rd59], %f110;
$L__BB3_48:
	add.s32 	%r74, %r74, 4;
$L__BB3_49:
	setp.eq.s32 	%p58, %r26, 0;
	@%p58 bra 	$L__BB3_59;
	setp.eq.s32 	%p59, %r26, 1;
	@%p59 bra 	$L__BB3_56;
	shl.b32 	%r66, %r74, 7;
	add.s32 	%r33, %r66, %r6;
	setp.ge.s32 	%p60, %r33, %r4;
	@%p60 bra 	$L__BB3_53;
	mul.wide.s32 	%rd60, %r33, 4;
	add.s64 	%rd61, %rd12, %rd60;
	ld.global.f32 	%f111, [%rd61];
	sub.f32 	%f112, %f111, %f2;
	abs.f32 	%f113, %f112;
	setp.lt.f32 	%p61, %f113, %f1;
	selp.f32 	%f114, 0f3F800000, 0f00000000, %p61;
	add.s64 	%rd62, %rd13, %rd60;
	st.global.f32 	[%rd62], %f114;
$L__BB3_53:
	add.s32 	%r34, %r33, 128;
	setp.ge.s32 	%p62, %r34, %r4;
	@%p62 bra 	$L__BB3_55;
	mul.wide.s32 	%rd63, %r34, 4;
	add.s64 	%rd64, %rd12, %rd63;
	ld.global.f32 	%f115, [%rd64];
	sub.f32 	%f116, %f115, %f2;
	abs.f32 	%f117, %f116;
	setp.lt.f32 	%p63, %f117, %f1;
	selp.f32 	%f118, 0f3F800000, 0f00000000, %p63;
	add.s64 	%rd65, %rd13, %rd63;
	st.global.f32 	[%rd65], %f118;
$L__BB3_55:
	add.s32 	%r74, %r74, 2;
$L__BB3_56:
	and.b32  	%r67, %r44, 1;
	setp.eq.b32 	%p64, %r67, 1;
	not.pred 	%p65, %p64;
	@%p65 bra 	$L__BB3_59;
	shl.b32 	%r68, %r74, 7;
	add.s32 	%r37, %r68, %r6;
	setp.ge.s32 	%p66, %r37, %r4;
	@%p66 bra 	$L__BB3_59;
	mul.wide.s32 	%rd66, %r37, 4;
	add.s64 	%rd67, %rd12, %rd66;
	ld.global.f32 	%f119, [%rd67];
	sub.f32 	%f120, %f119, %f2;
	abs.f32 	%f121, %f120;
	setp.lt.f32 	%p67, %f121, %f1;
	selp.f32 	%f122, 0f3F800000, 0f00000000, %p67;
	add.s64 	%rd68, %rd13, %rd66;
	st.global.f32 	[%rd68], %f122;
$L__BB3_59:
	ret;

}
	// .globl	_ZN3cub18CUB_300001_SM_10006detail9transform16transform_kernelINS2_10policy_hubILb1EN4cuda3std3__45tupleIJN6thrust24THRUST_300001_SM_1000_NS6detail15normal_iteratorINSA_10device_ptrIfEEEESF_EEEE10policy1000El16smoother_functorSF_JPfSK_EEEvT0_iT1_T2_DpNS2_10kernel_argIT3_EE
.visible .entry _ZN3cub18CUB_300001_SM_10006detail9transform16transform_kernelINS2_10policy_hubILb1EN4cuda3std3__45tupleIJN6thrust24THRUST_300001_SM_1000_NS6detail15normal_iteratorINSA_10device_ptrIfEEEESF_EEEE10policy1000El16smoother_functorSF_JPfSK_EEEvT0_iT1_T2_DpNS2_10kernel_argIT3_EE(
	.param .u64 _ZN3cub18CUB_300001_SM_10006detail9transform16transform_kernelINS2_10policy_hubILb1EN4cuda3std3__45tupleIJN6thrust24THRUST_300001_SM_1000_NS6detail15normal_iteratorINSA_10device_ptrIfEEEESF_EEEE10policy1000El16smoother_functorSF_JPfSK_EEEvT0_iT1_T2_DpNS2_10kernel_argIT3_EE_param_0,
	.param .u32 _ZN3cub18CUB_300001_SM_10006detail9transform16transform_kernelINS2_10policy_hubILb1EN4cuda3std3__45tupleIJN6thrust24THRUST_300001_SM_1000_NS6detail15normal_iteratorINSA_10device_ptrIfEEEESF_EEEE10policy1000El16smoother_functorSF_JPfSK_EEEvT0_iT1_T2_DpNS2_10kernel_argIT3_EE_param_1,
	.param .align 4 .b8 _ZN3cub18CUB_300001_SM_10006detail9transform16transform_kernelINS2_10policy_hubILb1EN4cuda3std3__45tupleIJN6thrust24THRUST_300001_SM_1000_NS6detail15normal_iteratorINSA_10device_ptrIfEEEESF_EEEE10policy1000El16smoother_functorSF_JPfSK_EEEvT0_iT1_T2_DpNS2_10kernel_argIT3_EE_param_2[8],
	.param .align 8 .b8 _ZN3cub18CUB_300001_SM_10006detail9transform16transform_kernelINS2_10policy_hubILb1EN4cuda3std3__45tupleIJN6thrust24THRUST_300001_SM_1000_NS6detail15normal_iteratorINSA_10device_ptrIfEEEESF_EEEE10policy1000El16smoother_functorSF_JPfSK_EEEvT0_iT1_T2_DpNS2_10kernel_argIT3_EE_param_3[8],
	.param .align 8 .b8 _ZN3cub18CUB_300001_SM_10006detail9transform16transform_kernelINS2_10policy_hubILb1EN4cuda3std3__45tupleIJN6thrust24THRUST_300001_SM_1000_NS6detail15normal_iteratorINSA_10device_ptrIfEEEESF_EEEE10policy1000El16smoother_functorSF_JPfSK_EEEvT0_iT1_T2_DpNS2_10kernel_argIT3_EE_param_4[16],
	.param .align 8 .b8 _ZN3cub18CUB_300001_SM_10006detail9transform16transform_kernelINS2_10policy_hubILb1EN4cuda3std3__45tupleIJN6thrust24THRUST_300001_SM_1000_NS6detail15normal_iteratorINSA_10device_ptrIfEEEESF_EEEE10policy1000El16smoother_functorSF_JPfSK_EEEvT0_iT1_T2_DpNS2_10kernel_argIT3_EE_param_5[16]
)
.maxntid 128
{
	.reg .pred 	%p<68>;
	.reg .b32 	%r<77>;
	.reg .b32 	%f<123>;
	.reg .b64 	%rd<78>;

	ld.param.f32 	%f1, [_ZN3cub18CUB_300001_SM_10006detail9transform16transform_kernelINS2_10policy_hubILb1EN4cuda3std3__45tupleIJN6thrust24THRUST_300001_SM_1000_NS6detail15normal_iteratorINSA_10device_ptrIfEEEESF_EEEE10policy1000El16smoother_functorSF_JPfSK_EEEvT0_iT1_T2_DpNS2_10kernel_argIT3_EE_param_2];
	ld.param.f32 	%f2, [_ZN3cub18CUB_300001_SM_10006detail9transform16transform_kernelINS2_10policy_hubILb1EN4cuda3std3__45tupleIJN6thrust24THRUST_300001_SM_1000_NS6detail15normal_iteratorINSA_10device_ptrIfEEEESF_EEEE10policy1000El16smoother_functorSF_JPfSK_EEEvT0_iT1_T2_DpNS2_10kernel_argIT3_EE_param_2+4];
	ld.param.u64 	%rd2, [_ZN3cub18CUB_300001_SM_10006detail9transform16transform_kernelINS2_10policy_hubILb1EN4cuda3std3__45tupleIJN6thrust24THRUST_300001_SM_1000_NS6detail15normal_iteratorINSA_10device_ptrIfEEEESF_EEEE10policy1000El16smoother_functorSF_JPfSK_EEEvT0_iT1_T2_DpNS2_10kernel_argIT3_EE_param_5];
	ld.param.u64 	%rd21, [_ZN3cub18CUB_300001_SM_10006detail9transform16transform_kernelINS2_10policy_hubILb1EN4cuda3std3__45tupleIJN6thrust24THRUST_300001_SM_1000_NS6detail15normal_iteratorINSA_10device_ptrIfEEEESF_EEEE10policy1000El16smoother_functorSF_JPfSK_EEEvT0_iT1_T2_DpNS2_10kernel_argIT3_EE_param_0];
	ld.param.u64 	%rd22, [_ZN3cub18CUB_300001_SM_10006detail9transform16transform_kernelINS2_10policy_hubILb1EN4cuda3std3__45tupleIJN6thrust24THRUST_300001_SM_1000_NS6detail15normal_iteratorINSA_10device_ptrIfEEEESF_EEEE10policy1000El16smoother_functorSF_JPfSK_EEEvT0_iT1_T2_DpNS2_10kernel_argIT3_EE_param_4];
	ld.param.u64 	%rd23, [_ZN3cub18CUB_300001_SM_10006detail9transform16transform_kernelINS2_10policy_hubILb1EN4cuda3std3__45tupleIJN6thrust24THRUST_300001_SM_1000_NS6detail15normal_iteratorINSA_10device_ptrIfEEEESF_EEEE10policy1000El16smoother_functorSF_JPfSK_EEEvT0_iT1_T2_DpNS2_10kernel_argIT3_EE_param_3];
	ld.param.u32 	%r42, [_ZN3cub18CUB_300001_SM_10006detail9transform16transform_kernelINS2_10policy_hubILb1EN4cuda3std3__45tupleIJN6thrust24THRUST_300001_SM_1000_NS6detail15normal_iteratorINSA_10device_ptrIfEEEESF_EEEE10policy1000El16smoother_functorSF_JPfSK_EEEvT0_iT1_T2_DpNS2_10kernel_argIT3_EE_param_1];
	cvta.to.global.u64 	%rd1, %rd23;
	cvta.to.global.u64 	%rd3, %rd22;
	shl.b32 	%r1, %r42, 7;
	mov.u32 	%r43, %ctaid.x;
	cvt.u64.u32 	%rd24, %r43;
	cvt.s64.s32 	%rd25, %r1;
	mul.lo.s64 	%rd4, %rd25, %rd24;
	sub.s64 	%rd26, %rd21, %rd4;
	min.s64 	%rd27, %rd26, %rd25;
	cvt.u32.u64 	%r2, %rd27;
	shl.b32 	%r3, %r2, 2;
	mov.u32 	%r4, %tid.x;
	shl.b32 	%r67, %r4, 7;
	setp.ge.s32 	%p1, %r67, %r3;
	@%p1 bra 	$L__BB4_5;
	shl.b64 	%rd5, %rd4, 2;
	add.s64 	%rd28, %rd3, %rd5;
	mul.wide.u32 	%rd6, %r4, 128;
	add.s64 	%rd75, %rd28, %rd6;
	mov.u32 	%r66, %r67;
$L__BB4_2:
	.pragma "nounroll";
	// begin inline asm
	prefetch.global.L2 [%rd75];
	// end inline asm
	add.s32 	%r66, %r66, 16384;
	add.s64 	%rd75, %rd75, 16384;
	setp.lt.s32 	%p2, %r66, %r3;
	@%p2 bra 	$L__BB4_2;
	cvta.to.global.u64 	%rd30, %rd2;
	add.s64 	%rd31, %rd30, %rd5;
	add.s64 	%rd76, %rd31, %rd6;
$L__BB4_4:
	.pragma "nounroll";
	// begin inline asm
	prefetch.global.L2 [%rd76];
	// end inline asm
	add.s32 	%r67, %r67, 16384;
	add.s64 	%rd76, %rd76, 16384;
	setp.lt.s32 	%p3, %r67, %r3;
	@%p3 bra 	$L__BB4_4;
$L__BB4_5:
	shl.b64 	%rd33, %rd4, 2;
	add.s64 	%rd13, %rd3, %rd33;
	add.s64 	%rd14, %rd1, %rd33;
	setp.eq.s32 	%p4, %r1, %r2;
	@%p4 bra 	$L__BB4_47;
	setp.lt.s32 	%p5, %r42, 1;
	@%p5 bra 	$L__BB4_59;
	and.b32  	%r10, %r42, 7;
	setp.lt.u32 	%p6, %r42, 8;
	mov.b32 	%r74, 0;
	@%p6 bra 	$L__BB4_26;
	and.b32  	%r74, %r42, 2147483640;
	mov.b32 	%r70, 0;
$L__BB4_9:
	.pragma "nounroll";
	shl.b32 	%r46, %r70, 7;
	add.s32 	%r21, %r46, %r4;
	setp.ge.s32 	%p7, %r21, %r2;
	@%p7 bra 	$L__BB4_11;
	mul.wide.u32 	%rd34, %r21, 4;
	add.s64 	%rd35, %rd13, %rd34;
	ld.global.f32 	%f3, [%rd35];
	sub.f32 	%f4, %f3, %f2;
	abs.f32 	%f5, %f4;
	setp.lt.f32 	%p8, %f5, %f1;
	selp.f32 	%f6, 0f3F800000, 0f00000000, %p8;
	add.s64 	%rd36, %rd14, %rd34;
	st.global.f32 	[%rd36], %f6;
$L__BB4_11:
	add.s32 	%r47, %r21, 128;
	setp.ge.s32 	%p9, %r47, %r2;
	mul.wide.s32 	%rd37, %r47, 4;
	add.s64 	%rd19, %rd13, %rd37;
	add.s64 	%rd20, %rd14, %rd37;
	@%p9 bra 	$L__BB4_13;
	ld.global.f32 	%f7, [%rd19];
	sub.f32 	%f8, %f7, %f2;
	abs.f32 	%f9, %f8;
	setp.lt.f32 	%p10, %f9, %f1;
	selp.f32 	%f10, 0f3F800000, 0f00000000, %p10;
	st.global.f32 	[%rd20], %f10;
$L__BB4_13:
	add.s32 	%r48, %r21, 256;
	setp.ge.s32 	%p11, %r48, %r2;
	@%p11 bra 	$L__BB4_15;
	ld.global.f32 	%f11, [%rd19+512];
	sub.f32 	%f12, %f11, %f2;
	abs.f32 	%f13, %f12;
	setp.lt.f32 	%p12, %f13, %f1;
	selp.f32 	%f14, 0f3F800000, 0f00000000, %p12;
	st.global.f32 	[%rd20+512], %f14;
$L__BB4_15:
	add.s32 	%r49, %r21, 384;
	setp.ge.s32 	%p13, %r49, %r2;
	@%p13 bra 	$L__BB4_17;
	ld.global.f32 	%f15, [%rd19+1024];
	sub.f32 	%f16, %f15, %f2;
	abs.f32 	%f17, %f16;
	setp.lt.f32 	%p14, %f17, %f1;
	selp.f32 	%f18, 0f3F800000, 0f00000000, %p14;
	st.global.f32 	[%rd20+1024], %f18;
$L__BB4_17:
	add.s32 	%r50, %r21, 512;
	setp.ge.s32 	%p15, %r50, %r2;
	@%p15 bra 	$L__BB4_19;
	ld.global.f32 	%f19, [%rd19+1536];
	sub.f32 	%f20, %f19, %f2;
	abs.f32 	%f21, %f20;
	setp.lt.f32 	%p16, %f21, %f1;
	selp.f32 	%f22, 0f3F800000, 0f00000000, %p16;
	st.global.f32 	[%rd20+1536], %f22;
$L__BB4_19:
	add.s32 	%r51, %r21, 640;
	setp.ge.s32 	%p17, %r51, %r2;
	@%p17 bra 	$L__BB4_21;
	ld.global.f32 	%f23, [%rd19+2048];
	sub.f32 	%f24, %f23, %f2;
	abs.f32 	%f25, %f24;
	setp.lt.f32 	%p18, %f25, %f1;
	selp.f32 	%f26, 0f3F800000, 0f00000000, %p18;
	st.global.f32 	[%rd20+2048], %f26;
$L__BB4_21:
	add.s32 	%r52, %r21, 768;
	setp.ge.s32 	%p19, %r52, %r2;
	@%p19 bra 	$L__BB4_23;
	ld.global.f32 	%f27, [%rd19+2560];
	sub.f32 	%f28, %f27, %f2;
	abs.f32 	%f29, %f28;
	setp.lt.f32 	%p20, %f29, %f1;
	selp.f32 	%f30, 0f3F800000, 0f00000000, %p20;
	st.global.f32 	[%rd20+2560], %f30;
$L__BB4_23:
	add.s32 	%r53, %r21, 896;
	setp.ge.s32 	%p21, %r53, %r2;
	@%p21 bra 	$L__BB4_25;
	ld.global.f32 	%f31, [%rd19+3072];
	sub.f32 	%f32, %f31, %f2;
	abs.f32 	%f33, %f32;
	setp.lt.f32 	%p22, %f33, %f1;
	selp.f32 	%f34, 0f3F800000, 0f00000000, %p22;
	st.global.f32 	[%rd20+3072], %f34;
$L__BB4_25:
	add.s32 	%r70, %r70, 8;
	setp.eq.s32 	%p23, %r70, %r74;
	@%p23 bra 	$L__BB4_26;
	bra.uni 	$L__BB4_9;
$L__BB4_26:
	setp.eq.s32 	%p24, %r10, 0;
	@%p24 bra 	$L__BB4_59;
	and.b32  	%r30, %r42, 3;
	setp.lt.u32 	%p25, %r10, 4;
	@%p25 bra 	$L__BB4_37;
	shl.b32 	%r54, %r74, 7;
	add.s32 	%r31, %r54, %r4;
	setp.ge.s32 	%p26, %r31, %r2;
	@%p26 bra 	$L__BB4_30;
	mul.wide.s32 	%rd38, %r31, 4;
	add.s64 	%rd39, %rd13, %rd38;
	ld.global.f32 	%f35, [%rd39];
	sub.f32 	%f36, %f35, %f2;
	abs.f32 	%f37, %f36;
	setp.lt.f32 	%p27, %f37, %f1;
	selp.f32 	%f38, 0f3F800000, 0f00000000, %p27;
	add.s64 	%rd40, %rd14, %rd38;
	st.global.f32 	[%rd40], %f38;
$L__BB4_30:
	add.s32 	%r32, %r31, 128;
	setp.ge.s32 	%p28, %r32, %r2;
	@%p28 bra 	$L__BB4_32;
	mul.wide.s32 	%rd41, %r32, 4;
	add.s64 	%rd42, %rd13, %rd41;
	ld.global.f32 	%f39, [%rd42];
	sub.f32 	%f40, %f39, %f2;
	abs.f32 	%f41, %f40;
	setp.lt.f32 	%p29, %f41, %f1;
	selp.f32 	%f42, 0f3F800000, 0f00000000, %p29;
	add.s64 	%rd43, %rd14, %rd41;
	st.global.f32 	[%rd43], %f42;
$L__BB4_32:
	add.s32 	%r33, %r31, 256;
	setp.ge.s32 	%p30, %r33, %r2;
	@%p30 bra 	$L__BB4_34;
	mul.wide.s32 	%rd44, %r33, 4;
	add.s64 	%rd45, %rd13, %rd44;
	ld.global.f32 	%f43, [%rd45];
	sub.f32 	%f44, %f43, %f2;
	abs.f32 	%f45, %f44;
	setp.lt.f32 	%p31, %f45, %f1;
	selp.f32 	%f46, 0f3F800000, 0f00000000, %p31;
	add.s64 	%rd46, %rd14, %rd44;
	st.global.f32 	[%rd46], %f46;
$L__BB4_34:
	add.s32 	%r34, %r31, 384;
	setp.ge.s32 	%p32, %r34, %r2;
	@%p32 bra 	$L__BB4_36;
	mul.wide.s32 	%rd47, %r34, 4;
	add.s64 	%rd48, %rd13, %rd47;
	ld.global.f32 	%f47, [%rd48];
	sub.f32 	%f48, %f47, %f2;
	abs.f32 	%f49, %f48;
	setp.lt.f32 	%p33, %f49, %f1;
	selp.f32 	%f50, 0f3F800000, 0f00000000, %p33;
	add.s64 	%rd49, %rd14, %rd47;
	st.global.f32 	[%rd49], %f50;
$L__BB4_36:
	add.s32 	%r74, %r74, 4;
$L__BB4_37:
	setp.eq.s32 	%p34, %r30, 0;
	@%p34 bra 	$L__BB4_59;
	setp.eq.s32 	%p35, %r30, 1;
	@%p35 bra 	$L__BB4_44;
	shl.b32 	%r55, %r74, 7;
	add.s32 	%r37, %r55, %r4;
	setp.ge.s32 	%p36, %r37, %r2;
	@%p36 bra 	$L__BB4_41;
	mul.wide.s32 	%rd50, %r37, 4;
	add.s64 	%rd51, %rd13, %rd50;
	ld.global.f32 	%f51, [%rd51];
	sub.f32 	%f52, %f51, %f2;
	abs.f32 	%f53, %f52;
	setp.lt.f32 	%p37, %f53, %f1;
	selp.f32 	%f54, 0f3F800000, 0f00000000, %p37;
	add.s64 	%rd52, %rd14, %rd50;
	st.global.f32 	[%rd52], %f54;
$L__BB4_41:
	add.s32 	%r38, %r37, 128;
	setp.ge.s32 	%p38, %r38, %r2;
	@%p38 bra 	$L__BB4_43;
	mul.wide.s32 	%rd53, %r38, 4;
	add.s64 	%rd54, %rd13, %rd53;
	ld.global.f32 	%f55, [%rd54];
	sub.f32 	%f56, %f55, %f2;
	abs.f32 	%f57, %f56;
	setp.lt.f32 	%p39, %f57, %f1;
	selp.f32 	%f58, 0f3F800000, 0f00000000, %p39;
	add.s64 	%rd55, %rd14, %rd53;
	st.global.f32 	[%rd55], %f58;
$L__BB4_43:
	add.s32 	%r74, %r74, 2;
$L__BB4_44:
	and.b32  	%r56, %r42, 1;
	setp.eq.b32 	%p40, %r56, 1;
	not.pred 	%p41, %p40;
	@%p41 bra 	$L__BB4_59;
	shl.b32 	%r57, %r74, 7;
	add.s32 	%r41, %r57, %r4;
	setp.ge.s32 	%p42, %r41, %r2;
	@%p42 bra 	$L__BB4_59;
	mul.wide.s32 	%rd56, %r41, 4;
	add.s64 	%rd57, %rd13, %rd56;
	ld.global.f32 	%f59, [%rd57];
	sub.f32 	%f60, %f59, %f2;
	abs.f32 	%f61, %f60;
	setp.lt.f32 	%p43, %f61, %f1;
	selp.f32 	%f62, 0f3F800000, 0f00000000, %p43;
	add.s64 	%rd58, %rd14, %rd56;
	st.global.f32 	[%rd58], %f62;
	bra.uni 	$L__BB4_59;
$L__BB4_47:
	setp.lt.s32 	%p44, %r42, 1;
	@%p44 bra 	$L__BB4_59;
	and.b32  	%r12, %r42, 7;
	setp.lt.u32 	%p45, %r42, 8;
	mov.b32 	%r72, 0;
	@%p45 bra 	$L__BB4_51;
	and.b32  	%r72, %r42, 2147483640;
	neg.s32 	%r69, %r72;
	mul.wide.u32 	%rd59, %r4, 4;
	add.s64 	%rd77, %rd33, %rd59;
	add.s32 	%r68, %r4, 128;
$L__BB4_50:
	.pragma "nounroll";
	mul.wide.s32 	%rd60, %r68, 4;
	add.s64 	%rd61, %rd33, %rd60;
	add.s64 	%rd62, %rd3, %rd77;
	ld.global.f32 	%f63, [%rd62];
	sub.f32 	%f64, %f63, %f2;
	abs.f32 	%f65, %f64;
	setp.lt.f32 	%p46, %f65, %f1;
	selp.f32 	%f66, 0f3F800000, 0f00000000, %p46;
	add.s64 	%rd63, %rd1, %rd77;
	st.global.f32 	[%rd63], %f66;
	add.s64 	%rd64, %rd3, %rd61;
	ld.global.f32 	%f67, [%rd64];
	sub.f32 	%f68, %f67, %f2;
	abs.f32 	%f69, %f68;
	setp.lt.f32 	%p47, %f69, %f1;
	selp.f32 	%f70, 0f3F800000, 0f00000000, %p47;
	add.s64 	%rd65, %rd1, %rd61;
	st.global.f32 	[%rd65], %f70;
	ld.global.f32 	%f71, [%rd64+512];
	sub.f32 	%f72, %f71, %f2;
	abs.f32 	%f73, %f72;
	setp.lt.f32 	%p48, %f73, %f1;
	selp.f32 	%f74, 0f3F800000, 0f00000000, %p48;
	st.global.f32 	[%rd65+512], %f74;
	ld.global.f32 	%f75, [%rd64+1024];
	sub.f32 	%f76, %f75, %f2;
	abs.f32 	%f77, %f76;
	setp.lt.f32 	%p49, %f77, %f1;
	selp.f32 	%f78, 0f3F800000, 0f00000000, %p49;
	st.global.f32 	[%rd65+1024], %f78;
	ld.global.f32 	%f79, [%rd64+1536];
	sub.f32 	%f80, %f79, %f2;
	abs.f32 	%f81, %f80;
	setp.lt.f32 	%p50, %f81, %f1;
	selp.f32 	%f82, 0f3F800000, 0f00000000, %p50;
	st.global.f32 	[%rd65+1536], %f82;
	ld.global.f32 	%f83, [%rd64+2048];
	sub.f32 	%f84, %f83, %f2;
	abs.f32 	%f85, %f84;
	setp.lt.f32 	%p51, %f85, %f1;
	selp.f32 	%f86, 0f3F800000, 0f00000000, %p51;
	st.global.f32 	[%rd65+2048], %f86;
	ld.global.f32 	%f87, [%rd64+2560];
	sub.f32 	%f88, %f87, %f2;
	abs.f32 	%f89, %f88;
	setp.lt.f32 	%p52, %f89, %f1;
	selp.f32 	%f90, 0f3F800000, 0f00000000, %p52;
	st.global.f32 	[%rd65+2560], %f90;
	ld.global.f32 	%f91, [%rd64+3072];
	sub.f32 	%f92, %f91, %f2;
	abs.f32 	%f93, %f92;
	setp.lt.f32 	%p53, %f93, %f1;
	selp.f32 	%f94, 0f3F800000, 0f00000000, %p53;
	st.global.f32 	[%rd65+3072], %f94;
	add.s32 	%r69, %r69, 8;
	add.s64 	%rd77, %rd77, 4096;
	add.s32 	%r68, %r68, 1024;
	setp.eq.s32 	%p54, %r69, 0;
	@%p54 bra 	$L__BB4_51;
	bra.uni 	$L__BB4_50;
$L__BB4_51:
	setp.eq.s32 	%p55, %r12, 0;
	@%p55 bra 	$L__BB4_59;
	and.b32  	%r24, %r42, 3;
	setp.lt.u32 	%p56, %r12, 4;
	@%p56 bra 	$L__BB4_54;
	shl.b32 	%r59, %r72, 7;
	add.s32 	%r60, %r59, %r4;
	mul.wide.s32 	%rd66, %r60, 4;
	add.s64 	%rd67, %rd13, %rd66;
	ld.global.f32 	%f95, [%rd67];
	sub.f32 	%f96, %f95, %f2;
	abs.f32 	%f97, %f96;
	setp.lt.f32 	%p57, %f97, %f1;
	selp.f32 	%f98, 0f3F800000, 0f00000000, %p57;
	add.s64 	%rd68, %rd14, %rd66;
	st.global.f32 	[%rd68], %f98;
	ld.global.f32 	%f99, [%rd67+512];
	sub.f32 	%f100, %f99, %f2;
	abs.f32 	%f101, %f100;
	setp.lt.f32 	%p58, %f101, %f1;
	selp.f32 	%f102, 0f3F800000, 0f00000000, %p58;
	st.global.f32 	[%rd68+512], %f102;
	ld.global.f32 	%f103, [%rd67+1024];
	sub.f32 	%f104, %f103, %f2;
	abs.f32 	%f105, %f104;
	setp.lt.f32 	%p59, %f105, %f1;
	selp.f32 	%f106, 0f3F800000, 0f00000000, %p59;
	st.global.f32 	[%rd68+1024], %f106;
	ld.global.f32 	%f107, [%rd67+1536];
	sub.f32 	%f108, %f107, %f2;
	abs.f32 	%f109, %f108;
	setp.lt.f32 	%p60, %f109, %f1;
	selp.f32 	%f110, 0f3F800000, 0f00000000, %p60;
	st.global.f32 	[%rd68+1536], %f110;
	add.s32 	%r72, %r72, 4;
$L__BB4_54:
	setp.eq.s32 	%p61, %r24, 0;
	@%p61 bra 	$L__BB4_59;
	setp.eq.s32 	%p62, %r24, 1;
	@%p62 bra 	$L__BB4_57;
	shl.b32 	%r61, %r72, 7;
	add.s32 	%r62, %r61, %r4;
	mul.wide.s32 	%rd69, %r62, 4;
	add.s64 	%rd70, %rd13, %rd69;
	ld.global.f32 	%f111, [%rd70];
	sub.f32 	%f112, %f111, %f2;
	abs.f32 	%f113, %f112;
	setp.lt.f32 	%p63, %f113, %f1;
	selp.f32 	%f114, 0f3F800000, 0f00000000, %p63;
	add.s64 	%rd71, %rd14, %rd69;
	st.global.f32 	[%rd71], %f114;
	ld.global.f32 	%f115, [%rd70+512];
	sub.f32 	%f116, %f115, %f2;
	abs.f32 	%f117, %f116;
	setp.lt.f32 	%p64, %f117, %f1;
	selp.f32 	%f118, 0f3F800000, 0f00000000, %p64;
	st.global.f32 	[%rd71+512], %f118;
	add.s32 	%r72, %r72, 2;
$L__BB4_57:
	and.b32  	%r63, %r42, 1;
	setp.eq.b32 	%p65, %r63, 1;
	not.pred 	%p66, %p65;
	@%p66 bra 	$L__BB4_59;
	shl.b32 	%r64, %r72, 7;
	add.s32 	%r65, %r64, %r4;
	mul.wide.s32 	%rd72, %r65, 4;
	add.s64 	%rd73, %rd13, %rd72;
	ld.global.f32 	%f119, [%rd73];
	sub.f32 	%f120, %f119, %f2;
	abs.f32 	%f121, %f120;
	setp.lt.f32 	%p67, %f121, %f1;
	selp.f32 	%f122, 0f3F800000, 0f00000000, %p67;
	add.s64 	%rd74, %rd14, %rd72;
	st.global.f32 	[%rd74], %f122;
$L__BB4_59:
	ret;

}
	// .globl	_ZN3cub18CUB_300001_SM_10006detail9transform16transform_kernelINS2_10policy_hubILb0EN4cuda3std3__45tupleIJN6thrust24THRUST_300001_SM_1000_NS6detail15normal_iteratorINSA_10device_ptrIfEEEESF_EEEE10policy1000EiNS7_10multipliesIfEESF_JPfSL_EEEvT0_iT1_T2_DpNS2_10kernel_argIT3_EE
.visible .entry _ZN3cub18CUB_300001_SM_10006detail9transform16transform_kernelINS2_10policy_hubILb0EN4cuda3std3__45tupleIJN6thrust24THRUST_300001_SM_1000_NS6detail15normal_iteratorINSA_10device_ptrIfEEEESF_EEEE10policy1000EiNS7_10multipliesIfEESF_JPfSL_EEEvT0_iT1_T2_DpNS2_10kernel_argIT3_EE(
	.param .u32 _ZN3cub18CUB_300001_SM_10006detail9transform16transform_kernelINS2_10policy_hubILb0EN4cuda3std3__45tupleIJN6thrust24THRUST_300001_SM_1000_NS6detail15normal_iteratorINSA_10device_ptrIfEEEESF_EEEE10policy1000EiNS7_10multipliesIfEESF_JPfSL_EEEvT0_iT1_T2_DpNS2_10kernel_argIT3_EE_param_0,
	.param .u32 _ZN3cub18CUB_300001_SM_10006detail9transform16transform_kernelINS2_10policy_hubILb0EN4cuda3std3__45tupleIJN6thrust24THRUST_300001_SM_1000_NS6detail15normal_iteratorINSA_10device_ptrIfEEEESF_EEEE10policy1000EiNS7_10multipliesIfEESF_JPfSL_EEEvT0_iT1_T2_DpNS2_10kernel_argIT3_EE_param_1,
	.param .align 1 .b8 _ZN3cub18CUB_300001_SM_10006detail9transform16transform_kernelINS2_10policy_hubILb0EN4cuda3std3__45tupleIJN6thrust24THRUST_300001_SM_1000_NS6detail15normal_iteratorINSA_10device_ptrIfEEEESF_EEEE10policy1000EiNS7_10multipliesIfEESF_JPfSL_EEEvT0_iT1_T2_DpNS2_10kernel_argIT3_EE_param_2[1],
	.param .align 8 .b8 _ZN3cub18CUB_300001_SM_10006detail9transform16transform_kernelINS2_10policy_hubILb0EN4cuda3std3__45tupleIJN6thrust24THRUST_300001_SM_1000_NS6detail15normal_iteratorINSA_10device_ptrIfEEEESF_EEEE10policy1000EiNS7_10multipliesIfEESF_JPfSL_EEEvT0_iT1_T2_DpNS2_10kernel_argIT3_EE_param_3[8],
	.param .align 8 .b8 _ZN3cub18CUB_300001_SM_10006detail9transform16transform_kernelINS2_10policy_hubILb0EN4cuda3std3__45tupleIJN6thrust24THRUST_300001_SM_1000_NS6detail15normal_iteratorINSA_10device_ptrIfEEEESF_EEEE10policy1000EiNS7_10multipliesIfEESF_JPfSL_EEEvT0_iT1_T2_DpNS2_10kernel_argIT3_EE_param_4[16],
	.param .align 8 .b8 _ZN3cub18CUB_300001_SM_10006detail9transform16transform_kernelINS2_10policy_hubILb0EN4cuda3std3__45tupleIJN6thrust24THRUST_300001_SM_1000_NS6detail15normal_iteratorINSA_10device_ptrIfEEEESF_EEEE10policy1000EiNS7_10multipliesIfEESF_JPfSL_EEEvT0_iT1_T2_DpNS2_10kernel_argIT3_EE_param_5[16]
)
.maxntid 128
{
	.reg .pred 	%p<28>;
	.reg .b32 	%r<188>;
	.reg .b32 	%f<7>;
	.reg .b64 	%rd<143>;
	// demoted variable
	.shared .align 8 .u64 _ZZN3cub18CUB_300001_SM_10006detail9transform23transform_kernel_ublkcpINS2_19async_copy_policy_tILi128EEEiN4cuda3std3__410multipliesIfEEN6thrust24THRUST_300001_SM_1000_NS6detail15normal_iteratorINSC_10device_ptrIfEEEEJffEEEvT0_iT1_T2_DpNS2_16aligned_base_ptrIT3_EEE3bar;
	ld.param.u64 	%rd66, [_ZN3cub18CUB_300001_SM_10006detail9transform16transform_kernelINS2_10policy_hubILb0EN4cuda3std3__45tupleIJN6thrust24THRUST_300001_SM_1000_NS6detail15normal_iteratorINSA_10device_ptrIfEEEESF_EEEE10policy1000EiNS7_10multipliesIfEESF_JPfSL_EEEvT0_iT1_T2_DpNS2_10kernel_argIT3_EE_param_5];
	ld.param.u64 	%rd64, [_ZN3cub18CUB_300001_SM_10006detail9transform16transform_kernelINS2_10policy_hubILb0EN4cuda3std3__45tupleIJN6thrust24THRUST_300001_SM_1000_NS6detail15normal_iteratorINSA_10device_ptrIfEEEESF_EEEE10policy1000EiNS7_10multipliesIfEESF_JPfSL_EEEvT0_iT1_T2_DpNS2_10kernel_argIT3_EE_param_4];
	ld.param.u32 	%r71, [_ZN3cub18CUB_300001_SM_10006detail9transform16transform_kernelINS2_10policy_hubILb0EN4cuda3std3__45tupleIJN6thrust24THRUST_300001_SM_1000_NS6detail15normal_iteratorINSA_10device_ptrIfEEEESF_EEEE10policy1000EiNS7_10multipliesIfEESF_JPfSL_EEEvT0_iT1_T2_DpNS2_10kernel_argIT3_EE_param_0];
	ld.param.u64 	%rd67, [_ZN3cub18CUB_300001_SM_10006detail9transform16transform_kernelINS2_10policy_hubILb0EN4cuda3std3__45tupleIJN6thrust24THRUST_300001_SM_1000_NS6detail15normal_iteratorINSA_10device_ptrIfEEEESF_EEEE10policy1000EiNS7_10multipliesIfEESF_JPfSL_EEEvT0_iT1_T2_DpNS2_10kernel_argIT3_EE_param_5+8];
	ld.param.u64 	%rd65, [_ZN3cub18CUB_300001_SM_10006detail9transform16transform_kernelINS2_10policy_hubILb0EN4cuda3std3__45tupleIJN6thrust24THRUST_300001_SM_1000_NS6detail15normal_iteratorINSA_10device_ptrIfEEEESF_EEEE10policy1000EiNS7_10multipliesIfEESF_JPfSL_EEEvT0_iT1_T2_DpNS2_10kernel_argIT3_EE_param_4+8];
	ld.param.u64 	%rd68, [_ZN3cub18CUB_300001_SM_10006detail9transform16transform_kernelINS2_10policy_hubILb0EN4cuda3std3__45tupleIJN6thrust24THRUST_300001_SM_1000_NS6detail15normal_iteratorINSA_10device_ptrIfEEEESF_EEEE10policy1000EiNS7_10multipliesIfEESF_JPfSL_EEEvT0_iT1_T2_DpNS2_10kernel_argIT3_EE_param_3];
	ld.param.u32 	%r70, [_ZN3cub18CUB_300001_SM_10006detail9transform16transform_kernelINS2_10policy_hubILb0EN4cuda3std3__45tupleIJN6thrust24THRUST_300001_SM_1000_NS6detail15normal_iteratorINSA_10device_ptrIfEEEESF_EEEE10policy1000EiNS7_10multipliesIfEESF_JPfSL_EEEvT0_iT1_T2_DpNS2_10kernel_argIT3_EE_param_1];
	cvta.to.global.u64 	%rd1, %rd68;
	cvt.u32.u64 	%r1, %rd65;
	cvt.u32.u64 	%r2, %rd67;
	shl.b32 	%r3, %r70, 7;
	mov.u32 	%r72, %ctaid.x;
	mul.lo.s32 	%r4, %r3, %r72;
	sub.s32 	%r5, %r71, %r4;
	min.s32 	%r6, %r3, %r5;
	setp.eq.s32 	%p1, %r72, 0;
	add.s32 	%r74, %r72, 2;
	mov.u32 	%r75, %nctaid.x;
	setp.ge.u32 	%p2, %r74, %r75;
	shl.b32 	%r7, %r70, 9;
	or.pred  	%p3, %p1, %p2;
	@%p3 bra 	$L__BB5_5;
	mov.b32 	%r139, -1;
	// begin inline asm
	{
	 .reg .pred P_OUT; 
	elect.sync _|P_OUT, %r139;
	selp.b32 %r138, 1, 0, P_OUT; 
}
	// end inline asm
	mov.u32 	%r140, %tid.x;
	setp.gt.u32 	%p18, %r140, 31;
	setp.eq.s32 	%p19, %r138, 0;
	or.pred  	%p20, %p18, %p19;
	@%p20 bra 	$L__BB5_3;
	mov.u32 	%r141, _ZZN3cub18CUB_300001_SM_10006detail9transform23transform_kernel_ublkcpINS2_19async_copy_policy_tILi128EEEiN4cuda3std3__410multipliesIfEEN6thrust24THRUST_300001_SM_1000_NS6detail15normal_iteratorINSC_10device_ptrIfEEEEJffEEEvT0_iT1_T2_DpNS2_16aligned_base_ptrIT3_EEE3bar;
	mov.b32 	%r142, 1;
	// begin inline asm
	mbarrier.init.shared.b64 [%r141], %r142;
	// end inline asm
	// begin inline asm
	fence.proxy.async.shared::cta; // 6.
	// end inline asm
	mul.wide.s32 	%rd120, %r4, 4;
	add.s32 	%r151, %r7, 15;
	add.s32 	%r152, %r151, %r1;
	and.b32  	%r144, %r152, -16;
	cvta.to.global.u64 	%rd121, %rd64;
	add.s64 	%rd117, %rd121, %rd120;
	mov.u32 	%r143, _ZN3cub18CUB_300001_SM_10006detail9transform4smemE;
	// begin inline asm
	cp.async.bulk.shared::cluster.global.mbarrier::complete_tx::bytes [%r143], [%rd117], %r144, [%r141];
	// end inline asm
	add.s32 	%r153, %r151, %r2;
	and.b32  	%r147, %r153, -16;
	add.s32 	%r154, %r143, %r7;
	add.s32 	%r146, %r154, 128;
	cvta.to.global.u64 	%rd122, %rd66;
	add.s64 	%rd118, %rd122, %rd120;
	// begin inline asm
	cp.async.bulk.shared::cluster.global.mbarrier::complete_tx::bytes [%r146], [%rd118], %r147, [%r141];
	// end inline asm
	add.s32 	%r150, %r147, %r144;
	// begin inline asm
	mbarrier.arrive.expect_tx.release.cta.shared::cta.b64 %rd119, [%r141], %r150; // 8. 
	// end inline asm
$L__BB5_3:
	bar.sync 	0;
	mov.u32 	%r156, _ZZN3cub18CUB_300001_SM_10006detail9transform23transform_kernel_ublkcpINS2_19async_copy_policy_tILi128EEEiN4cuda3std3__410multipliesIfEEN6thrust24THRUST_300001_SM_1000_NS6detail15normal_iteratorINSC_10device_ptrIfEEEEJffEEEvT0_iT1_T2_DpNS2_16aligned_base_ptrIT3_EEE3bar;
$L__BB5_4:
	mov.b32 	%r157, 0;
	// begin inline asm
	{
	 .reg .pred P_OUT; 
	mbarrier.try_wait.parity.shared::cta.b64  P_OUT, [%r156], %r157;                                // 7a. 
	selp.b32 %r155, 1, 0, P_OUT; 
}
	// end inline asm
	setp.eq.s32 	%p21, %r155, 0;
	@%p21 bra 	$L__BB5_4;
	bra.uni 	$L__BB5_26;
$L__BB5_5:
	cvt.s64.s32 	%rd4, %r1;
	cvt.s64.s32 	%rd5, %r4;
	shl.b32 	%r77, %r6, 2;
	cvt.s64.s32 	%rd69, %r77;
	shr.u64 	%rd6, %rd69, 2;
	mov.u32 	%r8, %ntid.x;
	mov.u32 	%r9, %ntid.y;
	mul.lo.s32 	%r78, %r8, %r9;
	mov.u32 	%r10, %ntid.z;
	mul.lo.s32 	%r11, %r78, %r10;
	mov.u32 	%r79, %tid.x;
	mov.u32 	%r80, %tid.y;
	mov.u32 	%r81, %tid.z;
	mad.lo.s32 	%r82, %r81, %r9, %r80;
	mad.lo.s32 	%r83, %r82, %r8, %r79;
	cvt.u64.u32 	%rd140, %r83;
	setp.le.u64 	%p4, %rd6, %rd140;
	@%p4 bra 	$L__BB5_15;
	cvt.u32.u64 	%r84, %rd140;
	cvt.u64.u32 	%rd8, %r11;
	add.s32 	%r85, %r84, %r11;
	cvt.u64.u32 	%rd70, %r85;
	max.u64 	%rd71, %rd6, %rd70;
	setp.gt.u64 	%p5, %rd6, %rd70;
	selp.u64 	%rd9, 1, 0, %p5;
	add.s64 	%rd72, %rd9, %rd70;
	sub.s64 	%rd10, %rd71, %rd72;
	and.b64  	%rd73, %rd10, -4294967296;
	setp.ne.s64 	%p6, %rd73, 0;
	@%p6 bra 	$L__BB5_8;
	cvt.u32.u64 	%r86, %rd8;
	cvt.u32.u64 	%r87, %rd10;
	div.u32 	%r88, %r87, %r86;
	cvt.u64.u32 	%rd129, %r88;
	bra.uni 	$L__BB5_9;
$L__BB5_8:
	div.u64 	%rd129, %rd10, %rd8;
$L__BB5_9:
	add.s64 	%rd14, %rd129, %rd9;
	and.b64  	%rd74, %rd14, 3;
	setp.eq.s64 	%p7, %rd74, 3;
	mov.u64 	%rd133, %rd140;
	@%p7 bra 	$L__BB5_12;
	shl.b64 	%rd75, %rd140, 2;
	shl.b64 	%rd76, %rd5, 2;
	add.s64 	%rd77, %rd75, %rd76;
	add.s64 	%rd78, %rd77, %rd4;
	add.s64 	%rd131, %rd64, %rd78;
	mov.u32 	%r90, _ZN3cub18CUB_300001_SM_10006detail9transform4smemE;
	add.s32 	%r91, %r1, %r90;
	shl.b32 	%r92, %r84, 2;
	add.s32 	%r170, %r91, %r92;
	mul.lo.s32 	%r93, %r10, %r9;
	mul.lo.s32 	%r94, %r93, %r8;
	shl.b32 	%r13, %r94, 2;
	add.s64 	%rd79, %rd14, 1;
	and.b64  	%rd80, %rd79, 3;
	neg.s64 	%rd130, %rd80;
	mov.u64 	%rd133, %rd140;
$L__BB5_11:
	.pragma "nounroll";
	// begin inline asm
	cp.async.ca.shared.global [%r170], [%rd131], 4, 4;
	// end inline asm
	add.s64 	%rd133, %rd133, %rd8;
	shl.b64 	%rd82, %rd8, 2;
	add.s64 	%rd131, %rd131, %rd82;
	add.s32 	%r170, %r170, %r13;
	add.s64 	%rd130, %rd130, 1;
	setp.ne.s64 	%p8, %rd130, 0;
	@%p8 bra 	$L__BB5_11;
$L__BB5_12:
	setp.lt.u64 	%p9, %rd14, 3;
	@%p9 bra 	$L__BB5_15;
	shl.b64 	%rd24, %rd8, 2;
	shl.b64 	%rd83, %rd133, 2;
	shl.b64 	%rd84, %rd5, 2;
	add.s64 	%rd25, %rd83, %rd84;
	shl.b64 	%rd85, %rd8, 3;
	add.s64 	%rd26, %rd25, %rd85;
	add.s64 	%rd86, %rd133, %rd5;
	shl.b64 	%rd87, %rd86, 2;
	mad.lo.s64 	%rd27, %rd8, 12, %rd87;
	cvt.u32.u64 	%r96, %rd65;
	mov.u32 	%r97, _ZN3cub18CUB_300001_SM_10006detail9transform4smemE;
	add.s32 	%r98, %r96, %r97;
	mul.lo.s32 	%r99, %r10, %r9;
	mul.lo.s32 	%r100, %r99, %r8;
	shl.b32 	%r101, %r100, 2;
	cvt.u32.u64 	%r102, %rd133;
	shl.b32 	%r103, %r102, 2;
	add.s32 	%r171, %r98, %r103;
	add.s32 	%r174, %r171, %r101;
	shl.b32 	%r104, %r100, 3;
	add.s32 	%r173, %r171, %r104;
	mad.lo.s32 	%r172, %r100, 12, %r171;
	cvt.s64.s32 	%rd88, %rd65;
	add.s64 	%rd134, %rd64, %rd88;
$L__BB5_14:
	add.s64 	%rd89, %rd134, %rd25;
	// begin inline asm
	cp.async.ca.shared.global [%r171], [%rd89], 4, 4;
	// end inline asm
	add.s64 	%rd93, %rd25, %rd24;
	add.s64 	%rd90, %rd134, %rd93;
	// begin inline asm
	cp.async.ca.shared.global [%r174], [%rd90], 4, 4;
	// end inline asm
	add.s64 	%rd91, %rd134, %rd26;
	// begin inline asm
	cp.async.ca.shared.global [%r173], [%rd91], 4, 4;
	// end inline asm
	add.s64 	%rd92, %rd134, %rd27;
	// begin inline asm
	cp.async.ca.shared.global [%r172], [%rd92], 4, 4;
	// end inline asm
	add.s64 	%rd133, %rd133, %rd24;
	mul.wide.u32 	%rd94, %r11, 16;
	add.s64 	%rd134, %rd134, %rd94;
	mul.lo.s32 	%r109, %r10, %r9;
	mul.lo.s32 	%r110, %r109, %r8;
	shl.b32 	%r111, %r110, 4;
	add.s32 	%r174, %r174, %r111;
	add.s32 	%r173, %r173, %r111;
	add.s32 	%r172, %r172, %r111;
	add.s32 	%r171, %r171, %r111;
	setp.lt.u64 	%p10, %rd133, %rd6;
	@%p10 bra 	$L__BB5_14;
$L__BB5_15:
	setp.le.u64 	%p11, %rd6, %rd140;
	// begin inline asm
	cp.async.commit_group;
	// end inline asm
	cvt.s64.s32 	%rd33, %r2;
	@%p11 bra 	$L__BB5_25;
	cvt.u32.u64 	%r112, %rd140;
	cvt.u64.u32 	%rd34, %r11;
	add.s32 	%r113, %r112, %r11;
	cvt.u64.u32 	%rd95, %r113;
	max.u64 	%rd96, %rd6, %rd95;
	setp.gt.u64 	%p12, %rd6, %rd95;
	selp.u64 	%rd35, 1, 0, %p12;
	add.s64 	%rd97, %rd35, %rd95;
	sub.s64 	%rd36, %rd96, %rd97;
	and.b64  	%rd98, %rd36, -4294967296;
	setp.ne.s64 	%p13, %rd98, 0;
	@%p13 bra 	$L__BB5_18;
	cvt.u32.u64 	%r114, %rd34;
	cvt.u32.u64 	%r115, %rd36;
	div.u32 	%r116, %r115, %r114;
	cvt.u64.u32 	%rd136, %r116;
	bra.uni 	$L__BB5_19;
$L__BB5_18:
	div.u64 	%rd136, %rd36, %rd34;
$L__BB5_19:
	add.s64 	%rd40, %rd136, %rd35;
	and.b64  	%rd99, %rd40, 3;
	setp.eq.s64 	%p14, %rd99, 3;
	@%p14 bra 	$L__BB5_22;
	shl.b64 	%rd100, %rd140, 2;
	shl.b64 	%rd101, %rd5, 2;
	add.s64 	%rd102, %rd100, %rd101;
	add.s64 	%rd103, %rd102, %rd33;
	add.s64 	%rd138, %rd66, %rd103;
	shl.b64 	%rd42, %rd34, 2;
	mov.u32 	%r118, _ZN3cub18CUB_300001_SM_10006detail9transform4smemE;
	add.s32 	%r119, %r2, %r118;
	add.s32 	%r120, %r119, %r7;
	shl.b32 	%r121, %r112, 2;
	add.s32 	%r175, %r120, %r121;
	mul.lo.s32 	%r122, %r10, %r9;
	mul.lo.s32 	%r123, %r122, %r8;
	shl.b32 	%r29, %r123, 2;
	add.s64 	%rd104, %rd40, 1;
	and.b64  	%rd105, %rd104, 3;
	neg.s64 	%rd137, %rd105;
$L__BB5_21:
	.pragma "nounroll";
	add.s32 	%r124, %r175, 128;
	// begin inline asm
	cp.async.ca.shared.global [%r124], [%rd138], 4, 4;
	// end inline asm
	add.s64 	%rd140, %rd140, %rd34;
	add.s64 	%rd138, %rd138, %rd42;
	add.s32 	%r175, %r175, %r29;
	add.s64 	%rd137, %rd137, 1;
	setp.ne.s64 	%p15, %rd137, 0;
	@%p15 bra 	$L__BB5_21;
$L__BB5_22:
	setp.lt.u64 	%p16, %rd40, 3;
	@%p16 bra 	$L__BB5_25;
	shl.b64 	%rd51, %rd34, 2;
	shl.b64 	%rd107, %rd140, 2;
	shl.b64 	%rd108, %rd5, 2;
	add.s64 	%rd52, %rd107, %rd108;
	add.s64 	%rd53, %rd52, %rd51;
	shl.b64 	%rd54, %rd34, 4;
	shl.b64 	%rd109, %rd34, 3;
	add.s64 	%rd55, %rd52, %rd109;
	add.s64 	%rd110, %rd140, %rd5;
	shl.b64 	%rd111, %rd110, 2;
	mad.lo.s64 	%rd56, %rd34, 12, %rd111;
	mov.u32 	%r125, _ZN3cub18CUB_300001_SM_10006detail9transform4smemE;
	add.s32 	%r126, %r2, %r125;
	mul.lo.s32 	%r127, %r10, %r9;
	mul.lo.s32 	%r128, %r127, %r8;
	shl.b32 	%r129, %r128, 2;
	cvt.u32.u64 	%r130, %rd140;
	shl.b32 	%r131, %r130, 2;
	add.s32 	%r132, %r126, %r7;
	add.s32 	%r176, %r132, %r131;
	add.s32 	%r179, %r176, %r129;
	shl.b32 	%r33, %r128, 4;
	shl.b32 	%r133, %r128, 3;
	add.s32 	%r178, %r176, %r133;
	mad.lo.s32 	%r177, %r128, 12, %r176;
	add.s64 	%rd141, %rd66, %rd33;
$L__BB5_24:
	add.s64 	%rd113, %rd141, %rd52;
	add.s32 	%r134, %r176, 128;
	// begin inline asm
	cp.async.ca.shared.global [%r134], [%rd113], 4, 4;
	// end inline asm
	add.s64 	%rd114, %rd141, %rd53;
	add.s32 	%r135, %r179, 128;
	// begin inline asm
	cp.async.ca.shared.global [%r135], [%rd114], 4, 4;
	// end inline asm
	add.s64 	%rd115, %rd141, %rd55;
	add.s32 	%r136, %r178, 128;
	// begin inline asm
	cp.async.ca.shared.global [%r136], [%rd115], 4, 4;
	// end inline asm
	add.s64 	%rd116, %rd141, %rd56;
	add.s32 	%r137, %r177, 128;
	// begin inline asm
	cp.async.ca.shared.global [%r137], [%rd116], 4, 4;
	// end inline asm
	add.s64 	%rd140, %rd140, %rd51;
	add.s64 	%rd141, %rd141, %rd54;
	add.s32 	%r179, %r179, %r33;
	add.s32 	%r178, %r178, %r33;
	add.s32 	%r177, %r177, %r33;
	add.s32 	%r176, %r176, %r33;
	setp.lt.u64 	%p17, %rd140, %rd6;
	@%p17 bra 	$L__BB5_24;
$L__BB5_25:
	// begin inline asm
	cp.async.commit_group;
	// end inline asm
	// begin inline asm
	cp.async.wait_group 0;
	// end inline asm
	barrier.sync 	0;
$L__BB5_26:
	cvt.u32.u64 	%r45, %rd65;
	setp.gt.s32 	%p22, %r3, %r5;
	@%p22 bra 	$L__BB5_30;
	setp.lt.s32 	%p23, %r70, 1;
	@%p23 bra 	$L__BB5_35;
	mov.u32 	%r180, %tid.x;
	neg.s32 	%r183, %r70;
	add.s32 	%r158, %r2, %r7;
	shl.b32 	%r159, %r180, 2;
	add.s32 	%r160, %r158, %r159;
	mov.u32 	%r161, _ZN3cub18CUB_300001_SM_10006detail9transform4smemE;
	add.s32 	%r162, %r160, %r161;
	add.s32 	%r182, %r162, 128;
	add.s32 	%r163, %r45, %r159;
	add.s32 	%r181, %r161, %r163;
	mul.wide.s32 	%rd123, %r4, 4;
	add.s64 	%rd62, %rd1, %rd123;
$L__BB5_29:
	.pragma "nounroll";
	mul.wide.s32 	%rd124, %r180, 4;
	add.s64 	%rd125, %rd62, %rd124;
	ld.shared.f32 	%f1, [%r181];
	ld.shared.f32 	%f2, [%r182];
	mul.f32 	%f3, %f1, %f2;
	st.global.f32 	[%rd125], %f3;
	add.s32 	%r183, %r183, 1;
	setp.eq.s32 	%p24, %r183, 0;
	add.s32 	%r182, %r182, 512;
	add.s32 	%r181, %r181, 512;
	add.s32 	%r180, %r180, 128;
	@%p24 bra 	$L__BB5_35;
	bra.uni 	$L__BB5_29;
$L__BB5_30:
	setp.lt.s32 	%p25, %r70, 1;
	@%p25 bra 	$L__BB5_35;
	mov.u32 	%r184, %tid.x;
	neg.s32 	%r187, %r70;
	add.s32 	%r164, %r2, %r7;
	shl.b32 	%r165, %r184, 2;
	add.s32 	%r166, %r164, %r165;
	mov.u32 	%r167, _ZN3cub18CUB_300001_SM_10006detail9transform4smemE;
	add.s32 	%r168, %r166, %r167;
	add.s32 	%r186, %r168, 128;
	add.s32 	%r169, %r45, %r165;
	add.s32 	%r185, %r167, %r169;
	mul.wide.s32 	%rd126, %r4, 4;
	add.s64 	%rd63, %rd1, %rd126;
$L__BB5_32:
	.pragma "nounroll";
	setp.ge.s32 	%p26, %r184, %r6;
	@%p26 bra 	$L__BB5_34;
	ld.shared.f32 	%f4, [%r185];
	ld.shared.f32 	%f5, [%r186];
	mul.f32 	%f6, %f4, %f5;
	mul.wide.s32 	%rd127, %r184, 4;
	add.s64 	%rd128, %rd63, %rd127;
	st.global.f32 	[%rd128], %f6;
$L__BB5_34:
	add.s32 	%r187, %r187, 1;
	setp.ne.s32 	%p27, %r187, 0;
	add.s32 	%r186, %r186, 512;
	add.s32 	%r185, %r185, 512;
	add.s32 	%r184, %r184, 128;
	@%p27 bra 	$L__BB5_32;
$L__BB5_35:
	ret;

}
	// .globl	_ZN3cub18CUB_300001_SM_10006detail9transform16transform_kernelINS2_10policy_hubILb0EN4cuda3std3__45tupleIJN6thrust24THRUST_300001_SM_1000_NS6detail15normal_iteratorINSA_10device_ptrIfEEEESF_EEEE10policy1000ElNS7_10multipliesIfEESF_JPfSL_EEEvT0_iT1_T2_DpNS2_10kernel_argIT3_EE
.visible .entry _ZN3cub18CUB_300001_SM_10006detail9transform16transform_kernelINS2_10policy_hubILb0EN4cuda3std3__45tupleIJN6thrust24THRUST_300001_SM_1000_NS6detail15normal_iteratorINSA_10device_ptrIfEEEESF_EEEE10policy1000ElNS7_10multipliesIfEESF_JPfSL_EEEvT0_iT1_T2_DpNS2_10kernel_argIT3_EE(
	.param .u64 _ZN3cub18CUB_300001_SM_10006detail9transform16transform_kernelINS2_10policy_hubILb0EN4cuda3std3__45tupleIJN6thrust24THRUST_300001_SM_1000_NS6detail15normal_iteratorINSA_10device_ptrIfEEEESF_EEEE10policy1000ElNS7_10multipliesIfEESF_JPfSL_EEEvT0_iT1_T2_DpNS2_10kernel_argIT3_EE_param_0,
	.param .u32 _ZN3cub18CUB_300001_SM_10006detail9transform16transform_kernelINS2_10policy_hubILb0EN4cuda3std3__45tupleIJN6thrust24THRUST_300001_SM_1000_NS6detail15normal_iteratorINSA_10device_ptrIfEEEESF_EEEE10policy1000ElNS7_10multipliesIfEESF_JPfSL_EEEvT0_iT1_T2_DpNS2_10kernel_argIT3_EE_param_1,
	.param .align 1 .b8 _ZN3cub18CUB_300001_SM_10006detail9transform16transform_kernelINS2_10policy_hubILb0EN4cuda3std3__45tupleIJN6thrust24THRUST_300001_SM_1000_NS6detail15normal_iteratorINSA_10device_ptrIfEEEESF_EEEE10policy1000ElNS7_10multipliesIfEESF_JPfSL_EEEvT0_iT1_T2_DpNS2_10kernel_argIT3_EE_param_2[1],
	.param .align 8 .b8 _ZN3cub18CUB_300001_SM_10006detail9transform16transform_kernelINS2_10policy_hubILb0EN4cuda3std3__45tupleIJN6thrust24THRUST_300001_SM_1000_NS6detail15normal_iteratorINSA_10device_ptrIfEEEESF_EEEE10policy1000ElNS7_10multipliesIfEESF_JPfSL_EEEvT0_iT1_T2_DpNS2_10kernel_argIT3_EE_param_3[8],
	.param .align 8 .b8 _ZN3cub18CUB_300001_SM_10006detail9transform16transform_kernelINS2_10policy_hubILb0EN4cuda3std3__45tupleIJN6thrust24THRUST_300001_SM_1000_NS6detail15normal_iteratorINSA_10device_ptrIfEEEESF_EEEE10policy1000ElNS7_10multipliesIfEESF_JPfSL_EEEvT0_iT1_T2_DpNS2_10kernel_argIT3_EE_param_4[16],
	.param .align 8 .b8 _ZN3cub18CUB_300001_SM_10006detail9transform16transform_kernelINS2_10policy_hubILb0EN4cuda3std3__45tupleIJN6thrust24THRUST_300001_SM_1000_NS6detail15normal_iteratorINSA_10device_ptrIfEEEESF_EEEE10policy1000ElNS7_10multipliesIfEESF_JPfSL_EEEvT0_iT1_T2_DpNS2_10kernel_argIT3_EE_param_5[16]
)
.maxntid 128
{
	.reg .pred 	%p<28>;
	.reg .b32 	%r<181>;
	.reg .b32 	%f<7>;
	.reg .b64 	%rd<147>;
	// demoted variable
	.shared .align 8 .u64 _ZZN3cub18CUB_300001_SM_10006detail9transform23transform_kernel_ublkcpINS2_19async_copy_policy_tILi128EEElN4cuda3std3__410multipliesIfEEN6thrust24THRUST_300001_SM_1000_NS6detail15normal_iteratorINSC_10device_ptrIfEEEEJffEEEvT0_iT1_T2_DpNS2_16aligned_base_ptrIT3_EEE3bar;
	ld.param.u64 	%rd68, [_ZN3cub18CUB_300001_SM_10006detail9transform16transform_kernelINS2_10policy_hubILb0EN4cuda3std3__45tupleIJN6thrust24THRUST_300001_SM_1000_NS6detail15normal_iteratorINSA_10device_ptrIfEEEESF_EEEE10policy1000ElNS7_10multipliesIfEESF_JPfSL_EEEvT0_iT1_T2_DpNS2_10kernel_argIT3_EE_param_5];
	ld.param.u64 	%rd66, [_ZN3cub18CUB_300001_SM_10006detail9transform16transform_kernelINS2_10policy_hubILb0EN4cuda3std3__45tupleIJN6thrust24THRUST_300001_SM_1000_NS6detail15normal_iteratorINSA_10device_ptrIfEEEESF_EEEE10policy1000ElNS7_10multipliesIfEESF_JPfSL_EEEvT0_iT1_T2_DpNS2_10kernel_argIT3_EE_param_4];
	ld.param.u64 	%rd70, [_ZN3cub18CUB_300001_SM_10006detail9transform16transform_kernelINS2_10policy_hubILb0EN4cuda3std3__45tupleIJN6thrust24THRUST_300001_SM_1000_NS6detail15normal_iteratorINSA_10device_ptrIfEEEESF_EEEE10policy1000ElNS7_10multipliesIfEESF_JPfSL_EEEvT0_iT1_T2_DpNS2_10kernel_argIT3_EE_param_0];
	ld.param.u64 	%rd69, [_ZN3cub18CUB_300001_SM_10006detail9transform16transform_kernelINS2_10policy_hubILb0EN4cuda3std3__45tupleIJN6thrust24THRUST_300001_SM_1000_NS6detail15normal_iteratorINSA_10device_ptrIfEEEESF_EEEE10policy1000ElNS7_10multipliesIfEESF_JPfSL_EEEvT0_iT1_T2_DpNS2_10kernel_argIT3_EE_param_5+8];
	ld.param.u64 	%rd67, [_ZN3cub18CUB_300001_SM_10006detail9transform16transform_kernelINS2_10policy_hubILb0EN4cuda3std3__45tupleIJN6thrust24THRUST_300001_SM_1000_NS6detail15normal_iteratorINSA_10device_ptrIfEEEESF_EEEE10policy1000ElNS7_10multipliesIfEESF_JPfSL_EEEvT0_iT1_T2_DpNS2_10kernel_argIT3_EE_param_4+8];
	ld.param.u64 	%rd71, [_ZN3cub18CUB_300001_SM_10006detail9transform16transform_kernelINS2_10policy_hubILb0EN4cuda3std3__45tupleIJN6thrust24THRUST_300001_SM_1000_NS6detail15normal_iteratorINSA_10device_ptrIfEEEESF_EEEE10policy1000ElNS7_10multipliesIfEESF_JPfSL_EEEvT0_iT1_T2_DpNS2_10kernel_argIT3_EE_param_3];
	ld.param.u32 	%r68, [_ZN3cub18CUB_300001_SM_10006detail9transform16transform_kernelINS2_10policy_hubILb0EN4cuda3std3__45tupleIJN6thrust24THRUST_300001_SM_1000_NS6detail15normal_iteratorINSA_10device_ptrIfEEEESF_EEEE10policy1000ElNS7_10multipliesIfEESF_JPfSL_EEEvT0_iT1_T2_DpNS2_10kernel_argIT3_EE_param_1];
	cvta.to.global.u64 	%rd1, %rd71;
	cvt.u32.u64 	%r1, %rd67;
	cvt.u32.u64 	%r2, %rd69;
	shl.b32 	%r3, %r68, 7;
	mov.u32 	%r69, %ctaid.x;
	cvt.u64.u32 	%rd72, %r69;
	cvt.s64.s32 	%rd73, %r3;
	mul.lo.s64 	%rd4, %rd73, %rd72;
	sub.s64 	%rd74, %rd70, %rd4;
	min.s64 	%rd75, %rd74, %rd73;
	cvt.u32.u64 	%r4, %rd75;
	setp.eq.s32 	%p1, %r69, 0;
	add.s32 	%r71, %r69, 2;
	mov.u32 	%r72, %nctaid.x;
	setp.ge.u32 	%p2, %r71, %r72;
	shl.b32 	%r5, %r68, 9;
	or.pred  	%p3, %p1, %p2;
	@%p3 bra 	$L__BB6_5;
	mov.b32 	%r132, -1;
	// begin inline asm
	{
	 .reg .pred P_OUT; 
	elect.sync _|P_OUT, %r132;
	selp.b32 %r131, 1, 0, P_OUT; 
}
	// end inline asm
	mov.u32 	%r133, %tid.x;
	setp.gt.u32 	%p18, %r133, 31;
	setp.eq.s32 	%p19, %r131, 0;
	or.pred  	%p20, %p18, %p19;
	@%p20 bra 	$L__BB6_3;
	mov.u32 	%r134, _ZZN3cub18CUB_300001_SM_10006detail9transform23transform_kernel_ublkcpINS2_19async_copy_policy_tILi128EEElN4cuda3std3__410multipliesIfEEN6thrust24THRUST_300001_SM_1000_NS6detail15normal_iteratorINSC_10device_ptrIfEEEEJffEEEvT0_iT1_T2_DpNS2_16aligned_base_ptrIT3_EEE3bar;
	mov.b32 	%r135, 1;
	// begin inline asm
	mbarrier.init.shared.b64 [%r134], %r135;
	// end inline asm
	// begin inline asm
	fence.proxy.async.shared::cta; // 6.
	// end inline asm
	shl.b64 	%rd124, %rd4, 2;
	add.s32 	%r144, %r5, 15;
	add.s32 	%r145, %r144, %r1;
	and.b32  	%r137, %r145, -16;
	cvta.to.global.u64 	%rd125, %rd66;
	add.s64 	%rd121, %rd125, %rd124;
	mov.u32 	%r136, _ZN3cub18CUB_300001_SM_10006detail9transform4smemE;
	// begin inline asm
	cp.async.bulk.shared::cluster.global.mbarrier::complete_tx::bytes [%r136], [%rd121], %r137, [%r134];
	// end inline asm
	add.s32 	%r146, %r144, %r2;
	and.b32  	%r140, %r146, -16;
	add.s32 	%r147, %r136, %r5;
	add.s32 	%r139, %r147, 128;
	cvta.to.global.u64 	%rd126, %rd68;
	add.s64 	%rd122, %rd126, %rd124;
	// begin inline asm
	cp.async.bulk.shared::cluster.global.mbarrier::complete_tx::bytes [%r139], [%rd122], %r140, [%r134];
	// end inline asm
	add.s32 	%r143, %r140, %r137;
	// begin inline asm
	mbarrier.arrive.expect_tx.release.cta.shared::cta.b64 %rd123, [%r134], %r143; // 8. 
	// end inline asm
$L__BB6_3:
	bar.sync 	0;
	mov.u32 	%r149, _ZZN3cub18CUB_300001_SM_10006detail9transform23transform_kernel_ublkcpINS2_19async_copy_policy_tILi128EEElN4cuda3std3__410multipliesIfEEN6thrust24THRUST_300001_SM_1000_NS6detail15normal_iteratorINSC_10device_ptrIfEEEEJffEEEvT0_iT1_T2_DpNS2_16aligned_base_ptrIT3_EEE3bar;
$L__BB6_4:
	mov.b32 	%r150, 0;
	// begin inline asm
	{
	 .reg .pred P_OUT; 
	mbarrier.try_wait.parity.shared::cta.b64  P_OUT, [%r149], %r150;                                // 7a. 
	selp.b32 %r148, 1, 0, P_OUT; 
}
	// end inline asm
	setp.eq.s32 	%p21, %r148, 0;
	@%p21 bra 	$L__BB6_4;
	bra.uni 	$L__BB6_26;
$L__BB6_5:
	cvt.s64.s32 	%rd5, %r1;
	shl.b32 	%r74, %r4, 2;
	cvt.s64.s32 	%rd76, %r74;
	shr.u64 	%rd6, %rd76, 2;
	mov.u32 	%r6, %ntid.x;
	mov.u32 	%r7, %ntid.y;
	mul.lo.s32 	%r75, %r6, %r7;
	mov.u32 	%r8, %ntid.z;
	mul.lo.s32 	%r9, %r75, %r8;
	mov.u32 	%r76, %tid.x;
	mov.u32 	%r77, %tid.y;
	mov.u32 	%r78, %tid.z;
	mad.lo.s32 	%r79, %r78, %r7, %r77;
	mad.lo.s32 	%r80, %r79, %r6, %r76;
	cvt.u64.u32 	%rd144, %r80;
	setp.le.u64 	%p4, %rd6, %rd144;
	@%p4 bra 	$L__BB6_15;
	cvt.u32.u64 	%r81, %rd144;
	cvt.u64.u32 	%rd8, %r9;
	add.s32 	%r82, %r81, %r9;
	cvt.u64.u32 	%rd77, %r82;
	max.u64 	%rd78, %rd6, %rd77;
	setp.gt.u64 	%p5, %rd6, %rd77;
	selp.u64 	%rd9, 1, 0, %p5;
	add.s64 	%rd79, %rd9, %rd77;
	sub.s64 	%rd10, %rd78, %rd79;
	and.b64  	%rd80, %rd10, -4294967296;
	setp.ne.s64 	%p6, %rd80, 0;
	@%p6 bra 	$L__BB6_8;
	cvt.u32.u64 	%r83, %rd8;
	cvt.u32.u64 	%r84, %rd10;
	div.u32 	%r85, %r84, %r83;
	cvt.u64.u32 	%rd133, %r85;
	bra.uni 	$L__BB6_9;
$L__BB6_8:
	div.u64 	%rd133, %rd10, %rd8;
$L__BB6_9:
	add.s64 	%rd14, %rd133, %rd9;
	and.b64  	%rd81, %rd14, 3;
	setp.eq.s64 	%p7, %rd81, 3;
	mov.u64 	%rd137, %rd144;
	@%p7 bra 	$L__BB6_12;
	shl.b64 	%rd82, %rd4, 2;
	shl.b64 	%rd83, %rd144, 2;
	add.s64 	%rd84, %rd82, %rd83;
	add.s64 	%rd85, %rd84, %rd5;
	add.s64 	%rd135, %rd66, %rd85;
	shl.b64 	%rd16, %rd8, 2;
	mov.u32 	%r87, _ZN3cub18CUB_300001_SM_10006detail9transform4smemE;
	add.s32 	%r88, %r1, %r87;
	shl.b32 	%r89, %r81, 2;
	add.s32 	%r163, %r88, %r89;
	mul.lo.s32 	%r90, %r8, %r7;
	mul.lo.s32 	%r91, %r90, %r6;
	shl.b32 	%r11, %r91, 2;
	add.s64 	%rd86, %rd14, 1;
	and.b64  	%rd87, %rd86, 3;
	neg.s64 	%rd134, %rd87;
	mov.u64 	%rd137, %rd144;
$L__BB6_11:
	.pragma "nounroll";
	// begin inline asm
	cp.async.ca.shared.global [%r163], [%rd135], 4, 4;
	// end inline asm
	add.s64 	%rd137, %rd137, %rd8;
	add.s64 	%rd135, %rd135, %rd16;
	add.s32 	%r163, %r163, %r11;
	add.s64 	%rd134, %rd134, 1;
	setp.ne.s64 	%p8, %rd134, 0;
	@%p8 bra 	$L__BB6_11;
$L__BB6_12:
	setp.lt.u64 	%p9, %rd14, 3;
	@%p9 bra 	$L__BB6_15;
	shl.b64 	%rd25, %rd8, 2;
	shl.b64 	%rd89, %rd4, 2;
	shl.b64 	%rd90, %rd137, 2;
	add.s64 	%rd26, %rd89, %rd90;
	shl.b64 	%rd27, %rd8, 4;
	shl.b64 	%rd91, %rd8, 3;
	add.s64 	%rd28, %rd26, %rd91;
	add.s64 	%rd92, %rd137, %rd4;
	shl.b64 	%rd93, %rd92, 2;
	mad.lo.s64 	%rd29, %rd8, 12, %rd93;
	mov.u32 	%r93, _ZN3cub18CUB_300001_SM_10006detail9transform4smemE;
	add.s32 	%r94, %r1, %r93;
	mul.lo.s32 	%r95, %r8, %r7;
	mul.lo.s32 	%r96, %r95, %r6;
	shl.b32 	%r97, %r96, 2;
	cvt.u32.u64 	%r98, %rd137;
	shl.b32 	%r99, %r98, 2;
	add.s32 	%r164, %r94, %r99;
	add.s32 	%r167, %r164, %r97;
	shl.b32 	%r15, %r96, 4;
	shl.b32 	%r100, %r96, 3;
	add.s32 	%r166, %r164, %r100;
	mad.lo.s32 	%r165, %r96, 12, %r164;
	cvt.s64.s32 	%rd94, %r1;
	add.s64 	%rd138, %rd66, %rd94;
$L__BB6_14:
	add.s64 	%rd95, %rd138, %rd26;
	// begin inline asm
	cp.async.ca.shared.global [%r164], [%rd95], 4, 4;
	// end inline asm
	add.s64 	%rd99, %rd26, %rd25;
	add.s64 	%rd96, %rd138, %rd99;
	// begin inline asm
	cp.async.ca.shared.global [%r167], [%rd96], 4, 4;
	// end inline asm
	add.s64 	%rd97, %rd138, %rd28;
	// begin inline asm
	cp.async.ca.shared.global [%r166], [%rd97], 4, 4;
	// end inline asm
	add.s64 	%rd98, %rd138, %rd29;
	// begin inline asm
	cp.async.ca.shared.global [%r165], [%rd98], 4, 4;
	// end inline asm
	add.s64 	%rd137, %rd137, %rd25;
	add.s64 	%rd138, %rd138, %rd27;
	add.s32 	%r167, %r167, %r15;
	add.s32 	%r166, %r166, %r15;
	add.s32 	%r165, %r165, %r15;
	add.s32 	%r164, %r164, %r15;
	setp.lt.u64 	%p10, %rd137, %rd6;
	@%p10 bra 	$L__BB6_14;
$L__BB6_15:
	setp.le.u64 	%p11, %rd6, %rd144;
	// begin inline asm
	cp.async.commit_group;
	// end inline asm
	cvt.s64.s32 	%rd35, %r2;
	@%p11 bra 	$L__BB6_25;
	cvt.u32.u64 	%r105, %rd144;
	cvt.u64.u32 	%rd36, %r9;
	add.s32 	%r106, %r105, %r9;
	cvt.u64.u32 	%rd100, %r106;
	max.u64 	%rd101, %rd6, %rd100;
	setp.gt.u64 	%p12, %rd6, %rd100;
	selp.u64 	%rd37, 1, 0, %p12;
	add.s64 	%rd102, %rd37, %rd100;
	sub.s64 	%rd38, %rd101, %rd102;
	and.b64  	%rd103, %rd38, -4294967296;
	setp.ne.s64 	%p13, %rd103, 0;
	@%p13 bra 	$L__BB6_18;
	cvt.u32.u64 	%r107, %rd36;
	cvt.u32.u64 	%r108, %rd38;
	div.u32 	%r109, %r108, %r107;
	cvt.u64.u32 	%rd140, %r109;
	bra.uni 	$L__BB6_19;
$L__BB6_18:
	div.u64 	%rd140, %rd38, %rd36;
$L__BB6_19:
	add.s64 	%rd42, %rd140, %rd37;
	and.b64  	%rd104, %rd42, 3;
	setp.eq.s64 	%p14, %rd104, 3;
	@%p14 bra 	$L__BB6_22;
	shl.b64 	%rd105, %rd4, 2;
	shl.b64 	%rd106, %rd144, 2;
	add.s64 	%rd107, %rd105, %rd106;
	add.s64 	%rd108, %rd107, %rd35;
	add.s64 	%rd142, %rd68, %rd108;
	shl.b64 	%rd44, %rd36, 2;
	mov.u32 	%r111, _ZN3cub18CUB_300001_SM_10006detail9transform4smemE;
	add.s32 	%r112, %r2, %r111;
	add.s32 	%r113, %r112, %r5;
	shl.b32 	%r114, %r105, 2;
	add.s32 	%r168, %r113, %r114;
	mul.lo.s32 	%r115, %r8, %r7;
	mul.lo.s32 	%r116, %r115, %r6;
	shl.b32 	%r28, %r116, 2;
	add.s64 	%rd109, %rd42, 1;
	and.b64  	%rd110, %rd109, 3;
	neg.s64 	%rd141, %rd110;
$L__BB6_21:
	.pragma "nounroll";
	add.s32 	%r117, %r168, 128;
	// begin inline asm
	cp.async.ca.shared.global [%r117], [%rd142], 4, 4;
	// end inline asm
	add.s64 	%rd144, %rd144, %rd36;
	add.s64 	%rd142, %rd142, %rd44;
	add.s32 	%r168, %r168, %r28;
	add.s64 	%rd141, %rd141, 1;
	setp.ne.s64 	%p15, %rd141, 0;
	@%p15 bra 	$L__BB6_21;
$L__BB6_22:
	setp.lt.u64 	%p16, %rd42, 3;
	@%p16 bra 	$L__BB6_25;
	shl.b64 	%rd53, %rd36, 2;
	shl.b64 	%rd112, %rd4, 2;
	shl.b64 	%rd113, %rd144, 2;
	add.s64 	%rd54, %rd112, %rd113;
	add.s64 	%rd55, %rd54, %rd53;
	shl.b64 	%rd56, %rd36, 4;
	shl.b64 	%rd114, %rd36, 3;
	add.s64 	%rd57, %rd54, %rd114;
	add.s64 	%rd115, %rd144, %rd4;
	shl.b64 	%rd116, %rd115, 2;
	mad.lo.s64 	%rd58, %rd36, 12, %rd116;
	mov.u32 	%r118, _ZN3cub18CUB_300001_SM_10006detail9transform4smemE;
	add.s32 	%r119, %r2, %r118;
	mul.lo.s32 	%r120, %r8, %r7;
	mul.lo.s32 	%r121, %r120, %r6;
	shl.b32 	%r122, %r121, 2;
	cvt.u32.u64 	%r123, %rd144;
	shl.b32 	%r124, %r123, 2;
	add.s32 	%r125, %r119, %r5;
	add.s32 	%r169, %r125, %r124;
	add.s32 	%r172, %r169, %r122;
	shl.b32 	%r32, %r121, 4;
	shl.b32 	%r126, %r121, 3;
	add.s32 	%r171, %r169, %r126;
	mad.lo.s32 	%r170, %r121, 12, %r169;
	add.s64 	%rd145, %rd68, %rd35;
$L__BB6_24:
	add.s64 	%rd117, %rd145, %rd54;
	add.s32 	%r127, %r169, 128;
	// begin inline asm
	cp.async.ca.shared.global [%r127], [%rd117], 4, 4;
	// end inline asm
	add.s64 	%rd118, %rd145, %rd55;
	add.s32 	%r128, %r172, 128;
	// begin inline asm
	cp.async.ca.shared.global [%r128], [%rd118], 4, 4;
	// end inline asm
	add.s64 	%rd119, %rd145, %rd57;
	add.s32 	%r129, %r171, 128;
	// begin inline asm
	cp.async.ca.shared.global [%r129], [%rd119], 4, 4;
	// end inline asm
	add.s64 	%rd120, %rd145, %rd58;
	add.s32 	%r130, %r170, 128;
	// begin inline asm
	cp.async.ca.shared.global [%r130], [%rd120], 4, 4;
	// end inline asm
	add.s64 	%rd144, %rd144, %rd53;
	add.s64 	%rd145, %rd145, %rd56;
	add.s32 	%r172, %r172, %r32;
	add.s32 	%r171, %r171, %r32;
	add.s32 	%r170, %r170, %r32;
	add.s32 	%r169, %r169, %r32;
	setp.lt.u64 	%p17, %rd144, %rd6;
	@%p17 bra 	$L__BB6_24;
$L__BB6_25:
	// begin inline asm
	cp.async.commit_group;
	// end inline asm
	// begin inline asm
	cp.async.wait_group 0;
	// end inline asm
	barrier.sync 	0;
$L__BB6_26:
	setp.eq.s32 	%p22, %r3, %r4;
	@%p22 bra 	$L__BB6_32;
	setp.lt.s32 	%p23, %r68, 1;
	@%p23 bra 	$L__BB6_35;
	mov.u32 	%r177, %tid.x;
	neg.s32 	%r180, %r68;
	add.s32 	%r151, %r2, %r5;
	shl.b32 	%r152, %r177, 2;
	add.s32 	%r153, %r151, %r152;
	mov.u32 	%r154, _ZN3cub18CUB_300001_SM_10006detail9transform4smemE;
	add.s32 	%r155, %r153, %r154;
	add.s32 	%r179, %r155, 128;
	add.s32 	%r156, %r1, %r152;
	add.s32 	%r178, %r154, %r156;
	shl.b64 	%rd127, %rd4, 2;
	add.s64 	%rd64, %rd1, %rd127;
$L__BB6_29:
	.pragma "nounroll";
	setp.ge.s32 	%p24, %r177, %r4;
	@%p24 bra 	$L__BB6_31;
	ld.shared.f32 	%f1, [%r178];
	ld.shared.f32 	%f2, [%r179];
	mul.f32 	%f3, %f1, %f2;
	mul.wide.s32 	%rd128, %r177, 4;
	add.s64 	%rd129, %rd64, %rd128;
	st.global.f32 	[%rd129], %f3;
$L__BB6_31:
	add.s32 	%r180, %r180, 1;
	setp.ne.s32 	%p25, %r180, 0;
	add.s32 	%r179, %r179, 512;
	add.s32 	%r178, %r178, 512;
	add.s32 	%r177, %r177, 128;
	@%p25 bra 	$L__BB6_29;
	bra.uni 	$L__BB6_35;
$L__BB6_32:
	setp.lt.s32 	%p26, %r68, 1;
	@%p26 bra 	$L__BB6_35;
	mov.u32 	%r173, %tid.x;
	neg.s32 	%r176, %r68;
	add.s32 	%r157, %r2, %r5;
	shl.b32 	%r158, %r173, 2;
	add.s32 	%r159, %r157, %r158;
	mov.u32 	%r160, _ZN3cub18CUB_300001_SM_10006detail9transform4smemE;
	add.s32 	%r161, %r159, %r160;
	add.s32 	%r175, %r161, 128;
	add.s32 	%r162, %r1, %r158;
	add.s32 	%r174, %r160, %r162;
	shl.b64 	%rd130, %rd4, 2;
	add.s64 	%rd65, %rd1, %rd130;
$L__BB6_34:
	.pragma "nounroll";
	mul.wide.s32 	%rd131, %r173, 4;
	add.s64 	%rd132, %rd65, %rd131;
	ld.shared.f32 	%f4, [%r174];
	ld.shared.f32 	%f5, [%r175];
	mul.f32 	%f6, %f4, %f5;
	st.global.f32 	[%rd132], %f6;
	add.s32 	%r176, %r176, 1;
	setp.eq.s32 	%p27, %r176, 0;
	add.s32 	%r175, %r175, 512;
	add.s32 	%r174, %r174, 512;
	add.s32 	%r173, %r173, 128;
	@%p27 bra 	$L__BB6_35;
	bra.uni 	$L__BB6_34;
$L__BB6_35:
	ret;

}
	// .globl	_ZN3cub18CUB_300001_SM_10006detail6reduce28DeviceReduceSingleTileKernelINS2_10policy_hubIfjN4cuda3std3__44plusIfEEE10Policy1000EN6thrust24THRUST_300001_SM_1000_NS6detail15normal_iteratorINSD_10device_ptrIfEEEEPfjS9_ffNS7_10__identityEEEvT0_T1_T2_T3_T4_T6_
.visible .entry _ZN3cub18CUB_300001_SM_10006detail6reduce28DeviceReduceSingleTileKernelINS2_10policy_hubIfjN4cuda3std3__44plusIfEEE10Policy1000EN6thrust24THRUST_300001_SM_1000_NS6detail15normal_iteratorINSD_10device_ptrIfEEEEPfjS9_ffNS7_10__identityEEEvT0_T1_T2_T3_T4_T6_(
	.param .align 8 .b8 _ZN3cub18CUB_300001_SM_10006detail6reduce28DeviceReduceSingleTileKernelINS2_10policy_hubIfjN4cuda3std3__44plusIfEEE10Policy1000EN6thrust24THRUST_300001_SM_1000_NS6detail15normal_iteratorINSD_10device_ptrIfEEEEPfjS9_ffNS7_10__identityEEEvT0_T1_T2_T3_T4_T6__param_0[8],
	.param .u64 .ptr .align 1 _ZN3cub18CUB_300001_SM_10006detail6reduce28DeviceReduceSingleTileKernelINS2_10policy_hubIfjN4cuda3std3__44plusIfEEE10Policy1000EN6thrust24THRUST_300001_SM_1000_NS6detail15normal_iteratorINSD_10device_ptrIfEEEEPfjS9_ffNS7_10__identityEEEvT0_T1_T2_T3_T4_T6__param_1,
	.param .u32 _ZN3cub18CUB_300001_SM_10006detail6reduce28DeviceReduceSingleTileKernelINS2_10policy_hubIfjN4cuda3std3__44plusIfEEE10Policy1000EN6thrust24THRUST_300001_SM_1000_NS6detail15normal_iteratorINSD_10device_ptrIfEEEEPfjS9_ffNS7_10__identityEEEvT0_T1_T2_T3_T4_T6__param_2,
	.param .align 1 .b8 _ZN3cub18CUB_300001_SM_10006detail6reduce28DeviceReduceSingleTileKernelINS2_10policy_hubIfjN4cuda3std3__44plusIfEEE10Policy1000EN6thrust24THRUST_300001_SM_1000_NS6detail15normal_iteratorINSD_10device_ptrIfEEEEPfjS9_ffNS7_10__identityEEEvT0_T1_T2_T3_T4_T6__param_3[1],
	.param .f32 _ZN3cub18CUB_300001_SM_10006detail6reduce28DeviceReduceSingleTileKernelINS2_10policy_hubIfjN4cuda3std3__44plusIfEEE10Policy1000EN6thrust24THRUST_300001_SM_1000_NS6detail15normal_iteratorINSD_10device_ptrIfEEEEPfjS9_ffNS7_10__identityEEEvT0_T1_T2_T3_T4_T6__param_4,
	.param .align 1 .b8 _ZN3cub18CUB_300001_SM_10006detail6reduce28DeviceReduceSingleTileKernelINS2_10policy_hubIfjN4cuda3std3__44plusIfEEE10Policy1000EN6thrust24THRUST_300001_SM_1000_NS6detail15normal_iteratorINSD_10device_ptrIfEEEEPfjS9_ffNS7_10__identityEEEvT0_T1_T2_T3_T4_T6__param_5[1]
)
.maxntid 512
.minnctapersm 1
{
	.reg .pred 	%p<67>;
	.reg .b32 	%r<211>;
	.reg .b32 	%f<384>;
	.reg .b64 	%rd<84>;
	// demoted variable
	.shared .align 4 .b8 _ZZN3cub18CUB_300001_SM_10006detail6reduce28DeviceReduceSingleTileKernelINS2_10policy_hubIfjN4cuda3std3__44plusIfEEE10Policy1000EN6thrust24THRUST_300001_SM_1000_NS6detail15normal_iteratorINSD_10device_ptrIfEEEEPfjS9_ffNS7_10__identityEEEvT0_T1_T2_T3_T4_T6_E12temp_storage[84];
	ld.param.u64 	%rd9, [_ZN3cub18CUB_300001_SM_10006detail6reduce28DeviceReduceSingleTileKernelINS2_10policy_hubIfjN4cuda3std3__44plusIfEEE10Policy1000EN6thrust24THRUST_300001_SM_1000_NS6detail15normal_iteratorINSD_10device_ptrIfEEEEPfjS9_ffNS7_10__identityEEEvT0_T1_T2_T3_T4_T6__param_0];
	ld.param.u64 	%rd10, [_ZN3cub18CUB_300001_SM_10006detail6reduce28DeviceReduceSingleTileKernelINS2_10policy_hubIfjN4cuda3std3__44plusIfEEE10Policy1000EN6thrust24THRUST_300001_SM_1000_NS6detail15normal_iteratorINSD_10device_ptrIfEEEEPfjS9_ffNS7_10__identityEEEvT0_T1_T2_T3_T4_T6__param_1];
	ld.param.u32 	%r51, [_ZN3cub18CUB_300001_SM_10006detail6reduce28DeviceReduceSingleTileKernelINS2_10policy_hubIfjN4cuda3std3__44plusIfEEE10Policy1000EN6thrust24THRUST_300001_SM_1000_NS6detail15normal_iteratorINSD_10device_ptrIfEEEEPfjS9_ffNS7_10__identityEEEvT0_T1_T2_T3_T4_T6__param_2];
	ld.param.f32 	%f42, [_ZN3cub18CUB_300001_SM_10006detail6reduce28DeviceReduceSingleTileKernelINS2_10policy_hubIfjN4cuda3std3__44plusIfEEE10Policy1000EN6thrust24THRUST_300001_SM_1000_NS6detail15normal_iteratorINSD_10device_ptrIfEEEEPfjS9_ffNS7_10__identityEEEvT0_T1_T2_T3_T4_T6__param_4];
	cvta.to.global.u64 	%rd1, %rd10;
	setp.ne.s32 	%p1, %r51, 0;
	@%p1 bra 	$L__BB7_3;
	mov.u32 	%r193, %tid.x;
	setp.ne.s32 	%p66, %r193, 0;
	@%p66 bra 	$L__BB7_52;
	st.global.f32 	[%rd1], %f42;
	bra.uni 	$L__BB7_52;
$L__BB7_3:
	cvta.to.global.u64 	%rd2, %rd9;
	setp.gt.u32 	%p2, %r51, 8191;
	@%p2 bra 	$L__BB7_28;
	mov.u32 	%r1, %tid.x;
	setp.ge.u32 	%p24, %r1, %r51;
	mov.f32 	%f371, 0f00000000;
	mov.u32 	%r197, %r1;
	@%p24 bra 	$L__BB7_6;
	mul.wide.u32 	%rd73, %r1, 4;
	add.s64 	%rd74, %rd2, %rd73;
	ld.global.f32 	%f371, [%rd74];
	add.s32 	%r197, %r1, 512;
$L__BB7_6:
	setp.ge.u32 	%p25, %r197, %r51;
	@%p25 bra 	$L__BB7_19;
	not.b32 	%r120, %r197;
	add.s32 	%r121, %r51, %r120;
	shr.u32 	%r122, %r121, 9;
	add.s32 	%r4, %r122, 1;
	and.b32  	%r5, %r4, 15;
	setp.lt.u32 	%p26, %r121, 7680;
	@%p26 bra 	$L__BB7_10;
	and.b32  	%r123, %r4, 16777200;
	neg.s32 	%r195, %r123;
	mul.wide.u32 	%rd75, %r197, 4;
	add.s64 	%rd76, %rd75, %rd2;
	add.s64 	%rd82, %rd76, 16384;
$L__BB7_9:
	.pragma "nounroll";
	ld.global.f32 	%f205, [%rd82+-16384];
	add.f32 	%f206, %f371, %f205;
	ld.global.f32 	%f207, [%rd82+-14336];
	add.f32 	%f208, %f206, %f207;
	ld.global.f32 	%f209, [%rd82+-12288];
	add.f32 	%f210, %f208, %f209;
	ld.global.f32 	%f211, [%rd82+-10240];
	add.f32 	%f212, %f210, %f211;
	ld.global.f32 	%f213, [%rd82+-8192];
	add.f32 	%f214, %f212, %f213;
	ld.global.f32 	%f215, [%rd82+-6144];
	add.f32 	%f216, %f214, %f215;
	ld.global.f32 	%f217, [%rd82+-4096];
	add.f32 	%f218, %f216, %f217;
	ld.global.f32 	%f219, [%rd82+-2048];
	add.f32 	%f220, %f218, %f219;
	ld.global.f32 	%f221, [%rd82];
	add.f32 	%f222, %f220, %f221;
	ld.global.f32 	%f223, [%rd82+2048];
	add.f32 	%f224, %f222, %f223;
	ld.global.f32 	%f225, [%rd82+4096];
	add.f32 	%f226, %f224, %f225;
	ld.global.f32 	%f227, [%rd82+6144];
	add.f32 	%f228, %f226, %f227;
	ld.global.f32 	%f229, [%rd82+8192];
	add.f32 	%f230, %f228, %f229;
	ld.global.f32 	%f231, [%rd82+10240];
	add.f32 	%f232, %f230, %f231;
	ld.global.f32 	%f233, [%rd82+12288];
	add.f32 	%f234, %f232, %f233;
	ld.global.f32 	%f235, [%rd82+14336];
	add.f32 	%f371, %f234, %f235;
	add.s32 	%r197, %r197, 8192;
	add.s32 	%r195, %r195, 16;
	add.s64 	%rd82, %rd82, 32768;
	setp.ne.s32 	%p27, %r195, 0;
	@%p27 bra 	$L__BB7_9;
$L__BB7_10:
	setp.eq.s32 	%p28, %r5, 0;
	@%p28 bra 	$L__BB7_19;
	and.b32  	%r12, %r4, 7;
	setp.lt.u32 	%p29, %r5, 8;
	@%p29 bra 	$L__BB7_13;
	mul.wide.u32 	%rd77, %r197, 4;
	add.s64 	%rd78, %rd2, %rd77;
	ld.global.f32 	%f237, [%rd78];
	add.f32 	%f238, %f371, %f237;
	ld.global.f32 	%f239, [%rd78+2048];
	add.f32 	%f240, %f238, %f239;
	ld.global.f32 	%f241, [%rd78+4096];
	add.f32 	%f242, %f240, %f241;
	ld.global.f32 	%f243, [%rd78+6144];
	add.f32 	%f244, %f242, %f243;
	ld.global.f32 	%f245, [%rd78+8192];
	add.f32 	%f246, %f244, %f245;
	ld.global.f32 	%f247, [%rd78+10240];
	add.f32 	%f248, %f246, %f247;
	ld.global.f32 	%f249, [%rd78+12288];
	add.f32 	%f250, %f248, %f249;
	ld.global.f32 	%f251, [%rd78+14336];
	add.f32 	%f371, %f250, %f251;
	add.s32 	%r197, %r197, 4096;
$L__BB7_13:
	setp.eq.s32 	%p30, %r12, 0;
	@%p30 bra 	$L__BB7_19;
	and.b32  	%r15, %r4, 3;
	setp.lt.u32 	%p31, %r12, 4;
	@%p31 bra 	$L__BB7_16;
	mul.wide.u32 	%rd79, %r197, 4;
	add.s64 	%rd80, %rd2, %rd79;
	ld.global.f32 	%f253, [%rd80];
	add.f32 	%f254, %f371, %f253;
	ld.global.f32 	%f255, [%rd80+2048];
	add.f32 	%f256, %f254, %f255;
	ld.global.f32 	%f257, [%rd80+4096];
	add.f32 	%f258, %f256, %f257;
	ld.global.f32 	%f259, [%rd80+6144];
	add.f32 	%f371, %f258, %f259;
	add.s32 	%r197, %r197, 2048;
$L__BB7_16:
	setp.eq.s32 	%p32, %r15, 0;
	@%p32 bra 	$L__BB7_19;
	mul.wide.u32 	%rd81, %r197, 4;
	add.s64 	%rd83, %rd2, %rd81;
	neg.s32 	%r200, %r15;
$L__BB7_18:
	.pragma "nounroll";
	ld.global.f32 	%f260, [%rd83];
	add.f32 	%f371, %f371, %f260;
	add.s64 	%rd83, %rd83, 2048;
	add.s32 	%r200, %r200, 1;
	setp.ne.s32 	%p33, %r200, 0;
	@%p33 bra 	$L__BB7_18;
$L__BB7_19:
	setp.lt.u32 	%p34, %r51, 512;
	@%p34 bra 	$L__BB7_24;
	// begin inline asm
	mov.u32 %r162, %laneid;
	// end inline asm
	mov.b32 	%r164, %f371;
	mov.b32 	%r165, 1;
	mov.b32 	%r186, 31;
	mov.b32 	%r187, -1;
	// begin inline asm
	shfl.sync.down.b32 %r163, %r164, %r165, %r186, %r187;
	// end inline asm
	setp.gt.s32 	%p58, %r162, 30;
	mov.b32 	%f319, %r163;
	add.f32 	%f320, %f371, %f319;
	selp.f32 	%f321, %f371, %f320, %p58;
	mov.b32 	%r169, %f321;
	mov.b32 	%r170, 2;
	// begin inline asm
	shfl.sync.down.b32 %r168, %r169, %r170, %r186, %r187;
	// end inline asm
	setp.gt.s32 	%p59, %r162, 29;
	mov.b32 	%f322, %r168;
	add.f32 	%f323, %f321, %f322;
	selp.f32 	%f324, %f321, %f323, %p59;
	mov.b32 	%r174, %f324;
	mov.b32 	%r175, 4;
	// begin inline asm
	shfl.sync.down.b32 %r173, %r174, %r175, %r186, %r187;
	// end inline asm
	setp.gt.s32 	%p60, %r162, 27;
	mov.b32 	%f325, %r173;
	add.f32 	%f326, %f324, %f325;
	selp.f32 	%f327, %f324, %f326, %p60;
	mov.b32 	%r179, %f327;
	mov.b32 	%r180, 8;
	// begin inline asm
	shfl.sync.down.b32 %r178, %r179, %r180, %r186, %r187;
	// end inline asm
	setp.gt.s32 	%p61, %r162, 23;
	mov.b32 	%f328, %r178;
	add.f32 	%f329, %f327, %f328;
	selp.f32 	%f330, %f327, %f329, %p61;
	mov.b32 	%r184, %f330;
	mov.b32 	%r185, 16;
	// begin inline asm
	shfl.sync.down.b32 %r183, %r184, %r185, %r186, %r187;
	// end inline asm
	setp.gt.s32 	%p62, %r162, 15;
	mov.b32 	%f331, %r183;
	add.f32 	%f16, %f330, %f331;
	selp.f32 	%f383, %f330, %f16, %p62;
	setp.ne.s32 	%p63, %r162, 0;
	@%p63 bra 	$L__BB7_22;
	shr.u32 	%r188, %r1, 3;
	and.b32  	%r189, %r188, 124;
	mov.u32 	%r190, _ZZN3cub18CUB_300001_SM_10006detail6reduce28DeviceReduceSingleTileKernelINS2_10policy_hubIfjN4cuda3std3__44plusIfEEE10Policy1000EN6thrust24THRUST_300001_SM_1000_NS6detail15normal_iteratorINSD_10device_ptrIfEEEEPfjS9_ffNS7_10__identityEEEvT0_T1_T2_T3_T4_T6_E12temp_storage;
	add.s32 	%r191, %r190, %r189;
	st.shared.f32 	[%r191+16], %f16;
$L__BB7_22:
	bar.sync 	0;
	setp.ne.s32 	%p64, %r1, 0;
	@%p64 bra 	$L__BB7_50;
	ld.shared.f32 	%f332, [_ZZN3cub18CUB_300001_SM_10006detail6reduce28DeviceReduceSingleTileKernelINS2_10policy_hubIfjN4cuda3std3__44plusIfEEE10Policy1000EN6thrust24THRUST_300001_SM_1000_NS6detail15normal_iteratorINSD_10device_ptrIfEEEEPfjS9_ffNS7_10__identityEEEvT0_T1_T2_T3_T4_T6_E12temp_storage+20];
	add.f32 	%f333, %f383, %f332;
	ld.shared.f32 	%f334, [_ZZN3cub18CUB_300001_SM_10006detail6reduce28DeviceReduceSingleTileKernelINS2_10policy_hubIfjN4cuda3std3__44plusIfEEE10Policy1000EN6thrust24THRUST_300001_SM_1000_NS6detail15normal_iteratorINSD_10device_ptrIfEEEEPfjS9_ffNS7_10__identityEEEvT0_T1_T2_T3_T4_T6_E12temp_storage+24];
	add.f32 	%f335, %f333, %f334;
	ld.shared.f32 	%f336, [_ZZN3cub18CUB_300001_SM_10006detail6reduce28DeviceReduceSingleTileKernelINS2_10policy_hubIfjN4cuda3std3__44plusIfEEE10Policy1000EN6thrust24THRUST_300001_SM_1000_NS6detail15normal_iteratorINSD_10device_ptrIfEEEEPfjS9_ffNS7_10__identityEEEvT0_T1_T2_T3_T4_T6_E12temp_storage+28];
	add.f32 	%f337, %f335, %f336;
	ld.shared.f32 	%f338, [_ZZN3cub18CUB_300001_SM_10006detail6reduce28DeviceReduceSingleTileKernelINS2_10policy_hubIfjN4cuda3std3__44plusIfEEE10Policy1000EN6thrust24THRUST_300001_SM_1000_NS6detail15normal_iteratorINSD_10device_ptrIfEEEEPfjS9_ffNS7_10__identityEEEvT0_T1_T2_T3_T4_T6_E12temp_storage+32];
	add.f32 	%f339, %f337, %f338;
	ld.shared.f32 	%f340, [_ZZN3cub18CUB_300001_SM_10006detail6reduce28DeviceReduceSingleTileKernelINS2_10policy_hubIfjN4cuda3std3__44plusIfEEE10Policy1000EN6thrust24THRUST_300001_SM_1000_NS6detail15normal_iteratorINSD_10device_ptrIfEEEEPfjS9_ffNS7_10__identityEEEvT0_T1_T2_T3_T4_T6_E12temp_storage+36];
	add.f32 	%f341, %f339, %f340;
	ld.shared.f32 	%f342, [_ZZN3cub18CUB_300001_SM_10006detail6reduce28DeviceReduceSingleTileKernelINS2_10policy_hubIfjN4cuda3std3__44plusIfEEE10Policy1000EN6thrust24THRUST_300001_SM_1000_NS6detail15normal_iteratorINSD_10device_ptrIfEEEEPfjS9_ffNS7_10__identityEEEvT0_T1_T2_T3_T4_T6_E12temp_storage+40];
	add.f32 	%f343, %f341, %f342;
	ld.shared.f32 	%f344, [_ZZN3cub18CUB_300001_SM_10006detail6reduce28DeviceReduceSingleTileKernelINS2_10policy_hubIfjN4cuda3std3__44plusIfEEE10Policy1000EN6thrust24THRUST_300001_SM_1000_NS6detail15normal_iteratorINSD_10device_ptrIfEEEEPfjS9_ffNS7_10__identityEEEvT0_T1_T2_T3_T4_T6_E12temp_storage+44];
	add.f32 	%f345, %f343, %f344;
	ld.shared.f32 	%f346, [_ZZN3cub18CUB_300001_SM_10006detail6reduce28DeviceReduceSingleTileKernelINS2_10policy_hubIfjN4cuda3std3__44plusIfEEE10Policy1000EN6thrust24THRUST_300001_SM_1000_NS6detail15normal_iteratorINSD_10device_ptrIfEEEEPfjS9_ffNS7_10__identityEEEvT0_T1_T2_T3_T4_T6_E12temp_storage+48];
	add.f32 	%f347, %f345, %f346;
	ld.shared.f32 	%f348, [_ZZN3cub18CUB_300001_SM_10006detail6reduce28DeviceReduceSingleTileKernelINS2_10policy_hubIfjN4cuda3std3__44plusIfEEE10Policy1000EN6thrust24THRUST_300001_SM_1000_NS6detail15normal_iteratorINSD_10device_ptrIfEEEEPfjS9_ffNS7_10__identityEEEvT0_T1_T2_T3_T4_T6_E12temp_storage+52];
	add.f32 	%f349, %f347, %f348;
	ld.shared.f32 	%f350, [_ZZN3cub18CUB_300001_SM_10006detail6reduce28DeviceReduceSingleTileKernelINS2_10policy_hubIfjN4cuda3std3__44plusIfEEE10Policy1000EN6thrust24THRUST_300001_SM_1000_NS6detail15normal_iteratorINSD_10device_ptrIfEEEEPfjS9_ffNS7_10__identityEEEvT0_T1_T2_T3_T4_T6_E12temp_storage+56];
	add.f32 	%f351, %f349, %f350;
	ld.shared.f32 	%f352, [_ZZN3cub18CUB_300001_SM_10006detail6reduce28DeviceReduceSingleTileKernelINS2_10policy_hubIfjN4cuda3std3__44plusIfEEE10Policy1000EN6thrust24THRUST_300001_SM_1000_NS6detail15normal_iteratorINSD_10device_ptrIfEEEEPfjS9_ffNS7_10__identityEEEvT0_T1_T2_T3_T4_T6_E12temp_storage+60];
	add.f32 	%f353, %f351, %f352;
	ld.shared.f32 	%f354, [_ZZN3cub18CUB_300001_SM_10006detail6reduce28DeviceReduceSingleTileKernelINS2_10policy_hubIfjN4cuda3std3__44plusIfEEE10Policy1000EN6thrust24THRUST_300001_SM_1000_NS6detail15normal_iteratorINSD_10device_ptrIfEEEEPfjS9_ffNS7_10__identityEEEvT0_T1_T2_T3_T4_T6_E12temp_storage+64];
	add.f32 	%f355, %f353, %f354;
	ld.shared.f32 	%f356, [_ZZN3cub18CUB_300001_SM_10006detail6reduce28DeviceReduceSingleTileKernelINS2_10policy_hubIfjN4cuda3std3__44plusIfEEE10Policy1000EN6thrust24THRUST_300001_SM_1000_NS6detail15normal_iteratorINSD_10device_ptrIfEEEEPfjS9_ffNS7_10__identityEEEvT0_T1_T2_T3_T4_T6_E12temp_storage+68];
	add.f32 	%f357, %f355, %f356;
	ld.shared.f32 	%f358, [_ZZN3cub18CUB_300001_SM_10006detail6reduce28DeviceReduceSingleTileKernelINS2_10policy_hubIfjN4cuda3std3__44plusIfEEE10Policy1000EN6thrust24THRUST_300001_SM_1000_NS6detail15normal_iteratorINSD_10device_ptrIfEEEEPfjS9_ffNS7_10__identityEEEvT0_T1_T2_T3_T4_T6_E12temp_storage+72];
	add.f32 	%f359, %f357, %f358;
	ld.shared.f32 	%f360, [_ZZN3cub18CUB_300001_SM_10006detail6reduce28DeviceReduceSingleTileKernelINS2_10policy_hubIfjN4cuda3std3__44plusIfEEE10Policy1000EN6thrust24THRUST_300001_SM_1000_NS6detail15normal_iteratorINSD_10device_ptrIfEEEEPfjS9_ffNS7_10__identityEEEvT0_T1_T2_T3_T4_T6_E12temp_storage+76];
	add.f32 	%f383, %f359, %f360;
	bra.uni 	$L__BB7_50;
$L__BB7_24:
	// begin inline asm
	mov.u32 %r124, %laneid;
	// end inline asm
	and.b32  	%r150, %r1, 992;
	add.s32 	%r151, %r150, 32;
	setp.gt.u32 	%p35, %r151, %r51;
	not.b32 	%r152, %r150;
	add.s32 	%r153, %r51, %r152;
	selp.b32 	%r148, %r153, 31, %p35;
	mov.b32 	%r126, %f371;
	mov.b32 	%r127, 1;
	mov.b32 	%r149, -1;
	// begin inline asm
	shfl.sync.down.b32 %r125, %r126, %r127, %r148, %r149;
	// end inline asm
	setp.lt.s32 	%p36, %r124, %r148;
	mov.b32 	%f261, %r125;
	add.f32 	%f262, %f371, %f261;
	selp.f32 	%f263, %f262, %f371, %p36;
	mov.b32 	%r131, %f263;
	mov.b32 	%r132, 2;
	// begin inline asm
	shfl.sync.down.b32 %r130, %r131, %r132, %r148, %r149;
	// end inline asm
	add.s32 	%r154, %r124, 2;
	setp.gt.s32 	%p37, %r154, %r148;
	mov.b32 	%f264, %r130;
	add.f32 	%f265, %f263, %f264;
	selp.f32 	%f266, %f263, %f265, %p37;
	mov.b32 	%r136, %f266;
	mov.b32 	%r137, 4;
	// begin inline asm
	shfl.sync.down.b32 %r135, %r136, %r137, %r148, %r149;
	// end inline asm
	add.s32 	%r155, %r124, 4;
	setp.gt.s32 	%p38, %r155, %r148;
	mov.b32 	%f267, %r135;
	add.f32 	%f268, %f266, %f267;
	selp.f32 	%f269, %f266, %f268, %p38;
	mov.b32 	%r141, %f269;
	mov.b32 	%r142, 8;
	// begin inline asm
	shfl.sync.down.b32 %r140, %r141, %r142, %r148, %r149;
	// end inline asm
	add.s32 	%r156, %r124, 8;
	setp.gt.s32 	%p39, %r156, %r148;
	mov.b32 	%f270, %r140;
	add.f32 	%f271, %f269, %f270;
	selp.f32 	%f272, %f269, %f271, %p39;
	mov.b32 	%r146, %f272;
	mov.b32 	%r147, 16;
	// begin inline asm
	shfl.sync.down.b32 %r145, %r146, %r147, %r148, %r149;
	// end inline asm
	add.s32 	%r157, %r124, 16;
	setp.gt.s32 	%p40, %r157, %r148;
	mov.b32 	%f273, %r145;
	add.f32 	%f274, %f272, %f273;
	selp.f32 	%f383, %f272, %f274, %p40;
	setp.ne.s32 	%p41, %r124, 0;
	@%p41 bra 	$L__BB7_26;
	shr.u32 	%r158, %r1, 3;
	and.b32  	%r159, %r158, 124;
	mov.u32 	%r160, _ZZN3cub18CUB_300001_SM_10006detail6reduce28DeviceReduceSingleTileKernelINS2_10policy_hubIfjN4cuda3std3__44plusIfEEE10Policy1000EN6thrust24THRUST_300001_SM_1000_NS6detail15normal_iteratorINSD_10device_ptrIfEEEEPfjS9_ffNS7_10__identityEEEvT0_T1_T2_T3_T4_T6_E12temp_storage;
	add.s32 	%r161, %r160, %r159;
	st.shared.f32 	[%r161+16], %f383;
$L__BB7_26:
	bar.sync 	0;
	setp.ne.s32 	%p42, %r1, 0;
	@%p42 bra 	$L__BB7_50;
	setp.gt.u32 	%p43, %r51, 32;
	ld.shared.f32 	%f275, [_ZZN3cub18CUB_300001_SM_10006detail6reduce28DeviceReduceSingleTileKernelINS2_10policy_hubIfjN4cuda3std3__44plusIfEEE10Policy1000EN6thrust24THRUST_300001_SM_1000_NS6detail15normal_iteratorINSD_10device_ptrIfEEEEPfjS9_ffNS7_10__identityEEEvT0_T1_T2_T3_T4_T6_E12temp_storage+20];
	add.f32 	%f276, %f383, %f275;
	selp.f32 	%f277, %f276, %f383, %p43;
	setp.gt.u32 	%p44, %r51, 64;
	ld.shared.f32 	%f278, [_ZZN3cub18CUB_300001_SM_10006detail6reduce28DeviceReduceSingleTileKernelINS2_10policy_hubIfjN4cuda3std3__44plusIfEEE10Policy1000EN6thrust24THRUST_300001_SM_1000_NS6detail15normal_iteratorINSD_10device_ptrIfEEEEPfjS9_ffNS7_10__identityEEEvT0_T1_T2_T3_T4_T6_E12temp_storage+24];
	add.f32 	%f279, %f278, %f277;
	selp.f32 	%f280, %f279, %f277, %p44;
	setp.gt.u32 	%p45, %r51, 96;
	ld.shared.f32 	%f281, [_ZZN3cub18CUB_300001_SM_10006detail6reduce28DeviceReduceSingleTileKernelINS2_10policy_hubIfjN4cuda3std3__44plusIfEEE10Policy1000EN6thrust24THRUST_300001_SM_1000_NS6detail15normal_iteratorINSD_10device_ptrIfEEEEPfjS9_ffNS7_10__identityEEEvT0_T1_T2_T3_T4_T6_E12temp_storage+28];
	add.f32 	%f282, %f281, %f280;
	selp.f32 	%f283, %f282, %f280, %p45;
	setp.gt.u32 	%p46, %r51, 128;
	ld.shared.f32 	%f284, [_ZZN3cub18CUB_300001_SM_10006detail6reduce28DeviceReduceSingleTileKernelINS2_10policy_hubIfjN4cuda3std3__44plusIfEEE10Policy1000EN6thrust24THRUST_300001_SM_1000_NS6detail15normal_iteratorINSD_10device_ptrIfEEEEPfjS9_ffNS7_10__identityEEEvT0_T1_T2_T3_T4_T6_E12temp_storage+32];
	add.f32 	%f285, %f284, %f283;
	selp.f32 	%f286, %f285, %f283, %p46;
	setp.gt.u32 	%p47, %r51, 160;
	ld.shared.f32 	%f287, [_ZZN3cub18CUB_300001_SM_10006detail6reduce28DeviceReduceSingleTileKernelINS2_10policy_hubIfjN4cuda3std3__44plusIfEEE10Policy1000EN6thrust24THRUST_300001_SM_1000_NS6detail15normal_iteratorINSD_10device_ptrIfEEEEPfjS9_ffNS7_10__identityEEEvT0_T1_T2_T3_T4_T6_E12temp_storage+36];
	add.f32 	%f288, %f287, %f286;
	selp.f32 	%f289, %f288, %f286, %p47;
	setp.gt.u32 	%p48, %r51, 192;
	ld.shared.f32 	%f290, [_ZZN3cub18CUB_300001_SM_10006detail6reduce28DeviceReduceSingleTileKernelINS2_10policy_hubIfjN4cuda3std3__44plusIfEEE10Policy1000EN6thrust24THRUST_300001_SM_1000_NS6detail15normal_iteratorINSD_10device_ptrIfEEEEPfjS9_ffNS7_10__identityEEEvT0_T1_T2_T3_T4_T6_E12temp_storage+40];
	add.f32 	%f291, %f290, %f289;
	selp.f32 	%f292, %f291, %f289, %p48;
	setp.gt.u32 	%p49, %r51, 224;
	ld.shared.f32 	%f293, [_ZZN3cub18CUB_300001_SM_10006detail6reduce28DeviceReduceSingleTileKernelINS2_10policy_hubIfjN4cuda3std3__44plusIfEEE10Policy1000EN6thrust24THRUST_300001_SM_1000_NS6detail15normal_iteratorINSD_10device_ptrIfEEEEPfjS9_ffNS7_10__identityEEEvT0_T1_T2_T3_T4_T6_E12temp_storage+44];
	add.f32 	%f294, %f293, %f292;
	selp.f32 	%f295, %f294, %f292, %p49;
	setp.gt.u32 	%p50, %r51, 256;
	ld.shared.f32 	%f296, [_ZZN3cub18CUB_300001_SM_10006detail6reduce28DeviceReduceSingleTileKernelINS2_10policy_hubIfjN4cuda3std3__44plusIfEEE10Policy1000EN6thrust24THRUST_300001_SM_1000_NS6detail15normal_iteratorINSD_10device_ptrIfEEEEPfjS9_ffNS7_10__identityEEEvT0_T1_T2_T3_T4_T6_E12temp_storage+48];
	add.f32 	%f297, %f296, %f295;
	selp.f32 	%f298, %f297, %f295, %p50;
	setp.gt.u32 	%p51, %r51, 288;
	ld.shared.f32 	%f299, [_ZZN3cub18CUB_300001_SM_10006detail6reduce28DeviceReduceSingleTileKernelINS2_10policy_hubIfjN4cuda3std3__44plusIfEEE10Policy1000EN6thrust24THRUST_300001_SM_1000_NS6detail15normal_iteratorINSD_10device_ptrIfEEEEPfjS9_ffNS7_10__identityEEEvT0_T1_T2_T3_T4_T6_E12temp_storage+52];
	add.f32 	%f300, %f299, %f298;
	selp.f32 	%f301, %f300, %f298, %p51;
	setp.gt.u32 	%p52, %r51, 320;
	ld.shared.f32 	%f302, [_ZZN3cub18CUB_300001_SM_10006detail6reduce28DeviceReduceSingleTileKernelINS2_10policy_hubIfjN4cuda3std3__44plusIfEEE10Policy1000EN6thrust24THRUST_300001_SM_1000_NS6detail15normal_iteratorINSD_10device_ptrIfEEEEPfjS9_ffNS7_10__identityEEEvT0_T1_T2_T3_T4_T6_E12temp_storage+56];
	add.f32 	%f303, %f302, %f301;
	selp.f32 	%f304, %f303, %f301, %p52;
	setp.gt.u32 	%p53, %r51, 352;
	ld.shared.f32 	%f305, [_ZZN3cub18CUB_300001_SM_10006detail6reduce28DeviceReduceSingleTileKernelINS2_10policy_hubIfjN4cuda3std3__44plusIfEEE10Policy1000EN6thrust24THRUST_300001_SM_1000_NS6detail15normal_iteratorINSD_10device_ptrIfEEEEPfjS9_ffNS7_10__identityEEEvT0_T1_T2_T3_T4_T6_E12temp_storage+60];
	add.f32 	%f306, %f305, %f304;
	selp.f32 	%f307, %f306, %f304, %p53;
	setp.gt.u32 	%p54, %r51, 384;
	ld.shared.f32 	%f308, [_ZZN3cub18CUB_300001_SM_10006detail6reduce28DeviceReduceSingleTileKernelINS2_10policy_hubIfjN4cuda3std3__44plusIfEEE10Policy1000EN6thrust24THRUST_300001_SM_1000_NS6detail15normal_iteratorINSD_10device_ptrIfEEEEPfjS9_ffNS7_10__identityEEEvT0_T1_T2_T3_T4_T6_E12temp_storage+64];
	add.f32 	%f309, %f308, %f307;
	selp.f32 	%f310, %f309, %f307, %p54;
	setp.gt.u32 	%p55, %r51, 416;
	ld.shared.f32 	%f311, [_ZZN3cub18CUB_300001_SM_10006detail6reduce28DeviceReduceSingleTileKernelINS2_10policy_hubIfjN4cuda3std3__44plusIfEEE10Policy1000EN6thrust24THRUST_300001_SM_1000_NS6detail15normal_iteratorINSD_10device_ptrIfEEEEPfjS9_ffNS7_10__identityEEEvT0_T1_T2_T3_T4_T6_E12temp_storage+68];
	add.f32 	%f312, %f311, %f310;
	selp.f32 	%f313, %f312, %f310, %p55;
	setp.gt.u32 	%p56, %r51, 448;
	ld.shared.f32 	%f314, [_ZZN3cub18CUB_300001_SM_10006detail6reduce28DeviceReduceSingleTileKernelINS2_10policy_hubIfjN4cuda3std3__44plusIfEEE10Policy1000EN6thrust24THRUST_300001_SM_1000_NS6detail15normal_iteratorINSD_10device_ptrIfEEEEPfjS9_ffNS7_10__identityEEEvT0_T1_T2_T3_T4_T6_E12temp_storage+72];
	add.f32 	%f315, %f314, %f313;
	selp.f32 	%f316, %f315, %f313, %p56;
	setp.gt.u32 	%p57, %r51, 480;
	ld.shared.f32 	%f317, [_ZZN3cub18CUB_300001_SM_10006detail6reduce28DeviceReduceSingleTileKernelINS2_10policy_hubIfjN4cuda3std3__44plusIfEEE10Policy1000EN6thrust24THRUST_300001_SM_1000_NS6detail15normal_iteratorINSD_10device_ptrIfEEEEPfjS9_ffNS7_10__identityEEEvT0_T1_T2_T3_T4_T6_E12temp_storage+76];
	add.f32 	%f318, %f317, %f316;
	selp.f32 	%f383, %f318, %f316, %p57;
	bra.uni 	$L__BB7_50;
$L__BB7_28:
	mov.u32 	%r21, %tid.x;
	mul.wide.u32 	%rd11, %r21, 4;
	add.s64 	%rd12, %rd2, %rd11;
	ld.global.f32 	%f43, [%rd12];
	ld.global.f32 	%f44, [%rd12+2048];
	ld.global.f32 	%f45, [%rd12+4096];
	ld.global.f32 	%f46, [%rd12+6144];
	ld.global.f32 	%f47, [%rd12+8192];
	ld.global.f32 	%f48, [%rd12+10240];
	ld.global.f32 	%f49, [%rd12+12288];
	ld.global.f32 	%f50, [%rd12+14336];
	ld.global.f32 	%f51, [%rd12+16384];
	ld.global.f32 	%f52, [%rd12+18432];
	ld.global.f32 	%f53, [%rd12+20480];
	ld.global.f32 	%f54, [%rd12+22528];
	ld.global.f32 	%f55, [%rd12+24576];
	ld.global.f32 	%f56, [%rd12+26624];
	ld.global.f32 	%f57, [%rd12+28672];
	ld.global.f32 	%f58, [%rd12+30720];
	add.f32 	%f59, %f43, %f44;
	add.f32 	%f60, %f45, %f46;
	add.f32 	%f61, %f47, %f48;
	add.f32 	%f62, %f49, %f50;
	add.f32 	%f63, %f51, %f52;
	add.f32 	%f64, %f53, %f54;
	add.f32 	%f65, %f55, %f56;
	add.f32 	%f66, %f57, %f58;
	add.f32 	%f67, %f59, %f60;
	add.f32 	%f68, %f61, %f62;
	add.f32 	%f69, %f63, %f64;
	add.f32 	%f70, %f65, %f66;
	add.f32 	%f71, %f67, %f68;
	add.f32 	%f72, %f69, %f70;
	add.f32 	%f382, %f71, %f72;
	add.s32 	%r22, %r51, -8192;
	setp.lt.u32 	%p3, %r22, 8192;
	mov.b32 	%r202, 8192;
	@%p3 bra 	$L__BB7_32;
	mov.b32 	%r202, 8192;
$L__BB7_30:
	add.s32 	%r54, %r21, %r202;
	mul.wide.u32 	%rd13, %r54, 4;
	add.s64 	%rd14, %rd2, %rd13;
	ld.global.f32 	%f73, [%rd14];
	ld.global.f32 	%f74, [%rd14+2048];
	ld.global.f32 	%f75, [%rd14+4096];
	ld.global.f32 	%f76, [%rd14+6144];
	ld.global.f32 	%f77, [%rd14+8192];
	ld.global.f32 	%f78, [%rd14+10240];
	ld.global.f32 	%f79, [%rd14+12288];
	ld.global.f32 	%f80, [%rd14+14336];
	ld.global.f32 	%f81, [%rd14+16384];
	ld.global.f32 	%f82, [%rd14+18432];
	ld.global.f32 	%f83, [%rd14+20480];
	ld.global.f32 	%f84, [%rd14+22528];
	ld.global.f32 	%f85, [%rd14+24576];
	ld.global.f32 	%f86, [%rd14+26624];
	ld.global.f32 	%f87, [%rd14+28672];
	ld.global.f32 	%f88, [%rd14+30720];
	add.f32 	%f89, %f382, %f73;
	add.f32 	%f90, %f74, %f75;
	add.f32 	%f91, %f76, %f77;
	add.f32 	%f92, %f78, %f79;
	add.f32 	%f93, %f80, %f81;
	add.f32 	%f94, %f82, %f83;
	add.f32 	%f95, %f84, %f85;
	add.f32 	%f96, %f86, %f87;
	add.f32 	%f97, %f89, %f90;
	add.f32 	%f98, %f91, %f92;
	add.f32 	%f99, %f93, %f94;
	add.f32 	%f100, %f95, %f96;
	add.f32 	%f101, %f97, %f98;
	add.f32 	%f102, %f99, %f100;
	add.f32 	%f103, %f101, %f102;
	add.f32 	%f382, %f103, %f88;
	sub.s32 	%r55, %r51, %r202;
	setp.lt.u32 	%p4, %r55, 8192;
	@%p4 bra 	$L__BB7_46;
	add.s32 	%r202, %r202, 8192;
	setp.le.u32 	%p5, %r202, %r22;
	@%p5 bra 	$L__BB7_30;
$L__BB7_32:
	setp.le.u32 	%p6, %r51, %r202;
	sub.s32 	%r56, %r51, %r202;
	setp.ge.s32 	%p7, %r21, %r56;
	or.pred  	%p8, %p6, %p7;
	@%p8 bra 	$L__BB7_46;
	not.b32 	%r58, %r21;
	add.s32 	%r59, %r51, %r58;
	sub.s32 	%r60, %r59, %r202;
	shr.u32 	%r61, %r60, 9;
	add.s32 	%r26, %r61, 1;
	and.b32  	%r27, %r26, 15;
	setp.lt.u32 	%p9, %r60, 7680;
	mov.u32 	%r207, %r21;
	@%p9 bra 	$L__BB7_37;
	or.b32  	%r205, %r21, 4096;
	add.s32 	%r204, %r21, %r202;
	and.b32  	%r62, %r26, 16777200;
	neg.s32 	%r203, %r62;
$L__BB7_35:
	.pragma "nounroll";
	mul.wide.u32 	%rd15, %r204, 4;
	add.s64 	%rd16, %rd2, %rd15;
	ld.global.f32 	%f105, [%rd16];
	add.f32 	%f106, %f382, %f105;
	add.s32 	%r63, %r204, 512;
	mul.wide.u32 	%rd17, %r63, 4;
	add.s64 	%rd18, %rd2, %rd17;
	ld.global.f32 	%f107, [%rd18];
	add.f32 	%f108, %f106, %f107;
	add.s32 	%r64, %r204, 1024;
	mul.wide.u32 	%rd19, %r64, 4;
	add.s64 	%rd20, %rd2, %rd19;
	ld.global.f32 	%f109, [%rd20];
	add.f32 	%f110, %f108, %f109;
	add.s32 	%r65, %r204, 1536;
	mul.wide.u32 	%rd21, %r65, 4;
	add.s64 	%rd22, %rd2, %rd21;
	ld.global.f32 	%f111, [%rd22];
	add.f32 	%f112, %f110, %f111;
	add.s32 	%r66, %r204, 2048;
	mul.wide.u32 	%rd23, %r66, 4;
	add.s64 	%rd24, %rd2, %rd23;
	ld.global.f32 	%f113, [%rd24];
	add.f32 	%f114, %f112, %f113;
	add.s32 	%r67, %r204, 2560;
	mul.wide.u32 	%rd25, %r67, 4;
	add.s64 	%rd26, %rd2, %rd25;
	ld.global.f32 	%f115, [%rd26];
	add.f32 	%f116, %f114, %f115;
	add.s32 	%r68, %r204, 3072;
	mul.wide.u32 	%rd27, %r68, 4;
	add.s64 	%rd28, %rd2, %rd27;
	ld.global.f32 	%f117, [%rd28];
	add.f32 	%f118, %f116, %f117;
	add.s32 	%r69, %r204, 3584;
	mul.wide.u32 	%rd29, %r69, 4;
	add.s64 	%rd30, %rd2, %rd29;
	ld.global.f32 	%f119, [%rd30];
	add.f32 	%f120, %f118, %f119;
	add.s32 	%r70, %r204, 4096;
	mul.wide.u32 	%rd31, %r70, 4;
	add.s64 	%rd32, %rd2, %rd31;
	ld.global.f32 	%f121, [%rd32];
	add.f32 	%f122, %f120, %f121;
	add.s32 	%r71, %r204, 4608;
	mul.wide.u32 	%rd33, %r71, 4;
	add.s64 	%rd34, %rd2, %rd33;
	ld.global.f32 	%f123, [%rd34];
	add.f32 	%f124, %f122, %f123;
	add.s32 	%r72, %r204, 5120;
	mul.wide.u32 	%rd35, %r72, 4;
	add.s64 	%rd36, %rd2, %rd35;
	ld.global.f32 	%f125, [%rd36];
	add.f32 	%f126, %f124, %f125;
	add.s32 	%r73, %r204, 5632;
	mul.wide.u32 	%rd37, %r73, 4;
	add.s64 	%rd38, %rd2, %rd37;
	ld.global.f32 	%f127, [%rd38];
	add.f32 	%f128, %f126, %f127;
	add.s32 	%r74, %r204, 6144;
	mul.wide.u32 	%rd39, %r74, 4;
	add.s64 	%rd40, %rd2, %rd39;
	ld.global.f32 	%f129, [%rd40];
	add.f32 	%f130, %f128, %f129;
	add.s32 	%r75, %r204, 6656;
	mul.wide.u32 	%rd41, %r75, 4;
	add.s64 	%rd42, %rd2, %rd41;
	ld.global.f32 	%f131, [%rd42];
	add.f32 	%f132, %f130, %f131;
	add.s32 	%r76, %r204, 7168;
	mul.wide.u32 	%rd43, %r76, 4;
	add.s64 	%rd44, %rd2, %rd43;
	ld.global.f32 	%f133, [%rd44];
	add.f32 	%f134, %f132, %f133;
	add.s32 	%r77, %r204, 7680;
	mul.wide.u32 	%rd45, %r77, 4;
	add.s64 	%rd46, %rd2, %rd45;
	ld.global.f32 	%f135, [%rd46];
	add.f32 	%f382, %f134, %f135;
	add.s32 	%r205, %r205, 8192;
	add.s32 	%r204, %r204, 8192;
	add.s32 	%r203, %r203, 16;
	setp.ne.s32 	%p10, %r203, 0;
	@%p10 bra 	$L__BB7_35;
	add.s32 	%r207, %r205, -4096;
$L__BB7_37:
	setp.eq.s32 	%p11, %r27, 0;
	@%p11 bra 	$L__BB7_46;
	and.b32  	%r39, %r26, 7;
	setp.lt.u32 	%p12, %r27, 8;
	@%p12 bra 	$L__BB7_40;
	add.s32 	%r78, %r207, %r202;
	mul.wide.u32 	%rd47, %r78, 4;
	add.s64 	%rd48, %rd2, %rd47;
	ld.global.f32 	%f137, [%rd48];
	add.f32 	%f138, %f382, %f137;
	add.s32 	%r79, %r78, 512;
	mul.wide.u32 	%rd49, %r79, 4;
	add.s64 	%rd50, %rd2, %rd49;
	ld.global.f32 	%f139, [%rd50];
	add.f32 	%f140, %f138, %f139;
	add.s32 	%r80, %r78, 1024;
	mul.wide.u32 	%rd51, %r80, 4;
	add.s64 	%rd52, %rd2, %rd51;
	ld.global.f32 	%f141, [%rd52];
	add.f32 	%f142, %f140, %f141;
	add.s32 	%r81, %r78, 1536;
	mul.wide.u32 	%rd53, %r81, 4;
	add.s64 	%rd54, %rd2, %rd53;
	ld.global.f32 	%f143, [%rd54];
	add.f32 	%f144, %f142, %f143;
	add.s32 	%r82, %r78, 2048;
	mul.wide.u32 	%rd55, %r82, 4;
	add.s64 	%rd56, %rd2, %rd55;
	ld.global.f32 	%f145, [%rd56];
	add.f32 	%f146, %f144, %f145;
	add.s32 	%r83, %r78, 2560;
	mul.wide.u32 	%rd57, %r83, 4;
	add.s64 	%rd58, %rd2, %rd57;
	ld.global.f32 	%f147, [%rd58];
	add.f32 	%f148, %f146, %f147;
	add.s32 	%r84, %r78, 3072;
	mul.wide.u32 	%rd59, %r84, 4;
	add.s64 	%rd60, %rd2, %rd59;
	ld.global.f32 	%f149, [%rd60];
	add.f32 	%f150, %f148, %f149;
	add.s32 	%r85, %r78, 3584;
	mul.wide.u32 	%rd61, %r85, 4;
	add.s64 	%rd62, %rd2, %rd61;
	ld.global.f32 	%f151, [%rd62];
	add.f32 	%f382, %f150, %f151;
	add.s32 	%r207, %r207, 4096;
$L__BB7_40:
	setp.eq.s32 	%p13, %r39, 0;
	@%p13 bra 	$L__BB7_46;
	and.b32  	%r42, %r26, 3;
	setp.lt.u32 	%p14, %r39, 4;
	@%p14 bra 	$L__BB7_43;
	add.s32 	%r86, %r207, %r202;
	mul.wide.u32 	%rd63, %r86, 4;
	add.s64 	%rd64, %rd2, %rd63;
	ld.global.f32 	%f153, [%rd64];
	add.f32 	%f154, %f382, %f153;
	add.s32 	%r87, %r86, 512;
	mul.wide.u32 	%rd65, %r87, 4;
	add.s64 	%rd66, %rd2, %rd65;
	ld.global.f32 	%f155, [%rd66];
	add.f32 	%f156, %f154, %f155;
	add.s32 	%r88, %r86, 1024;
	mul.wide.u32 	%rd67, %r88, 4;
	add.s64 	%rd68, %rd2, %rd67;
	ld.global.f32 	%f157, [%rd68];
	add.f32 	%f158, %f156, %f157;
	add.s32 	%r89, %r86, 1536;
	mul.wide.u32 	%rd69, %r89, 4;
	add.s64 	%rd70, %rd2, %rd69;
	ld.global.f32 	%f159, [%rd70];
	add.f32 	%f382, %f158, %f159;
	add.s32 	%r207, %r207, 2048;
$L__BB7_43:
	setp.eq.s32 	%p15, %r42, 0;
	@%p15 bra 	$L__BB7_46;
	add.s32 	%r210, %r207, %r202;
	neg.s32 	%r209, %r42;
$L__BB7_45:
	.pragma "nounroll";
	mul.wide.u32 	%rd71, %r210, 4;
	add.s64 	%rd72, %rd2, %rd71;
	ld.global.f32 	%f160, [%rd72];
	add.f32 	%f382, %f382, %f160;
	add.s32 	%r210, %r210, 512;
	add.s32 	%r209, %r209, 1;
	setp.ne.s32 	%p16, %r209, 0;
	@%p16 bra 	$L__BB7_45;
$L__BB7_46:
	// begin inline asm
	mov.u32 %r90, %laneid;
	// end inline asm
	mov.b32 	%r92, %f382;
	mov.b32 	%r93, 1;
	mov.b32 	%r114, 31;
	mov.b32 	%r115, -1;
	// begin inline asm
	shfl.sync.down.b32 %r91, %r92, %r93, %r114, %r115;
	// end inline asm
	setp.gt.s32 	%p17, %r90, 30;
	mov.b32 	%f161, %r91;
	add.f32 	%f162, %f382, %f161;
	selp.f32 	%f163, %f382, %f162, %p17;
	mov.b32 	%r97, %f163;
	mov.b32 	%r98, 2;
	// begin inline asm
	shfl.sync.down.b32 %r96, %r97, %r98, %r114, %r115;
	// end inline asm
	setp.gt.s32 	%p18, %r90, 29;
	mov.b32 	%f164, %r96;
	add.f32 	%f165, %f163, %f164;
	selp.f32 	%f166, %f163, %f165, %p18;
	mov.b32 	%r102, %f166;
	mov.b32 	%r103, 4;
	// begin inline asm
	shfl.sync.down.b32 %r101, %r102, %r103, %r114, %r115;
	// end inline asm
	setp.gt.s32 	%p19, %r90, 27;
	mov.b32 	%f167, %r101;
	add.f32 	%f168, %f166, %f167;
	selp.f32 	%f169, %f166, %f168, %p19;
	mov.b32 	%r107, %f169;
	mov.b32 	%r108, 8;
	// begin inline asm
	shfl.sync.down.b32 %r106, %r107, %r108, %r114, %r115;
	// end inline asm
	setp.gt.s32 	%p20, %r90, 23;
	mov.b32 	%f170, %r106;
	add.f32 	%f171, %f169, %f170;
	selp.f32 	%f172, %f169, %f171, %p20;
	mov.b32 	%r112, %f172;
	mov.b32 	%r113, 16;
	// begin inline asm
	shfl.sync.down.b32 %r111, %r112, %r113, %r114, %r115;
	// end inline asm
	setp.gt.s32 	%p21, %r90, 15;
	mov.b32 	%f173, %r111;
	add.f32 	%f38, %f172, %f173;
	selp.f32 	%f383, %f172, %f38, %p21;
	setp.ne.s32 	%p22, %r90, 0;
	@%p22 bra 	$L__BB7_48;
	shr.u32 	%r116, %r21, 3;
	and.b32  	%r117, %r116, 124;
	mov.u32 	%r118, _ZZN3cub18CUB_300001_SM_10006detail6reduce28DeviceReduceSingleTileKernelINS2_10policy_hubIfjN4cuda3std3__44plusIfEEE10Policy1000EN6thrust24THRUST_300001_SM_1000_NS6detail15normal_iteratorINSD_10device_ptrIfEEEEPfjS9_ffNS7_10__identityEEEvT0_T1_T2_T3_T4_T6_E12temp_storage;
	add.s32 	%r119, %r118, %r117;
	st.shared.f32 	[%r119+16], %f38;
$L__BB7_48:
	bar.sync 	0;
	setp.ne.s32 	%p23, %r21, 0;
	@%p23 bra 	$L__BB7_50;
	ld.shared.f32 	%f174, [_ZZN3cub18CUB_300001_SM_10006detail6reduce28DeviceReduceSingleTileKernelINS2_10policy_hubIfjN4cuda3std3__44plusIfEEE10Policy1000EN6thrust24THRUST_300001_SM_1000_NS6detail15normal_iteratorINSD_10device_ptrIfEEEEPfjS9_ffNS7_10__identityEEEvT0_T1_T2_T3_T4_T6_E12temp_storage+20];
	add.f32 	%f175, %f383, %f174;
	ld.shared.f32 	%f176, [_ZZN3cub18CUB_300001_SM_10006detail6reduce28DeviceReduceSingleTileKernelINS2_10policy_hubIfjN4cuda3std3__44plusIfEEE10Policy1000EN6thrust24THRUST_300001_SM_1000_NS6detail15normal_iteratorINSD_10device_ptrIfEEEEPfjS9_ffNS7_10__identityEEEvT0_T1_T2_T3_T4_T6_E12temp_storage+24];
	add.f32 	%f177, %f175, %f176;
	ld.shared.f32 	%f178, [_ZZN3cub18CUB_300001_SM_10006detail6reduce28DeviceReduceSingleTileKernelINS2_10policy_hubIfjN4cuda3std3__44plusIfEEE10Policy1000EN6thrust24THRUST_300001_SM_1000_NS6detail15normal_iteratorINSD_10device_ptrIfEEEEPfjS9_ffNS7_10__identityEEEvT0_T1_T2_T3_T4_T6_E12temp_storage+28];
	add.f32 	%f179, %f177, %f178;
	ld.shared.f32 	%f180, [_ZZN3cub18CUB_300001_SM_10006detail6reduce28DeviceReduceSingleTileKernelINS2_10policy_hubIfjN4cuda3std3__44plusIfEEE10Policy1000EN6thrust24THRUST_300001_SM_1000_NS6detail15normal_iteratorINSD_10device_ptrIfEEEEPfjS9_ffNS7_10__identityEEEvT0_T1_T2_T3_T4_T6_E12temp_storage+32];
	add.f32 	%f181, %f179, %f180;
	ld.shared.f32 	%f182, [_ZZN3cub18CUB_300001_SM_10006detail6reduce28DeviceReduceSingleTileKernelINS2_10policy_hubIfjN4cuda3std3__44plusIfEEE10Policy1000EN6thrust24THRUST_300001_SM_1000_NS6detail15normal_iteratorINSD_10device_ptrIfEEEEPfjS9_ffNS7_10__identityEEEvT0_T1_T2_T3_T4_T6_E12temp_storage+36];
	add.f32 	%f183, %f181, %f182;
	ld.shared.f32 	%f184, [_ZZN3cub18CUB_300001_SM_10006detail6reduce28DeviceReduceSingleTileKernelINS2_10policy_hubIfjN4cuda3std3__44plusIfEEE10Policy1000EN6thrust24THRUST_300001_SM_1000_NS6detail15normal_iteratorINSD_10device_ptrIfEEEEPfjS9_ffNS7_10__identityEEEvT0_T1_T2_T3_T4_T6_E12temp_storage+40];
	add.f32 	%f185, %f183, %f184;
	ld.shared.f32 	%f186, [_ZZN3cub18CUB_300001_SM_10006detail6reduce28DeviceReduceSingleTileKernelINS2_10policy_hubIfjN4cuda3std3__44plusIfEEE10Policy1000EN6thrust24THRUST_300001_SM_1000_NS6detail15normal_iteratorINSD_10device_ptrIfEEEEPfjS9_ffNS7_10__identityEEEvT0_T1_T2_T3_T4_T6_E12temp_storage+44];
	add.f32 	%f187, %f185, %f186;
	ld.shared.f32 	%f188, [_ZZN3cub18CUB_300001_SM_10006detail6reduce28DeviceReduceSingleTileKernelINS2_10policy_hubIfjN4cuda3std3__44plusIfEEE10Policy1000EN6thrust24THRUST_300001_SM_1000_NS6detail15normal_iteratorINSD_10device_ptrIfEEEEPfjS9_ffNS7_10__identityEEEvT0_T1_T2_T3_T4_T6_E12temp_storage+48];
	add.f32 	%f189, %f187, %f188;
	ld.shared.f32 	%f190, [_ZZN3cub18CUB_300001_SM_10006detail6reduce28DeviceReduceSingleTileKernelINS2_10policy_hubIfjN4cuda3std3__44plusIfEEE10Policy1000EN6thrust24THRUST_300001_SM_1000_NS6detail15normal_iteratorINSD_10device_ptrIfEEEEPfjS9_ffNS7_10__identityEEEvT0_T1_T2_T3_T4_T6_E12temp_storage+52];
	add.f32 	%f191, %f189, %f190;
	ld.shared.f32 	%f192, [_ZZN3cub18CUB_300001_SM_10006detail6reduce28DeviceReduceSingleTileKernelINS2_10policy_hubIfjN4cuda3std3__44plusIfEEE10Policy1000EN6thrust24THRUST_300001_SM_1000_NS6detail15normal_iteratorINSD_10device_ptrIfEEEEPfjS9_ffNS7_10__identityEEEvT0_T1_T2_T3_T4_T6_E12temp_storage+56];
	add.f32 	%f193, %f191, %f192;
	ld.shared.f32 	%f194, [_ZZN3cub18CUB_300001_SM_10006detail6reduce28DeviceReduceSingleTileKernelINS2_10policy_hubIfjN4cuda3std3__44plusIfEEE10Policy1000EN6thrust24THRUST_300001_SM_1000_NS6detail15normal_iteratorINSD_10device_ptrIfEEEEPfjS9_ffNS7_10__identityEEEvT0_T1_T2_T3_T4_T6_E12temp_storage+60];
	add.f32 	%f195, %f193, %f194;
	ld.shared.f32 	%f196, [_ZZN3cub18CUB_300001_SM_10006detail6reduce28DeviceReduceSingleTileKernelINS2_10policy_hubIfjN4cuda3std3__44plusIfEEE10Policy1000EN6thrust24THRUST_300001_SM_1000_NS6detail15normal_iteratorINSD_10device_ptrIfEEEEPfjS9_ffNS7_10__identityEEEvT0_T1_T2_T3_T4_T6_E12temp_storage+64];
	add.f32 	%f197, %f195, %f196;
	ld.shared.f32 	%f198, [_ZZN3cub18CUB_300001_SM_10006detail6reduce28DeviceReduceSingleTileKernelINS2_10policy_hubIfjN4cuda3std3__44plusIfEEE10Policy1000EN6thrust24THRUST_300001_SM_1000_NS6detail15normal_iteratorINSD_10device_ptrIfEEEEPfjS9_ffNS7_10__identityEEEvT0_T1_T2_T3_T4_T6_E12temp_storage+68];
	add.f32 	%f199, %f197, %f198;
	ld.shared.f32 	%f200, [_ZZN3cub18CUB_300001_SM_10006detail6reduce28DeviceReduceSingleTileKernelINS2_10policy_hubIfjN4cuda3std3__44plusIfEEE10Policy1000EN6thrust24THRUST_300001_SM_1000_NS6detail15normal_iteratorINSD_10device_ptrIfEEEEPfjS9_ffNS7_10__identityEEEvT0_T1_T2_T3_T4_T6_E12temp_storage+72];
	add.f32 	%f201, %f199, %f200;
	ld.shared.f32 	%f202, [_ZZN3cub18CUB_300001_SM_10006detail6reduce28DeviceReduceSingleTileKernelINS2_10policy_hubIfjN4cuda3std3__44plusIfEEE10Policy1000EN6thrust24THRUST_300001_SM_1000_NS6detail15normal_iteratorINSD_10device_ptrIfEEEEPfjS9_ffNS7_10__identityEEEvT0_T1_T2_T3_T4_T6_E12temp_storage+76];
	add.f32 	%f383, %f201, %f202;
$L__BB7_50:
	mov.u32 	%r192, %tid.x;
	setp.ne.s32 	%p65, %r192, 0;
	@%p65 bra 	$L__BB7_52;
	add.f32 	%f361, %f42, %f383;
	st.global.f32 	[%rd1], %f361;
$L__BB7_52:
	ret;

}
	// .globl	_ZN3cub18CUB_300001_SM_10006detail6reduce18DeviceReduceKernelINS2_10policy_hubIfjN4cuda3std3__44plusIfEEE10Policy1000EN6thrust24THRUST_300001_SM_1000_NS6detail15normal_iteratorINSD_10device_ptrIfEEEEjS9_fNS7_10__identityEEEvT0_PT3_T1_NS0_13GridEvenShareISN_EET2_T4_
.visible .entry _ZN3cub18CUB_300001_SM_10006detail6reduce18DeviceReduceKernelINS2_10policy_hubIfjN4cuda3std3__44plusIfEEE10Policy1000EN6thrust24THRUST_300001_SM_1000_NS6detail15normal_iteratorINSD_10device_ptrIfEEEEjS9_fNS7_10__identityEEEvT0_PT3_T1_NS0_13GridEvenShareISN_EET2_T4_(
	.param .align 8 .b8 _ZN3cub18CUB_300001_SM_10006detail6reduce18DeviceReduceKernelINS2_10policy_hubIfjN4cuda3std3__44plusIfEEE10Policy1000EN6thrust24THRUST_300001_SM_1000_NS6detail15normal_iteratorINSD_10device_ptrIfEEEEjS9_fNS7_10__identityEEEvT0_PT3_T1_NS0_13GridEvenShareISN_EET2_T4__param_0[8],
	.param .u64 .ptr .align 1 _ZN3cub18CUB_300001_SM_10006detail6reduce18DeviceReduceKernelINS2_10policy_hubIfjN4cuda3std3__44plusIfEEE10Policy1000EN6thrust24THRUST_300001_SM_1000_NS6detail15normal_iteratorINSD_10device_ptrIfEEEEjS9_fNS7_10__identityEEEvT0_PT3_T1_NS0_13GridEvenShareISN_EET2_T4__param_1,
	.param .u32 _ZN3cub18CUB_300001_SM_10006detail6reduce18DeviceReduceKernelINS2_10policy_hubIfjN4cuda3std3__44plusIfEEE10Policy1000EN6thrust24THRUST_300001_SM_1000_NS6detail15normal_iteratorINSD_10device_ptrIfEEEEjS9_fNS7_10__identityEEEvT0_PT3_T1_NS0_13GridEvenShareISN_EET2_T4__param_2,
	.param .align 4 .b8 _ZN3cub18CUB_300001_SM_10006detail6reduce18DeviceReduceKernelINS2_10policy_hubIfjN4cuda3std3__44plusIfEEE10Policy1000EN6thrust24THRUST_300001_SM_1000_NS6detail15normal_iteratorINSD_10device_ptrIfEEEEjS9_fNS7_10__identityEEEvT0_PT3_T1_NS0_13GridEvenShareISN_EET2_T4__param_3[40],
	.param .align 1 .b8 _ZN3cub18CUB_300001_SM_10006detail6reduce18DeviceReduceKernelINS2_10policy_hubIfjN4cuda3std3__44plusIfEEE10Policy1000EN6thrust24THRUST_300001_SM_1000_NS6detail15normal_iteratorINSD_10device_ptrIfEEEEjS9_fNS7_10__identityEEEvT0_PT3_T1_NS0_13GridEvenShareISN_EET2_T4__param_4[1],
	.param .align 1 .b8 _ZN3cub18CUB_300001_SM_10006detail6reduce18DeviceReduceKernelINS2_10policy_hubIfjN4cuda3std3__44plusIfEEE10Policy1000EN6thrust24THRUST_300001_SM_1000_NS6detail15normal_iteratorINSD_10device_ptrIfEEEEjS9_fNS7_10__identityEEEvT0_PT3_T1_NS0_13GridEvenShareISN_EET2_T4__param_5[1]
)
.maxntid 512
{
	.reg .pred 	%p<65>;
	.reg .b16 	%rs<4>;
	.reg .b32 	%r<279>;
	.reg .b32 	%f<380>;
	.reg .b64 	%rd<130>;
	// demoted variable
	.shared .align 4 .b8 _ZZN3cub18CUB_300001_SM_10006detail6reduce18DeviceReduceKernelINS2_10policy_hubIfjN4cuda3std3__44plusIfEEE10Policy1000EN6thrust24THRUST_300001_SM_1000_NS6detail15normal_iteratorINSD_10device_ptrIfEEEEjS9_fNS7_10__identityEEEvT0_PT3_T1_NS0_13GridEvenShareISN_EET2_T4_E12temp_storage[84];
	ld.param.u32 	%r1, [_ZN3cub18CUB_300001_SM_10006detail6reduce18DeviceReduceKernelINS2_10policy_hubIfjN4cuda3std3__44plusIfEEE10Policy1000EN6thrust24THRUST_300001_SM_1000_NS6detail15normal_iteratorINSD_10device_ptrIfEEEEjS9_fNS7_10__identityEEEvT0_PT3_T1_NS0_13GridEvenShareISN_EET2_T4__param_3+20];
	ld.param.u32 	%r2, [_ZN3cub18CUB_300001_SM_10006detail6reduce18DeviceReduceKernelINS2_10policy_hubIfjN4cuda3std3__44plusIfEEE10Policy1000EN6thrust24THRUST_300001_SM_1000_NS6detail15normal_iteratorINSD_10device_ptrIfEEEEjS9_fNS7_10__identityEEEvT0_PT3_T1_NS0_13GridEvenShareISN_EET2_T4__param_3+24];
	ld.param.u64 	%rd3, [_ZN3cub18CUB_300001_SM_10006detail6reduce18DeviceReduceKernelINS2_10policy_hubIfjN4cuda3std3__44plusIfEEE10Policy1000EN6thrust24THRUST_300001_SM_1000_NS6detail15normal_iteratorINSD_10device_ptrIfEEEEjS9_fNS7_10__identityEEEvT0_PT3_T1_NS0_13GridEvenShareISN_EET2_T4__param_0];
	cvta.to.global.u64 	%rd1, %rd3;
	mov.u32 	%r3, %ctaid.x;
	shl.b32 	%r4, %r2, 13;
	shl.b32 	%r270, %r3, 13;
	sub.s32 	%r6, %r1, %r270;
	setp.gt.u32 	%p1, %r6, 8191;
	@%p1 bra 	$L__BB8_26;
	mov.u32 	%r7, %tid.x;
	setp.ge.u32 	%p23, %r7, %r6;
	mov.f32 	%f368, 0f00000000;
	mov.u32 	%r261, %r7;
	@%p23 bra 	$L__BB8_3;
	add.s32 	%r155, %r270, %r7;
	mul.wide.u32 	%rd66, %r155, 4;
	add.s64 	%rd67, %rd1, %rd66;
	ld.global.f32 	%f368, [%rd67];
	add.s32 	%r261, %r7, 512;
$L__BB8_3:
	setp.ge.u32 	%p24, %r261, %r6;
	@%p24 bra 	$L__BB8_17;
	not.b32 	%r156, %r261;
	add.s32 	%r157, %r1, %r156;
	sub.s32 	%r158, %r157, %r270;
	shr.u32 	%r159, %r158, 9;
	add.s32 	%r10, %r159, 1;
	and.b32  	%r11, %r10, 15;
	setp.lt.u32 	%p25, %r158, 7680;
	@%p25 bra 	$L__BB8_8;
	or.b32  	%r260, %r261, 4096;
	add.s32 	%r259, %r261, %r270;
	and.b32  	%r160, %r10, 16777200;
	neg.s32 	%r258, %r160;
$L__BB8_6:
	.pragma "nounroll";
	mul.wide.u32 	%rd68, %r259, 4;
	add.s64 	%rd69, %rd1, %rd68;
	ld.global.f32 	%f203, [%rd69];
	add.f32 	%f204, %f368, %f203;
	add.s32 	%r161, %r259, 512;
	mul.wide.u32 	%rd70, %r161, 4;
	add.s64 	%rd71, %rd1, %rd70;
	ld.global.f32 	%f205, [%rd71];
	add.f32 	%f206, %f204, %f205;
	add.s32 	%r162, %r259, 1024;
	mul.wide.u32 	%rd72, %r162, 4;
	add.s64 	%rd73, %rd1, %rd72;
	ld.global.f32 	%f207, [%rd73];
	add.f32 	%f208, %f206, %f207;
	add.s32 	%r163, %r259, 1536;
	mul.wide.u32 	%rd74, %r163, 4;
	add.s64 	%rd75, %rd1, %rd74;
	ld.global.f32 	%f209, [%rd75];
	add.f32 	%f210, %f208, %f209;
	add.s32 	%r164, %r259, 2048;
	mul.wide.u32 	%rd76, %r164, 4;
	add.s64 	%rd77, %rd1, %rd76;
	ld.global.f32 	%f211, [%rd77];
	add.f32 	%f212, %f210, %f211;
	add.s32 	%r165, %r259, 2560;
	mul.wide.u32 	%rd78, %r165, 4;
	add.s64 	%rd79, %rd1, %rd78;
	ld.global.f32 	%f213, [%rd79];
	add.f32 	%f214, %f212, %f213;
	add.s32 	%r166, %r259, 3072;
	mul.wide.u32 	%rd80, %r166, 4;
	add.s64 	%rd81, %rd1, %rd80;
	ld.global.f32 	%f215, [%rd81];
	add.f32 	%f216, %f214, %f215;
	add.s32 	%r167, %r259, 3584;
	mul.wide.u32 	%rd82, %r167, 4;
	add.s64 	%rd83, %rd1, %rd82;
	ld.global.f32 	%f217, [%rd83];
	add.f32 	%f218, %f216, %f217;
	add.s32 	%r168, %r259, 4096;
	mul.wide.u32 	%rd84, %r168, 4;
	add.s64 	%rd85, %rd1, %rd84;
	ld.global.f32 	%f219, [%rd85];
	add.f32 	%f220, %f218, %f219;
	add.s32 	%r169, %r259, 4608;
	mul.wide.u32 	%rd86, %r169, 4;
	add.s64 	%rd87, %rd1, %rd86;
	ld.global.f32 	%f221, [%rd87];
	add.f32 	%f222, %f220, %f221;
	add.s32 	%r170, %r259, 5120;
	mul.wide.u32 	%rd88, %r170, 4;
	add.s64 	%rd89, %rd1, %rd88;
	ld.global.f32 	%f223, [%rd89];
	add.f32 	%f224, %f222, %f223;
	add.s32 	%r171, %r259, 5632;
	mul.wide.u32 	%rd90, %r171, 4;
	add.s64 	%rd91, %rd1, %rd90;
	ld.global.f32 	%f225, [%rd91];
	add.f32 	%f226, %f224, %f225;
	add.s32 	%r172, %r259, 6144;
	mul.wide.u32 	%rd92, %r172, 4;
	add.s64 	%rd93, %rd1, %rd92;
	ld.global.f32 	%f227, [%rd93];
	add.f32 	%f228, %f226, %f227;
	add.s32 	%r173, %r259, 6656;
	mul.wide.u32 	%rd94, %r173, 4;
	add.s64 	%rd95, %rd1, %rd94;
	ld.global.f32 	%f229, [%rd95];
	add.f32 	%f230, %f228, %f229;
	add.s32 	%r174, %r259, 7168;
	mul.wide.u32 	%rd96, %r174, 4;
	add.s64 	%rd97, %rd1, %rd96;
	ld.global.f32 	%f231, [%rd97];
	add.f32 	%f232, %f230, %f231;
	add.s32 	%r175, %r259, 7680;
	mul.wide.u32 	%rd98, %r175, 4;
	add.s64 	%rd99, %rd1, %rd98;
	ld.global.f32 	%f233, [%rd99];
	add.f32 	%f368, %f232, %f233;
	add.s32 	%r260, %r260, 8192;
	add.s32 	%r259, %r259, 8192;
	add.s32 	%r258, %r258, 16;
	setp.ne.s32 	%p26, %r258, 0;
	@%p26 bra 	$L__BB8_6;
	add.s32 	%r261, %r260, -4096;
$L__BB8_8:
	setp.eq.s32 	%p27, %r11, 0;
	@%p27 bra 	$L__BB8_17;
	and.b32  	%r23, %r10, 7;
	setp.lt.u32 	%p28, %r11, 8;
	@%p28 bra 	$L__BB8_11;
	add.s32 	%r176, %r270, %r261;
	mul.wide.u32 	%rd100, %r176, 4;
	add.s64 	%rd101, %rd1, %rd100;
	ld.global.f32 	%f235, [%rd101];
	add.f32 	%f236, %f368, %f235;
	add.s32 	%r177, %r176, 512;
	mul.wide.u32 	%rd102, %r177, 4;
	add.s64 	%rd103, %rd1, %rd102;
	ld.global.f32 	%f237, [%rd103];
	add.f32 	%f238, %f236, %f237;
	add.s32 	%r178, %r176, 1024;
	mul.wide.u32 	%rd104, %r178, 4;
	add.s64 	%rd105, %rd1, %rd104;
	ld.global.f32 	%f239, [%rd105];
	add.f32 	%f240, %f238, %f239;
	add.s32 	%r179, %r176, 1536;
	mul.wide.u32 	%rd106, %r179, 4;
	add.s64 	%rd107, %rd1, %rd106;
	ld.global.f32 	%f241, [%rd107];
	add.f32 	%f242, %f240, %f241;
	add.s32 	%r180, %r176, 2048;
	mul.wide.u32 	%rd108, %r180, 4;
	add.s64 	%rd109, %rd1, %rd108;
	ld.global.f32 	%f243, [%rd109];
	add.f32 	%f244, %f242, %f243;
	add.s32 	%r181, %r176, 2560;
	mul.wide.u32 	%rd110, %r181, 4;
	add.s64 	%rd111, %rd1, %rd110;
	ld.global.f32 	%f245, [%rd111];
	add.f32 	%f246, %f244, %f245;
	add.s32 	%r182, %r176, 3072;
	mul.wide.u32 	%rd112, %r182, 4;
	add.s64 	%rd113, %rd1, %rd112;
	ld.global.f32 	%f247, [%rd113];
	add.f32 	%f248, %f246, %f247;
	add.s32 	%r183, %r176, 3584;
	mul.wide.u32 	%rd114, %r183, 4;
	add.s64 	%rd115, %rd1, %rd114;
	ld.global.f32 	%f249, [%rd115];
	add.f32 	%f368, %f248, %f249;
	add.s32 	%r261, %r261, 4096;
$L__BB8_11:
	setp.eq.s32 	%p29, %r23, 0;
	@%p29 bra 	$L__BB8_17;
	and.b32  	%r26, %r10, 3;
	setp.lt.u32 	%p30, %r23, 4;
	@%p30 bra 	$L__BB8_14;
	add.s32 	%r184, %r270, %r261;
	mul.wide.u32 	%rd116, %r184, 4;
	add.s64 	%rd117, %rd1, %rd116;
	ld.global.f32 	%f251, [%rd117];
	add.f32 	%f252, %f368, %f251;
	add.s32 	%r185, %r184, 512;
	mul.wide.u32 	%rd118, %r185, 4;
	add.s64 	%rd119, %rd1, %rd118;
	ld.global.f32 	%f253, [%rd119];
	add.f32 	%f254, %f252, %f253;
	add.s32 	%r186, %r184, 1024;
	mul.wide.u32 	%rd120, %r186, 4;
	add.s64 	%rd121, %rd1, %rd120;
	ld.global.f32 	%f255, [%rd121];
	add.f32 	%f256, %f254, %f255;
	add.s32 	%r187, %r184, 1536;
	mul.wide.u32 	%rd122, %r187, 4;
	add.s64 	%rd123, %rd1, %rd122;
	ld.global.f32 	%f257, [%rd123];
	add.f32 	%f368, %f256, %f257;
	add.s32 	%r261, %r261, 2048;
$L__BB8_14:
	setp.eq.s32 	%p31, %r26, 0;
	@%p31 bra 	$L__BB8_17;
	add.s32 	%r265, %r261, %r270;
	neg.s32 	%r264, %r26;
$L__BB8_16:
	.pragma "nounroll";
	mul.wide.u32 	%rd124, %r265, 4;
	add.s64 	%rd125, %rd1, %rd124;
	ld.global.f32 	%f258, [%rd125];
	add.f32 	%f368, %f368, %f258;
	add.s32 	%r265, %r265, 512;
	add.s32 	%r264, %r264, 1;
	setp.ne.s32 	%p32, %r264, 0;
	@%p32 bra 	$L__BB8_16;
$L__BB8_17:
	setp.lt.u32 	%p33, %r6, 512;
	@%p33 bra 	$L__BB8_22;
	// begin inline asm
	mov.u32 %r226, %laneid;
	// end inline asm
	mov.b32 	%r228, %f368;
	mov.b32 	%r229, 1;
	mov.b32 	%r250, 31;
	mov.b32 	%r251, -1;
	// begin inline asm
	shfl.sync.down.b32 %r227, %r228, %r229, %r250, %r251;
	// end inline asm
	setp.gt.s32 	%p57, %r226, 30;
	mov.b32 	%f317, %r227;
	add.f32 	%f318, %f368, %f317;
	selp.f32 	%f319, %f368, %f318, %p57;
	mov.b32 	%r233, %f319;
	mov.b32 	%r234, 2;
	// begin inline asm
	shfl.sync.down.b32 %r232, %r233, %r234, %r250, %r251;
	// end inline asm
	setp.gt.s32 	%p58, %r226, 29;
	mov.b32 	%f320, %r232;
	add.f32 	%f321, %f319, %f320;
	selp.f32 	%f322, %f319, %f321, %p58;
	mov.b32 	%r238, %f322;
	mov.b32 	%r239, 4;
	// begin inline asm
	shfl.sync.down.b32 %r237, %r238, %r239, %r250, %r251;
	// end inline asm
	setp.gt.s32 	%p59, %r226, 27;
	mov.b32 	%f323, %r237;
	add.f32 	%f324, %f322, %f323;
	selp.f32 	%f325, %f322, %f324, %p59;
	mov.b32 	%r243, %f325;
	mov.b32 	%r244, 8;
	// begin inline asm
	shfl.sync.down.b32 %r242, %r243, %r244, %r250, %r251;
	// end inline asm
	setp.gt.s32 	%p60, %r226, 23;
	mov.b32 	%f326, %r242;
	add.f32 	%f327, %f325, %f326;
	selp.f32 	%f328, %f325, %f327, %p60;
	mov.b32 	%r248, %f328;
	mov.b32 	%r249, 16;
	// begin inline asm
	shfl.sync.down.b32 %r247, %r248, %r249, %r250, %r251;
	// end inline asm
	setp.gt.s32 	%p61, %r226, 15;
	mov.b32 	%f329, %r247;
	add.f32 	%f16, %f328, %f329;
	selp.f32 	%f379, %f328, %f16, %p61;
	setp.ne.s32 	%p62, %r226, 0;
	@%p62 bra 	$L__BB8_20;
	shr.u32 	%r252, %r7, 3;
	and.b32  	%r253, %r252, 124;
	mov.u32 	%r254, _ZZN3cub18CUB_300001_SM_10006detail6reduce18DeviceReduceKernelINS2_10policy_hubIfjN4cuda3std3__44plusIfEEE10Policy1000EN6thrust24THRUST_300001_SM_1000_NS6detail15normal_iteratorINSD_10device_ptrIfEEEEjS9_fNS7_10__identityEEEvT0_PT3_T1_NS0_13GridEvenShareISN_EET2_T4_E12temp_storage;
	add.s32 	%r255, %r254, %r253;
	st.shared.f32 	[%r255+16], %f16;
$L__BB8_20:
	bar.sync 	0;
	setp.ne.s32 	%p63, %r7, 0;
	@%p63 bra 	$L__BB8_48;
	ld.shared.f32 	%f330, [_ZZN3cub18CUB_300001_SM_10006detail6reduce18DeviceReduceKernelINS2_10policy_hubIfjN4cuda3std3__44plusIfEEE10Policy1000EN6thrust24THRUST_300001_SM_1000_NS6detail15normal_iteratorINSD_10device_ptrIfEEEEjS9_fNS7_10__identityEEEvT0_PT3_T1_NS0_13GridEvenShareISN_EET2_T4_E12temp_storage+20];
	add.f32 	%f331, %f379, %f330;
	ld.shared.f32 	%f332, [_ZZN3cub18CUB_300001_SM_10006detail6reduce18DeviceReduceKernelINS2_10policy_hubIfjN4cuda3std3__44plusIfEEE10Policy1000EN6thrust24THRUST_300001_SM_1000_NS6detail15normal_iteratorINSD_10device_ptrIfEEEEjS9_fNS7_10__identityEEEvT0_PT3_T1_NS0_13GridEvenShareISN_EET2_T4_E12temp_storage+24];
	add.f32 	%f333, %f331, %f332;
	ld.shared.f32 	%f334, [_ZZN3cub18CUB_300001_SM_10006detail6reduce18DeviceReduceKernelINS2_10policy_hubIfjN4cuda3std3__44plusIfEEE10Policy1000EN6thrust24THRUST_300001_SM_1000_NS6detail15normal_iteratorINSD_10device_ptrIfEEEEjS9_fNS7_10__identityEEEvT0_PT3_T1_NS0_13GridEvenShareISN_EET2_T4_E12temp_storage+28];
	add.f32 	%f335, %f333, %f334;
	ld.shared.f32 	%f336, [_ZZN3cub18CUB_300001_SM_10006detail6reduce18DeviceReduceKernelINS2_10policy_hubIfjN4cuda3std3__44plusIfEEE10Policy1000EN6thrust24THRUST_300001_SM_1000_NS6detail15normal_iteratorINSD_10device_ptrIfEEEEjS9_fNS7_10__identityEEEvT0_PT3_T1_NS0_13GridEvenShareISN_EET2_T4_E12temp_storage+32];
	add.f32 	%f337, %f335, %f336;
	ld.shared.f32 	%f338, [_ZZN3cub18CUB_300001_SM_10006detail6reduce18DeviceReduceKernelINS2_10policy_hubIfjN4cuda3std3__44plusIfEEE10Policy1000EN6thrust24THRUST_300001_SM_1000_NS6detail15normal_iteratorINSD_10device_ptrIfEEEEjS9_fNS7_10__identityEEEvT0_PT3_T1_NS0_13GridEvenShareISN_EET2_T4_E12temp_storage+36];
	add.f32 	%f339, %f337, %f338;
	ld.shared.f32 	%f340, [_ZZN3cub18CUB_300001_SM_10006detail6reduce18DeviceReduceKernelINS2_10policy_hubIfjN4cuda3std3__44plusIfEEE10Policy1000EN6thrust24THRUST_300001_SM_1000_NS6detail15normal_iteratorINSD_10device_ptrIfEEEEjS9_fNS7_10__identityEEEvT0_PT3_T1_NS0_13GridEvenShareISN_EET2_T4_E12temp_storage+40];
	add.f32 	%f341, %f339, %f340;
	ld.shared.f32 	%f342, [_ZZN3cub18CUB_300001_SM_10006detail6reduce18DeviceReduceKernelINS2_10policy_hubIfjN4cuda3std3__44plusIfEEE10Policy1000EN6thrust24THRUST_300001_SM_1000_NS6detail15normal_iteratorINSD_10device_ptrIfEEEEjS9_fNS7_10__identityEEEvT0_PT3_T1_NS0_13GridEvenShareISN_EET2_T4_E12temp_storage+44];
	add.f32 	%f343, %f341, %f342;
	ld.shared.f32 	%f344, [_ZZN3cub18CUB_300001_SM_10006detail6reduce18DeviceReduceKernelINS2_10policy_hubIfjN4cuda3std3__44plusIfEEE10Policy1000EN6thrust24THRUST_300001_SM_1000_NS6detail15normal_iteratorINSD_10device_ptrIfEEEEjS9_fNS7_10__identityEEEvT0_PT3_T1_NS0_13GridEvenShareISN_EET2_T4_E12temp_storage+48];
	add.f32 	%f345, %f343, %f344;
	ld.shared.f32 	%f346, [_ZZN3cub18CUB_300001_SM_10006detail6reduce18DeviceReduceKernelINS2_10policy_hubIfjN4cuda3std3__44plusIfEEE10Policy1000EN6thrust24THRUST_300001_SM_1000_NS6detail15normal_iteratorINSD_10device_ptrIfEEEEjS9_fNS7_10__identityEEEvT0_PT3_T1_NS0_13GridEvenShareISN_EET2_T4_E12temp_storage+52];
	add.f32 	%f347, %f345, %f346;
	ld.shared.f32 	%f348, [_ZZN3cub18CUB_300001_SM_10006detail6reduce18DeviceReduceKernelINS2_10policy_hubIfjN4cuda3std3__44plusIfEEE10Policy1000EN6thrust24THRUST_300001_SM_1000_NS6detail15normal_iteratorINSD_10device_ptrIfEEEEjS9_fNS7_10__identityEEEvT0_PT3_T1_NS0_13GridEvenShareISN_EET2_T4_E12temp_storage+56];
	add.f32 	%f349, %f347, %f348;
	ld.shared.f32 	%f350, [_ZZN3cub18CUB_300001_SM_10006detail6reduce18DeviceReduceKernelINS2_10policy_hubIfjN4cuda3std3__44plusIfEEE10Policy1000EN6thrust24THRUST_300001_SM_1000_NS6detail15normal_iteratorINSD_10device_ptrIfEEEEjS9_fNS7_10__identityEEEvT0_PT3_T1_NS0_13GridEvenShareISN_EET2_T4_E12temp_storage+60];
	add.f32 	%f351, %f349, %f350;
	ld.shared.f32 	%f352, [_ZZN3cub18CUB_300001_SM_10006detail6reduce18DeviceReduceKernelINS2_10policy_hubIfjN4cuda3std3__44plusIfEEE10Policy1000EN6thrust24THRUST_300001_SM_1000_NS6detail15normal_iteratorINSD_10device_ptrIfEEEEjS9_fNS7_10__identityEEEvT0_PT3_T1_NS0_13GridEvenShareISN_EET2_T4_E12temp_storage+64];
	add.f32 	%f353, %f351, %f352;
	ld.shared.f32 	%f354, [_ZZN3cub18CUB_300001_SM_10006detail6reduce18DeviceReduceKernelINS2_10policy_hubIfjN4cuda3std3__44plusIfEEE10Policy1000EN6thrust24THRUST_300001_SM_1000_NS6detail15normal_iteratorINSD_10device_ptrIfEEEEjS9_fNS7_10__identityEEEvT0_PT3_T1_NS0_13GridEvenShareISN_EET2_T4_E12temp_storage+68];
	add.f32 	%f355, %f353, %f354;
	ld.shared.f32 	%f356, [_ZZN3cub18CUB_300001_SM_10006detail6reduce18DeviceReduceKernelINS2_10policy_hubIfjN4cuda3std3__44plusIfEEE10Policy1000EN6thrust24THRUST_300001_SM_1000_NS6detail15normal_iteratorINSD_10device_ptrIfEEEEjS9_fNS7_10__identityEEEvT0_PT3_T1_NS0_13GridEvenShareISN_EET2_T4_E12temp_storage+72];
	add.f32 	%f357, %f355, %f356;
	ld.shared.f32 	%f358, [_ZZN3cub18CUB_300001_SM_10006detail6reduce18DeviceReduceKernelINS2_10policy_hubIfjN4cuda3std3__44plusIfEEE10Policy1000EN6thrust24THRUST_300001_SM_1000_NS6detail15normal_iteratorINSD_10device_ptrIfEEEEjS9_fNS7_10__identityEEEvT0_PT3_T1_NS0_13GridEvenShareISN_EET2_T4_E12temp_storage+76];
	add.f32 	%f379, %f357, %f358;
	bra.uni 	$L__BB8_48;
$L__BB8_22:
	// begin inline asm
	mov.u32 %r188, %laneid;
	// end inline asm
	and.b32  	%r214, %r7, 992;
	add.s32 	%r215, %r214, 32;
	setp.gt.u32 	%p34, %r215, %r6;
	not.b32 	%r216, %r214;
	add.s32 	%r217, %r6, %r216;
	selp.b32 	%r212, %r217, 31, %p34;
	mov.b32 	%r190, %f368;
	mov.b32 	%r191, 1;
	mov.b32 	%r213, -1;
	// begin inline asm
	shfl.sync.down.b32 %r189, %r190, %r191, %r212, %r213;
	// end inline asm
	setp.lt.s32 	%p35, %r188, %r212;
	mov.b32 	%f259, %r189;
	add.f32 	%f260, %f368, %f259;
	selp.f32 	%f261, %f260, %f368, %p35;
	mov.b32 	%r195, %f261;
	mov.b32 	%r196, 2;
	// begin inline asm
	shfl.sync.down.b32 %r194, %r195, %r196, %r212, %r213;
	// end inline asm
	add.s32 	%r218, %r188, 2;
	setp.gt.s32 	%p36, %r218, %r212;
	mov.b32 	%f262, %r194;
	add.f32 	%f263, %f261, %f262;
	selp.f32 	%f264, %f261, %f263, %p36;
	mov.b32 	%r200, %f264;
	mov.b32 	%r201, 4;
	// begin inline asm
	shfl.sync.down.b32 %r199, %r200, %r201, %r212, %r213;
	// end inline asm
	add.s32 	%r219, %r188, 4;
	setp.gt.s32 	%p37, %r219, %r212;
	mov.b32 	%f265, %r199;
	add.f32 	%f266, %f264, %f265;
	selp.f32 	%f267, %f264, %f266, %p37;
	mov.b32 	%r205, %f267;
	mov.b32 	%r206, 8;
	// begin inline asm
	shfl.sync.down.b32 %r204, %r205, %r206, %r212, %r213;
	// end inline asm
	add.s32 	%r220, %r188, 8;
	setp.gt.s32 	%p38, %r220, %r212;
	mov.b32 	%f268, %r204;
	add.f32 	%f269, %f267, %f268;
	selp.f32 	%f270, %f267, %f269, %p38;
	mov.b32 	%r210, %f270;
	mov.b32 	%r211, 16;
	// begin inline asm
	shfl.sync.down.b32 %r209, %r210, %r211, %r212, %r213;
	// end inline asm
	add.s32 	%r221, %r188, 16;
	setp.gt.s32 	%p39, %r221, %r212;
	mov.b32 	%f271, %r209;
	add.f32 	%f272, %f270, %f271;
	selp.f32 	%f379, %f270, %f272, %p39;
	setp.ne.s32 	%p40, %r188, 0;
	@%p40 bra 	$L__BB8_24;
	shr.u32 	%r222, %r7, 3;
	and.b32  	%r223, %r222, 124;
	mov.u32 	%r224, _ZZN3cub18CUB_300001_SM_10006detail6reduce18DeviceReduceKernelINS2_10policy_hubIfjN4cuda3std3__44plusIfEEE10Policy1000EN6thrust24THRUST_300001_SM_1000_NS6detail15normal_iteratorINSD_10device_ptrIfEEEEjS9_fNS7_10__identityEEEvT0_PT3_T1_NS0_13GridEvenShareISN_EET2_T4_E12temp_storage;
	add.s32 	%r225, %r224, %r223;
	st.shared.f32 	[%r225+16], %f379;
$L__BB8_24:
	bar.sync 	0;
	setp.ne.s32 	%p41, %r7, 0;
	@%p41 bra 	$L__BB8_48;
	setp.gt.u32 	%p42, %r6, 32;
	ld.shared.f32 	%f273, [_ZZN3cub18CUB_300001_SM_10006detail6reduce18DeviceReduceKernelINS2_10policy_hubIfjN4cuda3std3__44plusIfEEE10Policy1000EN6thrust24THRUST_300001_SM_1000_NS6detail15normal_iteratorINSD_10device_ptrIfEEEEjS9_fNS7_10__identityEEEvT0_PT3_T1_NS0_13GridEvenShareISN_EET2_T4_E12temp_storage+20];
	add.f32 	%f274, %f379, %f273;
	selp.f32 	%f275, %f274, %f379, %p42;
	setp.gt.u32 	%p43, %r6, 64;
	ld.shared.f32 	%f276, [_ZZN3cub18CUB_300001_SM_10006detail6reduce18DeviceReduceKernelINS2_10policy_hubIfjN4cuda3std3__44plusIfEEE10Policy1000EN6thrust24THRUST_300001_SM_1000_NS6detail15normal_iteratorINSD_10device_ptrIfEEEEjS9_fNS7_10__identityEEEvT0_PT3_T1_NS0_13GridEvenShareISN_EET2_T4_E12temp_storage+24];
	add.f32 	%f277, %f276, %f275;
	selp.f32 	%f278, %f277, %f275, %p43;
	setp.gt.u32 	%p44, %r6, 96;
	ld.shared.f32 	%f279, [_ZZN3cub18CUB_300001_SM_10006detail6reduce18DeviceReduceKernelINS2_10policy_hubIfjN4cuda3std3__44plusIfEEE10Policy1000EN6thrust24THRUST_300001_SM_1000_NS6detail15normal_iteratorINSD_10device_ptrIfEEEEjS9_fNS7_10__identityEEEvT0_PT3_T1_NS0_13GridEvenShareISN_EET2_T4_E12temp_storage+28];
	add.f32 	%f280, %f279, %f278;
	selp.f32 	%f281, %f280, %f278, %p44;
	setp.gt.u32 	%p45, %r6, 128;
	ld.shared.f32 	%f282, [_ZZN3cub18CUB_300001_SM_10006detail6reduce18DeviceReduceKernelINS2_10policy_hubIfjN4cuda3std3__44plusIfEEE10Policy1000EN6thrust24THRUST_300001_SM_1000_NS6detail15normal_iteratorINSD_10device_ptrIfEEEEjS9_fNS7_10__identityEEEvT0_PT3_T1_NS0_13GridEvenShareISN_EET2_T4_E12temp_storage+32];
	add.f32 	%f283, %f282, %f281;
	selp.f32 	%f284, %f283, %f281, %p45;
	setp.gt.u32 	%p46, %r6, 160;
	ld.shared.f32 	%f285, [_ZZN3cub18CUB_300001_SM_10006detail6reduce18DeviceReduceKernelINS2_10policy_hubIfjN4cuda3std3__44plusIfEEE10Policy1000EN6thrust24THRUST_300001_SM_1000_NS6detail15normal_iteratorINSD_10device_ptrIfEEEEjS9_fNS7_10__identityEEEvT0_PT3_T1_NS0_13GridEvenShareISN_EET2_T4_E12temp_storage+36];
	add.f32 	%f286, %f285, %f284;
	selp.f32 	%f287, %f286, %f284, %p46;
	setp.gt.u32 	%p47, %r6, 192;
	ld.shared.f32 	%f288, [_ZZN3cub18CUB_300001_SM_10006detail6reduce18DeviceReduceKernelINS2_10policy_hubIfjN4cuda3std3__44plusIfEEE10Policy1000EN6thrust24THRUST_300001_SM_1000_NS6detail15normal_iteratorINSD_10device_ptrIfEEEEjS9_fNS7_10__identityEEEvT0_PT3_T1_NS0_13GridEvenShareISN_EET2_T4_E12temp_storage+40];
	add.f32 	%f289, %f288, %f287;
	selp.f32 	%f290, %f289, %f287, %p47;
	setp.gt.u32 	%p48, %r6, 224;
	ld.shared.f32 	%f291, [_ZZN3cub18CUB_300001_SM_10006detail6reduce18DeviceReduceKernelINS2_10policy_hubIfjN4cuda3std3__44plusIfEEE10Policy1000EN6thrust24THRUST_300001_SM_1000_NS6detail15normal_iteratorINSD_10device_ptrIfEEEEjS9_fNS7_10__identityEEEvT0_PT3_T1_NS0_13GridEvenShareISN_EET2_T4_E12temp_storage+44];
	add.f32 	%f292, %f291, %f290;
	selp.f32 	%f293, %f292, %f290, %p48;
	setp.gt.u32 	%p49, %r6, 256;
	ld.shared.f32 	%f294, [_ZZN3cub18CUB_300001_SM_10006detail6reduce18DeviceReduceKernelINS2_10policy_hubIfjN4cuda3std3__44plusIfEEE10Policy1000EN6thrust24THRUST_300001_SM_1000_NS6detail15normal_iteratorINSD_10device_ptrIfEEEEjS9_fNS7_10__identityEEEvT0_PT3_T1_NS0_13GridEvenShareISN_EET2_T4_E12temp_storage+48];
	add.f32 	%f295, %f294, %f293;
	selp.f32 	%f296, %f295, %f293, %p49;
	setp.gt.u32 	%p50, %r6, 288;
	ld.shared.f32 	%f297, [_ZZN3cub18CUB_300001_SM_10006detail6reduce18DeviceReduceKernelINS2_10policy_hubIfjN4cuda3std3__44plusIfEEE10Policy1000EN6thrust24THRUST_300001_SM_1000_NS6detail15normal_iteratorINSD_10device_ptrIfEEEEjS9_fNS7_10__identityEEEvT0_PT3_T1_NS0_13GridEvenShareISN_EET2_T4_E12temp_storage+52];
	add.f32 	%f298, %f297, %f296;
	selp.f32 	%f299, %f298, %f296, %p50;
	setp.gt.u32 	%p51, %r6, 320;
	ld.shared.f32 	%f300, [_ZZN3cub18CUB_300001_SM_10006detail6reduce18DeviceReduceKernelINS2_10policy_hubIfjN4cuda3std3__44plusIfEEE10Policy1000EN6thrust24THRUST_300001_SM_1000_NS6detail15normal_iteratorINSD_10device_ptrIfEEEEjS9_fNS7_10__identityEEEvT0_PT3_T1_NS0_13GridEvenShareISN_EET2_T4_E12temp_storage+56];
	add.f32 	%f301, %f300, %f299;
	selp.f32 	%f302, %f301, %f299, %p51;
	setp.gt.u32 	%p52, %r6, 352;
	ld.shared.f32 	%f303, [_ZZN3cub18CUB_300001_SM_10006detail6reduce18DeviceReduceKernelINS2_10policy_hubIfjN4cuda3std3__44plusIfEEE10Policy1000EN6thrust24THRUST_300001_SM_1000_NS6detail15normal_iteratorINSD_10device_ptrIfEEEEjS9_fNS7_10__identityEEEvT0_PT3_T1_NS0_13GridEvenShareISN_EET2_T4_E12temp_storage+60];
	add.f32 	%f304, %f303, %f302;
	selp.f32 	%f305, %f304, %f302, %p52;
	setp.gt.u32 	%p53, %r6, 384;
	ld.shared.f32 	%f306, [_ZZN3cub18CUB_300001_SM_10006detail6reduce18DeviceReduceKernelINS2_10policy_hubIfjN4cuda3std3__44plusIfEEE10Policy1000EN6thrust24THRUST_300001_SM_1000_NS6detail15normal_iteratorINSD_10device_ptrIfEEEEjS9_fNS7_10__identityEEEvT0_PT3_T1_NS0_13GridEvenShareISN_EET2_T4_E12temp_storage+64];
	add.f32 	%f307, %f306, %f305;
	selp.f32 	%f308, %f307, %f305, %p53;
	setp.gt.u32 	%p54, %r6, 416;
	ld.shared.f32 	%f309, [_ZZN3cub18CUB_300001_SM_10006detail6reduce18DeviceReduceKernelINS2_10policy_hubIfjN4cuda3std3__44plusIfEEE10Policy1000EN6thrust24THRUST_300001_SM_1000_NS6detail15normal_iteratorINSD_10device_ptrIfEEEEjS9_fNS7_10__identityEEEvT0_PT3_T1_NS0_13GridEvenShareISN_EET2_T4_E12temp_storage+68];
	add.f32 	%f310, %f309, %f308;
	selp.f32 	%f311, %f310, %f308, %p54;
	setp.gt.u32 	%p55, %r6, 448;
	ld.shared.f32 	%f312, [_ZZN3cub18CUB_300001_SM_10006detail6reduce18DeviceReduceKernelINS2_10policy_hubIfjN4cuda3std3__44plusIfEEE10Policy1000EN6thrust24THRUST_300001_SM_1000_NS6detail15normal_iteratorINSD_10device_ptrIfEEEEjS9_fNS7_10__identityEEEvT0_PT3_T1_NS0_13GridEvenShareISN_EET2_T4_E12temp_storage+72];
	add.f32 	%f313, %f312, %f311;
	selp.f32 	%f314, %f313, %f311, %p55;
	setp.gt.u32 	%p56, %r6, 480;
	ld.shared.f32 	%f315, [_ZZN3cub18CUB_300001_SM_10006detail6reduce18DeviceReduceKernelINS2_10policy_hubIfjN4cuda3std3__44plusIfEEE10Policy1000EN6thrust24THRUST_300001_SM_1000_NS6detail15normal_iteratorINSD_10device_ptrIfEEEEjS9_fNS7_10__identityEEEvT0_PT3_T1_NS0_13GridEvenShareISN_EET2_T4_E12temp_storage+76];
	add.f32 	%f316, %f315, %f314;
	selp.f32 	%f379, %f316, %f314, %p56;
	bra.uni 	$L__BB8_48;
$L__BB8_26:
	mov.u32 	%r35, %tid.x;
	add.s32 	%r72, %r35, %r270;
	mul.wide.u32 	%rd4, %r72, 4;
	add.s64 	%rd5, %rd1, %rd4;
	ld.global.f32 	%f41, [%rd5];
	ld.global.f32 	%f42, [%rd5+2048];
	ld.global.f32 	%f43, [%rd5+4096];
	ld.global.f32 	%f44, [%rd5+6144];
	ld.global.f32 	%f45, [%rd5+8192];
	ld.global.f32 	%f46, [%rd5+10240];
	ld.global.f32 	%f47, [%rd5+12288];
	ld.global.f32 	%f48, [%rd5+14336];
	ld.global.f32 	%f49, [%rd5+16384];
	ld.global.f32 	%f50, [%rd5+18432];
	ld.global.f32 	%f51, [%rd5+20480];
	ld.global.f32 	%f52, [%rd5+22528];
	ld.global.f32 	%f53, [%rd5+24576];
	ld.global.f32 	%f54, [%rd5+26624];
	ld.global.f32 	%f55, [%rd5+28672];
	ld.global.f32 	%f56, [%rd5+30720];
	add.f32 	%f57, %f41, %f42;
	add.f32 	%f58, %f43, %f44;
	add.f32 	%f59, %f45, %f46;
	add.f32 	%f60, %f47, %f48;
	add.f32 	%f61, %f49, %f50;
	add.f32 	%f62, %f51, %f52;
	add.f32 	%f63, %f53, %f54;
	add.f32 	%f64, %f55, %f56;
	add.f32 	%f65, %f57, %f58;
	add.f32 	%f66, %f59, %f60;
	add.f32 	%f67, %f61, %f62;
	add.f32 	%f68, %f63, %f64;
	add.f32 	%f69, %f65, %f66;
	add.f32 	%f70, %f67, %f68;
	add.f32 	%f378, %f69, %f70;
	setp.lt.u32 	%p2, %r6, %r4;
	@%p2 bra 	$L__BB8_44;
	add.s32 	%r36, %r4, %r270;
	not.b32 	%r74, %r35;
	add.s32 	%r75, %r74, %r1;
	sub.s32 	%r76, %r75, %r4;
	sub.s32 	%r267, %r76, %r270;
	add.s32 	%r77, %r36, %r35;
	add.s32 	%r266, %r77, 4096;
	mov.b32 	%r269, 0;
	mov.u32 	%r268, %r36;
$L__BB8_28:
	add.s32 	%r270, %r270, %r4;
	add.s32 	%r79, %r1, -8192;
	setp.gt.u32 	%p3, %r270, %r79;
	@%p3 bra 	$L__BB8_30;
	add.s32 	%r80, %r35, %r270;
	mul.wide.u32 	%rd6, %r80, 4;
	add.s64 	%rd7, %rd1, %rd6;
	ld.global.f32 	%f71, [%rd7];
	ld.global.f32 	%f72, [%rd7+2048];
	ld.global.f32 	%f73, [%rd7+4096];
	ld.global.f32 	%f74, [%rd7+6144];
	ld.global.f32 	%f75, [%rd7+8192];
	ld.global.f32 	%f76, [%rd7+10240];
	ld.global.f32 	%f77, [%rd7+12288];
	ld.global.f32 	%f78, [%rd7+14336];
	ld.global.f32 	%f79, [%rd7+16384];
	ld.global.f32 	%f80, [%rd7+18432];
	ld.global.f32 	%f81, [%rd7+20480];
	ld.global.f32 	%f82, [%rd7+22528];
	ld.global.f32 	%f83, [%rd7+24576];
	ld.global.f32 	%f84, [%rd7+26624];
	ld.global.f32 	%f85, [%rd7+28672];
	ld.global.f32 	%f86, [%rd7+30720];
	add.f32 	%f87, %f378, %f71;
	add.f32 	%f88, %f72, %f73;
	add.f32 	%f89, %f74, %f75;
	add.f32 	%f90, %f76, %f77;
	add.f32 	%f91, %f78, %f79;
	add.f32 	%f92, %f80, %f81;
	add.f32 	%f93, %f82, %f83;
	add.f32 	%f94, %f84, %f85;
	add.f32 	%f95, %f87, %f88;
	add.f32 	%f96, %f89, %f90;
	add.f32 	%f97, %f91, %f92;
	add.f32 	%f98, %f93, %f94;
	add.f32 	%f99, %f95, %f96;
	add.f32 	%f100, %f97, %f98;
	add.f32 	%f101, %f99, %f100;
	add.f32 	%f378, %f101, %f86;
	sub.s32 	%r81, %r1, %r270;
	setp.lt.u32 	%p4, %r81, %r4;
	add.s32 	%r269, %r269, 1;
	add.s32 	%r268, %r268, %r4;
	sub.s32 	%r267, %r267, %r4;
	add.s32 	%r266, %r266, %r4;
	@%p4 bra 	$L__BB8_44;
	bra.uni 	$L__BB8_28;
$L__BB8_30:
	setp.le.u32 	%p5, %r1, %r270;
	sub.s32 	%r83, %r1, %r270;
	setp.ge.s32 	%p6, %r35, %r83;
	or.pred  	%p7, %p5, %p6;
	@%p7 bra 	$L__BB8_44;
	not.b32 	%r85, %r35;
	add.s32 	%r86, %r1, %r85;
	sub.s32 	%r87, %r86, %r36;
	mul.lo.s32 	%r88, %r2, %r269;
	shl.b32 	%r89, %r88, 13;
	sub.s32 	%r90, %r87, %r89;
	shr.u32 	%r91, %r90, 9;
	add.s32 	%r49, %r91, 1;
	and.b32  	%r50, %r49, 15;
	setp.lt.u32 	%p8, %r90, 7680;
	mov.u32 	%r275, %r35;
	@%p8 bra 	$L__BB8_35;
	or.b32  	%r273, %r35, 4096;
	shr.u32 	%r92, %r267, 9;
	add.s32 	%r93, %r92, 1;
	and.b32  	%r94, %r93, 16777200;
	neg.s32 	%r271, %r94;
$L__BB8_33:
	.pragma "nounroll";
	add.s32 	%r95, %r266, -4096;
	mul.wide.u32 	%rd8, %r95, 4;
	add.s64 	%rd9, %rd1, %rd8;
	ld.global.f32 	%f103, [%rd9];
	add.f32 	%f104, %f378, %f103;
	add.s32 	%r96, %r266, -3584;
	mul.wide.u32 	%rd10, %r96, 4;
	add.s64 	%rd11, %rd1, %rd10;
	ld.global.f32 	%f105, [%rd11];
	add.f32 	%f106, %f104, %f105;
	add.s32 	%r97, %r266, -3072;
	mul.wide.u32 	%rd12, %r97, 4;
	add.s64 	%rd13, %rd1, %rd12;
	ld.global.f32 	%f107, [%rd13];
	add.f32 	%f108, %f106, %f107;
	add.s32 	%r98, %r266, -2560;
	mul.wide.u32 	%rd14, %r98, 4;
	add.s64 	%rd15, %rd1, %rd14;
	ld.global.f32 	%f109, [%rd15];
	add.f32 	%f110, %f108, %f109;
	add.s32 	%r99, %r266, -2048;
	mul.wide.u32 	%rd16, %r99, 4;
	add.s64 	%rd17, %rd1, %rd16;
	ld.global.f32 	%f111, [%rd17];
	add.f32 	%f112, %f110, %f111;
	add.s32 	%r100, %r266, -1536;
	mul.wide.u32 	%rd18, %r100, 4;
	add.s64 	%rd19, %rd1, %rd18;
	ld.global.f32 	%f113, [%rd19];
	add.f32 	%f114, %f112, %f113;
	add.s32 	%r101, %r266, -1024;
	mul.wide.u32 	%rd20, %r101, 4;
	add.s64 	%rd21, %rd1, %rd20;
	ld.global.f32 	%f115, [%rd21];
	add.f32 	%f116, %f114, %f115;
	add.s32 	%r102, %r266, 3584;
	add.s32 	%r103, %r266, -512;
	mul.wide.u32 	%rd22, %r103, 4;
	add.s64 	%rd23, %rd1, %rd22;
	ld.global.f32 	%f117, [%rd23];
	add.f32 	%f118, %f116, %f117;
	mul.wide.u32 	%rd24, %r266, 4;
	add.s64 	%rd25, %rd1, %rd24;
	ld.global.f32 	%f119, [%rd25];
	add.f32 	%f120, %f118, %f119;
	add.s32 	%r104, %r266, 512;
	mul.wide.u32 	%rd26, %r104, 4;
	add.s64 	%rd27, %rd1, %rd26;
	ld.global.f32 	%f121, [%rd27];
	add.f32 	%f122, %f120, %f121;
	add.s32 	%r105, %r266, 1024;
	mul.wide.u32 	%rd28, %r105, 4;
	add.s64 	%rd29, %rd1, %rd28;
	ld.global.f32 	%f123, [%rd29];
	add.f32 	%f124, %f122, %f123;
	add.s32 	%r106, %r266, 1536;
	mul.wide.u32 	%rd30, %r106, 4;
	add.s64 	%rd31, %rd1, %rd30;
	ld.global.f32 	%f125, [%rd31];
	add.f32 	%f126, %f124, %f125;
	add.s32 	%r107, %r266, 2048;
	mul.wide.u32 	%rd32, %r107, 4;
	add.s64 	%rd33, %rd1, %rd32;
	ld.global.f32 	%f127, [%rd33];
	add.f32 	%f128, %f126, %f127;
	add.s32 	%r108, %r266, 2560;
	mul.wide.u32 	%rd34, %r108, 4;
	add.s64 	%rd35, %rd1, %rd34;
	ld.global.f32 	%f129, [%rd35];
	add.f32 	%f130, %f128, %f129;
	add.s32 	%r109, %r266, 3072;
	mul.wide.u32 	%rd36, %r109, 4;
	add.s64 	%rd37, %rd1, %rd36;
	ld.global.f32 	%f131, [%rd37];
	add.f32 	%f132, %f130, %f131;
	mul.wide.u32 	%rd38, %r102, 4;
	add.s64 	%rd39, %rd1, %rd38;
	ld.global.f32 	%f133, [%rd39];
	add.f32 	%f378, %f132, %f133;
	add.s32 	%r273, %r273, 8192;
	add.s32 	%r266, %r266, 8192;
	add.s32 	%r271, %r271, 16;
	setp.ne.s32 	%p9, %r271, 0;
	@%p9 bra 	$L__BB8_33;
	add.s32 	%r275, %r273, -4096;
$L__BB8_35:
	setp.eq.s32 	%p10, %r50, 0;
	@%p10 bra 	$L__BB8_44;
	and.b32  	%r61, %r49, 7;
	setp.lt.u32 	%p11, %r50, 8;
	@%p11 bra 	$L__BB8_38;
	add.s32 	%r110, %r275, %r270;
	mul.wide.u32 	%rd40, %r110, 4;
	add.s64 	%rd41, %rd1, %rd40;
	ld.global.f32 	%f135, [%rd41];
	add.f32 	%f136, %f378, %f135;
	add.s32 	%r111, %r110, 512;
	mul.wide.u32 	%rd42, %r111, 4;
	add.s64 	%rd43, %rd1, %rd42;
	ld.global.f32 	%f137, [%rd43];
	add.f32 	%f138, %f136, %f137;
	add.s32 	%r112, %r110, 1024;
	mul.wide.u32 	%rd44, %r112, 4;
	add.s64 	%rd45, %rd1, %rd44;
	ld.global.f32 	%f139, [%rd45];
	add.f32 	%f140, %f138, %f139;
	add.s32 	%r113, %r110, 1536;
	mul.wide.u32 	%rd46, %r113, 4;
	add.s64 	%rd47, %rd1, %rd46;
	ld.global.f32 	%f141, [%rd47];
	add.f32 	%f142, %f140, %f141;
	add.s32 	%r114, %r110, 2048;
	mul.wide.u32 	%rd48, %r114, 4;
	add.s64 	%rd49, %rd1, %rd48;
	ld.global.f32 	%f143, [%rd49];
	add.f32 	%f144, %f142, %f143;
	add.s32 	%r115, %r110, 2560;
	mul.wide.u32 	%rd50, %r115, 4;
	add.s64 	%rd51, %rd1, %rd50;
	ld.global.f32 	%f145, [%rd51];
	add.f32 	%f146, %f144, %f145;
	add.s32 	%r116, %r110, 3072;
	mul.wide.u32 	%rd52, %r116, 4;
	add.s64 	%rd53, %rd1, %rd52;
	ld.global.f32 	%f147, [%rd53];
	add.f32 	%f148, %f146, %f147;
	add.s32 	%r117, %r110, 3584;
	mul.wide.u32 	%rd54, %r117, 4;
	add.s64 	%rd55, %rd1, %rd54;
	ld.global.f32 	%f149, [%rd55];
	add.f32 	%f378, %f148, %f149;
	add.s32 	%r275, %r275, 4096;
$L__BB8_38:
	setp.eq.s32 	%p12, %r61, 0;
	@%p12 bra 	$L__BB8_44;
	setp.lt.u32 	%p13, %r61, 4;
	@%p13 bra 	$L__BB8_41;
	add.s32 	%r118, %r275, %r270;
	mul.wide.u32 	%rd56, %r118, 4;
	add.s64 	%rd57, %rd1, %rd56;
	ld.global.f32 	%f151, [%rd57];
	add.f32 	%f152, %f378, %f151;
	add.s32 	%r119, %r118, 512;
	mul.wide.u32 	%rd58, %r119, 4;
	add.s64 	%rd59, %rd1, %rd58;
	ld.global.f32 	%f153, [%rd59];
	add.f32 	%f154, %f152, %f153;
	add.s32 	%r120, %r118, 1024;
	mul.wide.u32 	%rd60, %r120, 4;
	add.s64 	%rd61, %rd1, %rd60;
	ld.global.f32 	%f155, [%rd61];
	add.f32 	%f156, %f154, %f155;
	add.s32 	%r121, %r118, 1536;
	mul.wide.u32 	%rd62, %r121, 4;
	add.s64 	%rd63, %rd1, %rd62;
	ld.global.f32 	%f157, [%rd63];
	add.f32 	%f378, %f156, %f157;
	add.s32 	%r275, %r275, 2048;
$L__BB8_41:
	and.b32  	%r122, %r49, 3;
	setp.eq.s32 	%p14, %r122, 0;
	@%p14 bra 	$L__BB8_44;
	add.s32 	%r278, %r275, %r268;
	cvt.u16.u32 	%rs1, %r267;
	shr.u16 	%rs2, %rs1, 9;
	add.s16 	%rs3, %rs2, 1;
	cvt.u32.u16 	%r123, %rs3;
	and.b32  	%r124, %r123, 3;
	neg.s32 	%r277, %r124;
$L__BB8_43:
	.pragma "nounroll";
	mul.wide.u32 	%rd64, %r278, 4;
	add.s64 	%rd65, %rd1, %rd64;
	ld.global.f32 	%f158, [%rd65];
	add.f32 	%f378, %f378, %f158;
	add.s32 	%r278, %r278, 512;
	add.s32 	%r277, %r277, 1;
	setp.ne.s32 	%p15, %r277, 0;
	@%p15 bra 	$L__BB8_43;
$L__BB8_44:
	// begin inline asm
	mov.u32 %r125, %laneid;
	// end inline asm
	mov.b32 	%r127, %f378;
	mov.b32 	%r128, 1;
	mov.b32 	%r149, 31;
	mov.b32 	%r150, -1;
	// begin inline asm
	shfl.sync.down.b32 %r126, %r127, %r128, %r149, %r150;
	// end inline asm
	setp.gt.s32 	%p16, %r125, 30;
	mov.b32 	%f159, %r126;
	add.f32 	%f160, %f378, %f159;
	selp.f32 	%f161, %f378, %f160, %p16;
	mov.b32 	%r132, %f161;
	mov.b32 	%r133, 2;
	// begin inline asm
	shfl.sync.down.b32 %r131, %r132, %r133, %r149, %r150;
	// end inline asm
	setp.gt.s32 	%p17, %r125, 29;
	mov.b32 	%f162, %r131;
	add.f32 	%f163, %f161, %f162;
	selp.f32 	%f164, %f161, %f163, %p17;
	mov.b32 	%r137, %f164;
	mov.b32 	%r138, 4;
	// begin inline asm
	shfl.sync.down.b32 %r136, %r137, %r138, %r149, %r150;
	// end inline asm
	setp.gt.s32 	%p18, %r125, 27;
	mov.b32 	%f165, %r136;
	add.f32 	%f166, %f164, %f165;
	selp.f32 	%f167, %f164, %f166, %p18;
	mov.b32 	%r142, %f167;
	mov.b32 	%r143, 8;
	// begin inline asm
	shfl.sync.down.b32 %r141, %r142, %r143, %r149, %r150;
	// end inline asm
	setp.gt.s32 	%p19, %r125, 23;
	mov.b32 	%f168, %r141;
	add.f32 	%f169, %f167, %f168;
	selp.f32 	%f170, %f167, %f169, %p19;
	mov.b32 	%r147, %f170;
	mov.b32 	%r148, 16;
	// begin inline asm
	shfl.sync.down.b32 %r146, %r147, %r148, %r149, %r150;
	// end inline asm
	setp.gt.s32 	%p20, %r125, 15;
	mov.b32 	%f171, %r146;
	add.f32 	%f37, %f170, %f171;
	selp.f32 	%f379, %f170, %f37, %p20;
	setp.ne.s32 	%p21, %r125, 0;
	@%p21 bra 	$L__BB8_46;
	shr.u32 	%r151, %r35, 3;
	and.b32  	%r152, %r151, 124;
	mov.u32 	%r153, _ZZN3cub18CUB_300001_SM_10006detail6reduce18DeviceReduceKernelINS2_10policy_hubIfjN4cuda3std3__44plusIfEEE10Policy1000EN6thrust24THRUST_300001_SM_1000_NS6detail15normal_iteratorINSD_10device_ptrIfEEEEjS9_fNS7_10__identityEEEvT0_PT3_T1_NS0_13GridEvenShareISN_EET2_T4_E12temp_storage;
	add.s32 	%r154, %r153, %r152;
	st.shared.f32 	[%r154+16], %f37;
$L__BB8_46:
	bar.sync 	0;
	setp.ne.s32 	%p22, %r35, 0;
	@%p22 bra 	$L__BB8_48;
	ld.shared.f32 	%f172, [_ZZN3cub18CUB_300001_SM_10006detail6reduce18DeviceReduceKernelINS2_10policy_hubIfjN4cuda3std3__44plusIfEEE10Policy1000EN6thrust24THRUST_300001_SM_1000_NS6detail15normal_iteratorINSD_10device_ptrIfEEEEjS9_fNS7_10__identityEEEvT0_PT3_T1_NS0_13GridEvenShareISN_EET2_T4_E12temp_storage+20];
	add.f32 	%f173, %f379, %f172;
	ld.shared.f32 	%f174, [_ZZN3cub18CUB_300001_SM_10006detail6reduce18DeviceReduceKernelINS2_10policy_hubIfjN4cuda3std3__44plusIfEEE10Policy1000EN6thrust24THRUST_300001_SM_1000_NS6detail15normal_iteratorINSD_10device_ptrIfEEEEjS9_fNS7_10__identityEEEvT0_PT3_T1_NS0_13GridEvenShareISN_EET2_T4_E12temp_storage+24];
	add.f32 	%f175, %f173, %f174;
	ld.shared.f32 	%f176, [_ZZN3cub18CUB_300001_SM_10006detail6reduce18DeviceReduceKernelINS2_10policy_hubIfjN4cuda3std3__44plusIfEEE10Policy1000EN6thrust24THRUST_300001_SM_1000_NS6detail15normal_iteratorINSD_10device_ptrIfEEEEjS9_fNS7_10__identityEEEvT0_PT3_T1_NS0_13GridEvenShareISN_EET2_T4_E12temp_storage+28];
	add.f32 	%f177, %f175, %f176;
	ld.shared.f32 	%f178, [_ZZN3cub18CUB_300001_SM_10006detail6reduce18DeviceReduceKernelINS2_10policy_hubIfjN4cuda3std3__44plusIfEEE10Policy1000EN6thrust24THRUST_300001_SM_1000_NS6detail15normal_iteratorINSD_10device_ptrIfEEEEjS9_fNS7_10__identityEEEvT0_PT3_T1_NS0_13GridEvenShareISN_EET2_T4_E12temp_storage+32];
	add.f32 	%f179, %f177, %f178;
	ld.shared.f32 	%f180, [_ZZN3cub18CUB_300001_SM_10006detail6reduce18DeviceReduceKernelINS2_10policy_hubIfjN4cuda3std3__44plusIfEEE10Policy1000EN6thrust24THRUST_300001_SM_1000_NS6detail15normal_iteratorINSD_10device_ptrIfEEEEjS9_fNS7_10__identityEEEvT0_PT3_T1_NS0_13GridEvenShareISN_EET2_T4_E12temp_storage+36];
	add.f32 	%f181, %f179, %f180;
	ld.shared.f32 	%f182, [_ZZN3cub18CUB_300001_SM_10006detail6reduce18DeviceReduceKernelINS2_10policy_hubIfjN4cuda3std3__44plusIfEEE10Policy1000EN6thrust24THRUST_300001_SM_1000_NS6detail15normal_iteratorINSD_10device_ptrIfEEEEjS9_fNS7_10__identityEEEvT0_PT3_T1_NS0_13GridEvenShareISN_EET2_T4_E12temp_storage+40];
	add.f32 	%f183, %f181, %f182;
	ld.shared.f32 	%f184, [_ZZN3cub18CUB_300001_SM_10006detail6reduce18DeviceReduceKernelINS2_10policy_hubIfjN4cuda3std3__44plusIfEEE10Policy1000EN6thrust24THRUST_300001_SM_1000_NS6detail15normal_iteratorINSD_10device_ptrIfEEEEjS9_fNS7_10__identityEEEvT0_PT3_T1_NS0_13GridEvenShareISN_EET2_T4_E12temp_storage+44];
	add.f32 	%f185, %f183, %f184;
	ld.shared.f32 	%f186, [_ZZN3cub18CUB_300001_SM_10006detail6reduce18DeviceReduceKernelINS2_10policy_hubIfjN4cuda3std3__44plusIfEEE10Policy1000EN6thrust24THRUST_300001_SM_1000_NS6detail15normal_iteratorINSD_10device_ptrIfEEEEjS9_fNS7_10__identityEEEvT0_PT3_T1_NS0_13GridEvenShareISN_EET2_T4_E12temp_storage+48];
	add.f32 	%f187, %f185, %f186;
	ld.shared.f32 	%f188, [_ZZN3cub18CUB_300001_SM_10006detail6reduce18DeviceReduceKernelINS2_10policy_hubIfjN4cuda3std3__44plusIfEEE10Policy1000EN6thrust24THRUST_300001_SM_1000_NS6detail15normal_iteratorINSD_10device_ptrIfEEEEjS9_fNS7_10__identityEEEvT0_PT3_T1_NS0_13GridEvenShareISN_EET2_T4_E12temp_storage+52];
	add.f32 	%f189, %f187, %f188;
	ld.shared.f32 	%f190, [_ZZN3cub18CUB_300001_SM_10006detail6reduce18DeviceReduceKernelINS2_10policy_hubIfjN4cuda3std3__44plusIfEEE10Policy1000EN6thrust24THRUST_300001_SM_1000_NS6detail15normal_iteratorINSD_10device_ptrIfEEEEjS9_fNS7_10__identityEEEvT0_PT3_T1_NS0_13GridEvenShareISN_EET2_T4_E12temp_storage+56];
	add.f32 	%f191, %f189, %f190;
	ld.shared.f32 	%f192, [_ZZN3cub18CUB_300001_SM_10006detail6reduce18DeviceReduceKernelINS2_10policy_hubIfjN4cuda3std3__44plusIfEEE10Policy1000EN6thrust24THRUST_300001_SM_1000_NS6detail15normal_iteratorINSD_10device_ptrIfEEEEjS9_fNS7_10__identityEEEvT0_PT3_T1_NS0_13GridEvenShareISN_EET2_T4_E12temp_storage+60];
	add.f32 	%f193, %f191, %f192;
	ld.shared.f32 	%f194, [_ZZN3cub18CUB_300001_SM_10006detail6reduce18DeviceReduceKernelINS2_10policy_hubIfjN4cuda3std3__44plusIfEEE10Policy1000EN6thrust24THRUST_300001_SM_1000_NS6detail15normal_iteratorINSD_10device_ptrIfEEEEjS9_fNS7_10__identityEEEvT0_PT3_T1_NS0_13GridEvenShareISN_EET2_T4_E12temp_storage+64];
	add.f32 	%f195, %f193, %f194;
	ld.shared.f32 	%f196, [_ZZN3cub18CUB_300001_SM_10006detail6reduce18DeviceReduceKernelINS2_10policy_hubIfjN4cuda3std3__44plusIfEEE10Policy1000EN6thrust24THRUST_300001_SM_1000_NS6detail15normal_iteratorINSD_10device_ptrIfEEEEjS9_fNS7_10__identityEEEvT0_PT3_T1_NS0_13GridEvenShareISN_EET2_T4_E12temp_storage+68];
	add.f32 	%f197, %f195, %f196;
	ld.shared.f32 	%f198, [_ZZN3cub18CUB_300001_SM_10006detail6reduce18DeviceReduceKernelINS2_10policy_hubIfjN4cuda3std3__44plusIfEEE10Policy1000EN6thrust24THRUST_300001_SM_1000_NS6detail15normal_iteratorINSD_10device_ptrIfEEEEjS9_fNS7_10__identityEEEvT0_PT3_T1_NS0_13GridEvenShareISN_EET2_T4_E12temp_storage+72];
	add.f32 	%f199, %f197, %f198;
	ld.shared.f32 	%f200, [_ZZN3cub18CUB_300001_SM_10006detail6reduce18DeviceReduceKernelINS2_10policy_hubIfjN4cuda3std3__44plusIfEEE10Policy1000EN6thrust24THRUST_300001_SM_1000_NS6detail15normal_iteratorINSD_10device_ptrIfEEEEjS9_fNS7_10__identityEEEvT0_PT3_T1_NS0_13GridEvenShareISN_EET2_T4_E12temp_storage+76];
	add.f32 	%f379, %f199, %f200;
$L__BB8_48:
	mov.u32 	%r256, %tid.x;
	setp.ne.s32 	%p64, %r256, 0;
	@%p64 bra 	$L__BB8_50;
	ld.param.u64 	%rd129, [_ZN3cub18CUB_300001_SM_10006detail6reduce18DeviceReduceKernelINS2_10policy_hubIfjN4cuda3std3__44plusIfEEE10Policy1000EN6thrust24THRUST_300001_SM_1000_NS6detail15normal_iteratorINSD_10device_ptrIfEEEEjS9_fNS7_10__identityEEEvT0_PT3_T1_NS0_13GridEvenShareISN_EET2_T4__param_1];
	cvta.to.global.u64 	%rd126, %rd129;
	mul.wide.u32 	%rd127, %r3, 4;
	add.s64 	%rd128, %rd126, %rd127;
	st.global.f32 	[%rd128], %f379;
$L__BB8_50:
	ret;

}
	// .globl	_ZN3cub18CUB_300001_SM_10006detail6reduce28DeviceReduceSingleTileKernelINS2_10policy_hubIfjN4cuda3std3__44plusIfEEE10Policy1000EPfSC_iS9_ffNS7_10__identityEEEvT0_T1_T2_T3_T4_T6_
.visible .entry _ZN3cub18CUB_300001_SM_10006detail6reduce28DeviceReduceSingleTileKernelINS2_10policy_hubIfjN4cuda3std3__44plusIfEEE10Policy1000EPfSC_iS9_ffNS7_10__identityEEEvT0_T1_T2_T3_T4_T6_(
	.param .u64 .ptr .align 1 _ZN3cub18CUB_300001_SM_10006detail6reduce28DeviceReduceSingleTileKernelINS2_10policy_hubIfjN4cuda3std3__44plusIfEEE10Policy1000EPfSC_iS9_ffNS7_10__identityEEEvT0_T1_T2_T3_T4_T6__param_0,
	.param .u64 .ptr .align 1 _ZN3cub18CUB_300001_SM_10006detail6reduce28DeviceReduceSingleTileKernelINS2_10policy_hubIfjN4cuda3std3__44plusIfEEE10Policy1000EPfSC_iS9_ffNS7_10__identityEEEvT0_T1_T2_T3_T4_T6__param_1,
	.param .u32 _ZN3cub18CUB_300001_SM_10006detail6reduce28DeviceReduceSingleTileKernelINS2_10policy_hubIfjN4cuda3std3__44plusIfEEE10Policy1000EPfSC_iS9_ffNS7_10__identityEEEvT0_T1_T2_T3_T4_T6__param_2,
	.param .align 1 .b8 _ZN3cub18CUB_300001_SM_10006detail6reduce28DeviceReduceSingleTileKernelINS2_10policy_hubIfjN4cuda3std3__44plusIfEEE10Policy1000EPfSC_iS9_ffNS7_10__identityEEEvT0_T1_T2_T3_T4_T6__param_3[1],
	.param .f32 _ZN3cub18CUB_300001_SM_10006detail6reduce28DeviceReduceSingleTileKernelINS2_10policy_hubIfjN4cuda3std3__44plusIfEEE10Policy1000EPfSC_iS9_ffNS7_10__identityEEEvT0_T1_T2_T3_T4_T6__param_4,
	.param .align 1 .b8 _ZN3cub18CUB_300001_SM_10006detail6reduce28DeviceReduceSingleTileKernelINS2_10policy_hubIfjN4cuda3std3__44plusIfEEE10Policy1000EPfSC_iS9_ffNS7_10__identityEEEvT0_T1_T2_T3_T4_T6__param_5[1]
)
.maxntid 512
.minnctapersm 1
{
	.reg .pred 	%p<113>;
	.reg .b32 	%r<407>;
	.reg .b32 	%f<531>;
	.reg .b64 	%rd<133>;
	// demoted variable
	.shared .align 4 .b8 _ZZN3cub18CUB_300001_SM_10006detail6reduce28DeviceReduceSingleTileKernelINS2_10policy_hubIfjN4cuda3std3__44plusIfEEE10Policy1000EPfSC_iS9_ffNS7_10__identityEEEvT0_T1_T2_T3_T4_T6_E12temp_storage[84];
	ld.param.u64 	%rd16, [_ZN3cub18CUB_300001_SM_10006detail6reduce28DeviceReduceSingleTileKernelINS2_10policy_hubIfjN4cuda3std3__44plusIfEEE10Policy1000EPfSC_iS9_ffNS7_10__identityEEEvT0_T1_T2_T3_T4_T6__param_0];
	ld.param.u64 	%rd17, [_ZN3cub18CUB_300001_SM_10006detail6reduce28DeviceReduceSingleTileKernelINS2_10policy_hubIfjN4cuda3std3__44plusIfEEE10Policy1000EPfSC_iS9_ffNS7_10__identityEEEvT0_T1_T2_T3_T4_T6__param_1];
	ld.param.u32 	%r67, [_ZN3cub18CUB_300001_SM_10006detail6reduce28DeviceReduceSingleTileKernelINS2_10policy_hubIfjN4cuda3std3__44plusIfEEE10Policy1000EPfSC_iS9_ffNS7_10__identityEEEvT0_T1_T2_T3_T4_T6__param_2];
	ld.param.f32 	%f58, [_ZN3cub18CUB_300001_SM_10006detail6reduce28DeviceReduceSingleTileKernelINS2_10policy_hubIfjN4cuda3std3__44plusIfEEE10Policy1000EPfSC_iS9_ffNS7_10__identityEEEvT0_T1_T2_T3_T4_T6__param_4];
	cvta.to.global.u64 	%rd1, %rd17;
	setp.ne.s32 	%p1, %r67, 0;
	@%p1 bra 	$L__BB9_3;
	mov.u32 	%r380, %tid.x;
	setp.ne.s32 	%p112, %r380, 0;
	@%p112 bra 	$L__BB9_74;
	st.global.f32 	[%rd1], %f58;
	bra.uni 	$L__BB9_74;
$L__BB9_3:
	and.b64  	%rd18, %rd16, 7;
	setp.ne.s64 	%p2, %rd18, 0;
	@%p2 bra 	$L__BB9_38;
	setp.gt.s32 	%p57, %r67, 8191;
	@%p57 bra 	$L__BB9_22;
	mov.u32 	%r1, %tid.x;
	setp.ge.s32 	%p74, %r1, %r67;
	mov.f32 	%f509, 0f00000000;
	mov.u32 	%r384, %r1;
	@%p74 bra 	$L__BB9_7;
	mul.wide.u32 	%rd121, %r1, 4;
	add.s64 	%rd120, %rd16, %rd121;
	// begin inline asm
	ld.global.nc.u32 %r300, [%rd120];
	// end inline asm
	mov.b32 	%f509, %r300;
	add.s32 	%r384, %r1, 512;
$L__BB9_7:
	setp.ge.s32 	%p75, %r384, %r67;
	@%p75 bra 	$L__BB9_13;
	not.b32 	%r301, %r384;
	add.s32 	%r4, %r67, %r301;
	and.b32  	%r302, %r4, 1536;
	setp.eq.s32 	%p76, %r302, 1536;
	@%p76 bra 	$L__BB9_11;
	mul.wide.u32 	%rd122, %r384, 4;
	add.s64 	%rd129, %rd16, %rd122;
	shr.u32 	%r303, %r4, 9;
	add.s32 	%r304, %r303, 1;
	and.b32  	%r305, %r304, 3;
	neg.s32 	%r382, %r305;
$L__BB9_10:
	.pragma "nounroll";
	// begin inline asm
	ld.global.nc.u32 %r306, [%rd129];
	// end inline asm
	mov.b32 	%f395, %r306;
	add.f32 	%f509, %f509, %f395;
	add.s32 	%r384, %r384, 512;
	add.s64 	%rd129, %rd129, 2048;
	add.s32 	%r382, %r382, 1;
	setp.ne.s32 	%p77, %r382, 0;
	@%p77 bra 	$L__BB9_10;
$L__BB9_11:
	setp.lt.u32 	%p78, %r4, 1536;
	@%p78 bra 	$L__BB9_13;
$L__BB9_12:
	mul.wide.s32 	%rd128, %r384, 4;
	add.s64 	%rd124, %rd16, %rd128;
	// begin inline asm
	ld.global.nc.u32 %r307, [%rd124];
	// end inline asm
	mov.b32 	%f396, %r307;
	add.f32 	%f397, %f509, %f396;
	add.s64 	%rd125, %rd124, 2048;
	// begin inline asm
	ld.global.nc.u32 %r308, [%rd125];
	// end inline asm
	mov.b32 	%f398, %r308;
	add.f32 	%f399, %f397, %f398;
	add.s64 	%rd126, %rd124, 4096;
	// begin inline asm
	ld.global.nc.u32 %r309, [%rd126];
	// end inline asm
	mov.b32 	%f400, %r309;
	add.f32 	%f401, %f399, %f400;
	add.s64 	%rd127, %rd124, 6144;
	// begin inline asm
	ld.global.nc.u32 %r310, [%rd127];
	// end inline asm
	mov.b32 	%f402, %r310;
	add.f32 	%f509, %f401, %f402;
	add.s32 	%r384, %r384, 2048;
	setp.lt.s32 	%p79, %r384, %r67;
	@%p79 bra 	$L__BB9_12;
$L__BB9_13:
	setp.lt.s32 	%p80, %r67, 512;
	@%p80 bra 	$L__BB9_18;
	// begin inline asm
	mov.u32 %r349, %laneid;
	// end inline asm
	mov.b32 	%r351, %f509;
	mov.b32 	%r352, 1;
	mov.b32 	%r373, 31;
	mov.b32 	%r374, -1;
	// begin inline asm
	shfl.sync.down.b32 %r350, %r351, %r352, %r373, %r374;
	// end inline asm
	setp.gt.s32 	%p104, %r349, 30;
	mov.b32 	%f461, %r350;
	add.f32 	%f462, %f509, %f461;
	selp.f32 	%f463, %f509, %f462, %p104;
	mov.b32 	%r356, %f463;
	mov.b32 	%r357, 2;
	// begin inline asm
	shfl.sync.down.b32 %r355, %r356, %r357, %r373, %r374;
	// end inline asm
	setp.gt.s32 	%p105, %r349, 29;
	mov.b32 	%f464, %r355;
	add.f32 	%f465, %f463, %f464;
	selp.f32 	%f466, %f463, %f465, %p105;
	mov.b32 	%r361, %f466;
	mov.b32 	%r362, 4;
	// begin inline asm
	shfl.sync.down.b32 %r360, %r361, %r362, %r373, %r374;
	// end inline asm
	setp.gt.s32 	%p106, %r349, 27;
	mov.b32 	%f467, %r360;
	add.f32 	%f468, %f466, %f467;
	selp.f32 	%f469, %f466, %f468, %p106;
	mov.b32 	%r366, %f469;
	mov.b32 	%r367, 8;
	// begin inline asm
	shfl.sync.down.b32 %r365, %r366, %r367, %r373, %r374;
	// end inline asm
	setp.gt.s32 	%p107, %r349, 23;
	mov.b32 	%f470, %r365;
	add.f32 	%f471, %f469, %f470;
	selp.f32 	%f472, %f469, %f471, %p107;
	mov.b32 	%r371, %f472;
	mov.b32 	%r372, 16;
	// begin inline asm
	shfl.sync.down.b32 %r370, %r371, %r372, %r373, %r374;
	// end inline asm
	setp.gt.s32 	%p108, %r349, 15;
	mov.b32 	%f473, %r370;
	add.f32 	%f10, %f472, %f473;
	selp.f32 	%f530, %f472, %f10, %p108;
	setp.ne.s32 	%p109, %r349, 0;
	@%p109 bra 	$L__BB9_16;
	shr.u32 	%r375, %r1, 3;
	and.b32  	%r376, %r375, 124;
	mov.u32 	%r377, _ZZN3cub18CUB_300001_SM_10006detail6reduce28DeviceReduceSingleTileKernelINS2_10policy_hubIfjN4cuda3std3__44plusIfEEE10Policy1000EPfSC_iS9_ffNS7_10__identityEEEvT0_T1_T2_T3_T4_T6_E12temp_storage;
	add.s32 	%r378, %r377, %r376;
	st.shared.f32 	[%r378+16], %f10;
$L__BB9_16:
	bar.sync 	0;
	setp.ne.s32 	%p110, %r1, 0;
	@%p110 bra 	$L__BB9_72;
	ld.shared.f32 	%f474, [_ZZN3cub18CUB_300001_SM_10006detail6reduce28DeviceReduceSingleTileKernelINS2_10policy_hubIfjN4cuda3std3__44plusIfEEE10Policy1000EPfSC_iS9_ffNS7_10__identityEEEvT0_T1_T2_T3_T4_T6_E12temp_storage+20];
	add.f32 	%f475, %f530, %f474;
	ld.shared.f32 	%f476, [_ZZN3cub18CUB_300001_SM_10006detail6reduce28DeviceReduceSingleTileKernelINS2_10policy_hubIfjN4cuda3std3__44plusIfEEE10Policy1000EPfSC_iS9_ffNS7_10__identityEEEvT0_T1_T2_T3_T4_T6_E12temp_storage+24];
	add.f32 	%f477, %f475, %f476;
	ld.shared.f32 	%f478, [_ZZN3cub18CUB_300001_SM_10006detail6reduce28DeviceReduceSingleTileKernelINS2_10policy_hubIfjN4cuda3std3__44plusIfEEE10Policy1000EPfSC_iS9_ffNS7_10__identityEEEvT0_T1_T2_T3_T4_T6_E12temp_storage+28];
	add.f32 	%f479, %f477, %f478;
	ld.shared.f32 	%f480, [_ZZN3cub18CUB_300001_SM_10006detail6reduce28DeviceReduceSingleTileKernelINS2_10policy_hubIfjN4cuda3std3__44plusIfEEE10Policy1000EPfSC_iS9_ffNS7_10__identityEEEvT0_T1_T2_T3_T4_T6_E12temp_storage+32];
	add.f32 	%f481, %f479, %f480;
	ld.shared.f32 	%f482, [_ZZN3cub18CUB_300001_SM_10006detail6reduce28DeviceReduceSingleTileKernelINS2_10policy_hubIfjN4cuda3std3__44plusIfEEE10Policy1000EPfSC_iS9_ffNS7_10__identityEEEvT0_T1_T2_T3_T4_T6_E12temp_storage+36];
	add.f32 	%f483, %f481, %f482;
	ld.shared.f32 	%f484, [_ZZN3cub18CUB_300001_SM_10006detail6reduce28DeviceReduceSingleTileKernelINS2_10policy_hubIfjN4cuda3std3__44plusIfEEE10Policy1000EPfSC_iS9_ffNS7_10__identityEEEvT0_T1_T2_T3_T4_T6_E12temp_storage+40];
	add.f32 	%f485, %f483, %f484;
	ld.shared.f32 	%f486, [_ZZN3cub18CUB_300001_SM_10006detail6reduce28DeviceReduceSingleTileKernelINS2_10policy_hubIfjN4cuda3std3__44plusIfEEE10Policy1000EPfSC_iS9_ffNS7_10__identityEEEvT0_T1_T2_T3_T4_T6_E12temp_storage+44];
	add.f32 	%f487, %f485, %f486;
	ld.shared.f32 	%f488, [_ZZN3cub18CUB_300001_SM_10006detail6reduce28DeviceReduceSingleTileKernelINS2_10policy_hubIfjN4cuda3std3__44plusIfEEE10Policy1000EPfSC_iS9_ffNS7_10__identityEEEvT0_T1_T2_T3_T4_T6_E12temp_storage+48];
	add.f32 	%f489, %f487, %f488;
	ld.shared.f32 	%f490, [_ZZN3cub18CUB_300001_SM_10006detail6reduce28DeviceReduceSingleTileKernelINS2_10policy_hubIfjN4cuda3std3__44plusIfEEE10Policy1000EPfSC_iS9_ffNS7_10__identityEEEvT0_T1_T2_T3_T4_T6_E12temp_storage+52];
	add.f32 	%f491, %f489, %f490;
	ld.shared.f32 	%f492, [_ZZN3cub18CUB_300001_SM_10006detail6reduce28DeviceReduceSingleTileKernelINS2_10policy_hubIfjN4cuda3std3__44plusIfEEE10Policy1000EPfSC_iS9_ffNS7_10__identityEEEvT0_T1_T2_T3_T4_T6_E12temp_storage+56];
	add.f32 	%f493, %f491, %f492;
	ld.shared.f32 	%f494, [_ZZN3cub18CUB_300001_SM_10006detail6reduce28DeviceReduceSingleTileKernelINS2_10policy_hubIfjN4cuda3std3__44plusIfEEE10Policy1000EPfSC_iS9_ffNS7_10__identityEEEvT0_T1_T2_T3_T4_T6_E12temp_storage+60];
	add.f32 	%f495, %f493, %f494;
	ld.shared.f32 	%f496, [_ZZN3cub18CUB_300001_SM_10006detail6reduce28DeviceReduceSingleTileKernelINS2_10policy_hubIfjN4cuda3std3__44plusIfEEE10Policy1000EPfSC_iS9_ffNS7_10__identityEEEvT0_T1_T2_T3_T4_T6_E12temp_storage+64];
	add.f32 	%f497, %f495, %f496;
	ld.shared.f32 	%f498, [_ZZN3cub18CUB_300001_SM_10006detail6reduce28DeviceReduceSingleTileKernelINS2_10policy_hubIfjN4cuda3std3__44plusIfEEE10Policy1000EPfSC_iS9_ffNS7_10__identityEEEvT0_T1_T2_T3_T4_T6_E12temp_storage+68];
	add.f32 	%f499, %f497, %f498;
	ld.shared.f32 	%f500, [_ZZN3cub18CUB_300001_SM_10006detail6reduce28DeviceReduceSingleTileKernelINS2_10policy_hubIfjN4cuda3std3__44plusIfEEE10Policy1000EPfSC_iS9_ffNS7_10__identityEEEvT0_T1_T2_T3_T4_T6_E12temp_storage+72];
	add.f32 	%f501, %f499, %f500;
	ld.shared.f32 	%f502, [_ZZN3cub18CUB_300001_SM_10006detail6reduce28DeviceReduceSingleTileKernelINS2_10policy_hubIfjN4cuda3std3__44plusIfEEE10Policy1000EPfSC_iS9_ffNS7_10__identityEEEvT0_T1_T2_T3_T4_T6_E12temp_storage+76];
	add.f32 	%f530, %f501, %f502;
	bra.uni 	$L__BB9_72;
$L__BB9_18:
	// begin inline asm
	mov.u32 %r311, %laneid;
	// end inline asm
	and.b32  	%r337, %r1, 992;
	add.s32 	%r338, %r337, 32;
	setp.gt.s32 	%p81, %r338, %r67;
	not.b32 	%r339, %r337;
	add.s32 	%r340, %r67, %r339;
	selp.b32 	%r335, %r340, 31, %p81;
	mov.b32 	%r313, %f509;
	mov.b32 	%r314, 1;
	mov.b32 	%r336, -1;
	// begin inline asm
	shfl.sync.down.b32 %r312, %r313, %r314, %r335, %r336;
	// end inline asm
	setp.lt.s32 	%p82, %r311, %r335;
	mov.b32 	%f403, %r312;
	add.f32 	%f404, %f509, %f403;
	selp.f32 	%f405, %f404, %f509, %p82;
	mov.b32 	%r318, %f405;
	mov.b32 	%r319, 2;
	// begin inline asm
	shfl.sync.down.b32 %r317, %r318, %r319, %r335, %r336;
	// end inline asm
	add.s32 	%r341, %r311, 2;
	setp.gt.s32 	%p83, %r341, %r335;
	mov.b32 	%f406, %r317;
	add.f32 	%f407, %f405, %f406;
	selp.f32 	%f408, %f405, %f407, %p83;
	mov.b32 	%r323, %f408;
	mov.b32 	%r324, 4;
	// begin inline asm
	shfl.sync.down.b32 %r322, %r323, %r324, %r335, %r336;
	// end inline asm
	add.s32 	%r342, %r311, 4;
	setp.gt.s32 	%p84, %r342, %r335;
	mov.b32 	%f409, %r322;
	add.f32 	%f410, %f408, %f409;
	selp.f32 	%f411, %f408, %f410, %p84;
	mov.b32 	%r328, %f411;
	mov.b32 	%r329, 8;
	// begin inline asm
	shfl.sync.down.b32 %r327, %r328, %r329, %r335, %r336;
	// end inline asm
	add.s32 	%r343, %r311, 8;
	setp.gt.s32 	%p85, %r343, %r335;
	mov.b32 	%f412, %r327;
	add.f32 	%f413, %f411, %f412;
	selp.f32 	%f414, %f411, %f413, %p85;
	mov.b32 	%r333, %f414;
	mov.b32 	%r334, 16;
	// begin inline asm
	shfl.sync.down.b32 %r332, %r333, %r334, %r335, %r336;
	// end inline asm
	add.s32 	%r344, %r311, 16;
	setp.gt.s32 	%p86, %r344, %r335;
	mov.b32 	%f415, %r332;
	add.f32 	%f416, %f414, %f415;
	selp.f32 	%f530, %f414, %f416, %p86;
	setp.ne.s32 	%p87, %r311, 0;
	@%p87 bra 	$L__BB9_20;
	shr.u32 	%r345, %r1, 3;
	and.b32  	%r346, %r345, 124;
	mov.u32 	%r347, _ZZN3cub18CUB_300001_SM_10006detail6reduce28DeviceReduceSingleTileKernelINS2_10policy_hubIfjN4cuda3std3__44plusIfEEE10Policy1000EPfSC_iS9_ffNS7_10__identityEEEvT0_T1_T2_T3_T4_T6_E12temp_storage;
	add.s32 	%r348, %r347, %r346;
	st.shared.f32 	[%r348+16], %f530;
$L__BB9_20:
	bar.sync 	0;
	setp.ne.s32 	%p88, %r1, 0;
	@%p88 bra 	$L__BB9_72;
	setp.gt.s32 	%p89, %r67, 32;
	ld.shared.f32 	%f417, [_ZZN3cub18CUB_300001_SM_10006detail6reduce28DeviceReduceSingleTileKernelINS2_10policy_hubIfjN4cuda3std3__44plusIfEEE10Policy1000EPfSC_iS9_ffNS7_10__identityEEEvT0_T1_T2_T3_T4_T6_E12temp_storage+20];
	add.f32 	%f418, %f530, %f417;
	selp.f32 	%f419, %f418, %f530, %p89;
	setp.gt.s32 	%p90, %r67, 64;
	ld.shared.f32 	%f420, [_ZZN3cub18CUB_300001_SM_10006detail6reduce28DeviceReduceSingleTileKernelINS2_10policy_hubIfjN4cuda3std3__44plusIfEEE10Policy1000EPfSC_iS9_ffNS7_10__identityEEEvT0_T1_T2_T3_T4_T6_E12temp_storage+24];
	add.f32 	%f421, %f420, %f419;
	selp.f32 	%f422, %f421, %f419, %p90;
	setp.gt.s32 	%p91, %r67, 96;
	ld.shared.f32 	%f423, [_ZZN3cub18CUB_300001_SM_10006detail6reduce28DeviceReduceSingleTileKernelINS2_10policy_hubIfjN4cuda3std3__44plusIfEEE10Policy1000EPfSC_iS9_ffNS7_10__identityEEEvT0_T1_T2_T3_T4_T6_E12temp_storage+28];
	add.f32 	%f424, %f423, %f422;
	selp.f32 	%f425, %f424, %f422, %p91;
	setp.gt.s32 	%p92, %r67, 128;
	ld.shared.f32 	%f426, [_ZZN3cub18CUB_300001_SM_10006detail6reduce28DeviceReduceSingleTileKernelINS2_10policy_hubIfjN4cuda3std3__44plusIfEEE10Policy1000EPfSC_iS9_ffNS7_10__identityEEEvT0_T1_T2_T3_T4_T6_E12temp_storage+32];
	add.f32 	%f427, %f426, %f425;
	selp.f32 	%f428, %f427, %f425, %p92;
	setp.gt.s32 	%p93, %r67, 160;
	ld.shared.f32 	%f429, [_ZZN3cub18CUB_300001_SM_10006detail6reduce28DeviceReduceSingleTileKernelINS2_10policy_hubIfjN4cuda3std3__44plusIfEEE10Policy1000EPfSC_iS9_ffNS7_10__identityEEEvT0_T1_T2_T3_T4_T6_E12temp_storage+36];
	add.f32 	%f430, %f429, %f428;
	selp.f32 	%f431, %f430, %f428, %p93;
	setp.gt.s32 	%p94, %r67, 192;
	ld.shared.f32 	%f432, [_ZZN3cub18CUB_300001_SM_10006detail6reduce28DeviceReduceSingleTileKernelINS2_10policy_hubIfjN4cuda3std3__44plusIfEEE10Policy1000EPfSC_iS9_ffNS7_10__identityEEEvT0_T1_T2_T3_T4_T6_E12temp_storage+40];
	add.f32 	%f433, %f432, %f431;
	selp.f32 	%f434, %f433, %f431, %p94;
	setp.gt.s32 	%p95, %r67, 224;
	ld.shared.f32 	%f435, [_ZZN3cub18CUB_300001_SM_10006detail6reduce28DeviceReduceSingleTileKernelINS2_10policy_hubIfjN4cuda3std3__44plusIfEEE10Policy1000EPfSC_iS9_ffNS7_10__identityEEEvT0_T1_T2_T3_T4_T6_E12temp_storage+44];
	add.f32 	%f436, %f435, %f434;
	selp.f32 	%f437, %f436, %f434, %p95;
	setp.gt.s32 	%p96, %r67, 256;
	ld.shared.f32 	%f438, [_ZZN3cub18CUB_300001_SM_10006detail6reduce28DeviceReduceSingleTileKernelINS2_10policy_hubIfjN4cuda3std3__44plusIfEEE10Policy1000EPfSC_iS9_ffNS7_10__identityEEEvT0_T1_T2_T3_T4_T6_E12temp_storage+48];
	add.f32 	%f439, %f438, %f437;
	selp.f32 	%f440, %f439, %f437, %p96;
	setp.gt.s32 	%p97, %r67, 288;
	ld.shared.f32 	%f441, [_ZZN3cub18CUB_300001_SM_10006detail6reduce28DeviceReduceSingleTileKernelINS2_10policy_hubIfjN4cuda3std3__44plusIfEEE10Policy1000EPfSC_iS9_ffNS7_10__identityEEEvT0_T1_T2_T3_T4_T6_E12temp_storage+52];
	add.f32 	%f442, %f441, %f440;
	selp.f32 	%f443, %f442, %f440, %p97;
	setp.gt.s32 	%p98, %r67, 320;
	ld.shared.f32 	%f444, [_ZZN3cub18CUB_300001_SM_10006detail6reduce28DeviceReduceSingleTileKernelINS2_10policy_hubIfjN4cuda3std3__44plusIfEEE10Policy1000EPfSC_iS9_ffNS7_10__identityEEEvT0_T1_T2_T3_T4_T6_E12temp_storage+56];
	add.f32 	%f445, %f444, %f443;
	selp.f32 	%f446, %f445, %f443, %p98;
	setp.gt.s32 	%p99, %r67, 352;
	ld.shared.f32 	%f447, [_ZZN3cub18CUB_300001_SM_10006detail6reduce28DeviceReduceSingleTileKernelINS2_10policy_hubIfjN4cuda3std3__44plusIfEEE10Policy1000EPfSC_iS9_ffNS7_10__identityEEEvT0_T1_T2_T3_T4_T6_E12temp_storage+60];
	add.f32 	%f448, %f447, %f446;
	selp.f32 	%f449, %f448, %f446, %p99;
	setp.gt.s32 	%p100, %r67, 384;
	ld.shared.f32 	%f450, [_ZZN3cub18CUB_300001_SM_10006detail6reduce28DeviceReduceSingleTileKernelINS2_10policy_hubIfjN4cuda3std3__44plusIfEEE10Policy1000EPfSC_iS9_ffNS7_10__identityEEEvT0_T1_T2_T3_T4_T6_E12temp_storage+64];
	add.f32 	%f451, %f450, %f449;
	selp.f32 	%f452, %f451, %f449, %p100;
	setp.gt.s32 	%p101, %r67, 416;
	ld.shared.f32 	%f453, [_ZZN3cub18CUB_300001_SM_10006detail6reduce28DeviceReduceSingleTileKernelINS2_10policy_hubIfjN4cuda3std3__44plusIfEEE10Policy1000EPfSC_iS9_ffNS7_10__identityEEEvT0_T1_T2_T3_T4_T6_E12temp_storage+68];
	add.f32 	%f454, %f453, %f452;
	selp.f32 	%f455, %f454, %f452, %p101;
	setp.gt.s32 	%p102, %r67, 448;
	ld.shared.f32 	%f456, [_ZZN3cub18CUB_300001_SM_10006detail6reduce28DeviceReduceSingleTileKernelINS2_10policy_hubIfjN4cuda3std3__44plusIfEEE10Policy1000EPfSC_iS9_ffNS7_10__identityEEEvT0_T1_T2_T3_T4_T6_E12temp_storage+72];
	add.f32 	%f457, %f456, %f455;
	selp.f32 	%f458, %f457, %f455, %p102;
	setp.gt.s32 	%p103, %r67, 480;
	ld.shared.f32 	%f459, [_ZZN3cub18CUB_300001_SM_10006detail6reduce28DeviceReduceSingleTileKernelINS2_10policy_hubIfjN4cuda3std3__44plusIfEEE10Policy1000EPfSC_iS9_ffNS7_10__identityEEEvT0_T1_T2_T3_T4_T6_E12temp_storage+76];
	add.f32 	%f460, %f459, %f458;
	selp.f32 	%f530, %f460, %f458, %p103;
	bra.uni 	$L__BB9_72;
$L__BB9_22:
	mov.u32 	%r13, %tid.x;
	shl.b32 	%r224, %r13, 1;
	mul.wide.u32 	%rd90, %r224, 4;
	add.s64 	%rd75, %rd16, %rd90;
	// begin inline asm
	ld.global.nc.u64 %rd74, [%rd75];
	// end inline asm
	mov.b64 	{%r225, %r226}, %rd74;
	mov.b32 	%f281, %r226;
	mov.b32 	%f282, %r225;
	add.s64 	%rd77, %rd75, 4096;
	// begin inline asm
	ld.global.nc.u64 %rd76, [%rd77];
	// end inline asm
	mov.b64 	{%r227, %r228}, %rd76;
	mov.b32 	%f283, %r228;
	mov.b32 	%f284, %r227;
	add.s64 	%rd79, %rd75, 8192;
	// begin inline asm
	ld.global.nc.u64 %rd78, [%rd79];
	// end inline asm
	mov.b64 	{%r229, %r230}, %rd78;
	mov.b32 	%f285, %r230;
	mov.b32 	%f286, %r229;
	add.s64 	%rd81, %rd75, 12288;
	// begin inline asm
	ld.global.nc.u64 %rd80, [%rd81];
	// end inline asm
	mov.b64 	{%r231, %r232}, %rd80;
	mov.b32 	%f287, %r232;
	mov.b32 	%f288, %r231;
	add.s64 	%rd83, %rd75, 16384;
	// begin inline asm
	ld.global.nc.u64 %rd82, [%rd83];
	// end inline asm
	mov.b64 	{%r233, %r234}, %rd82;
	mov.b32 	%f289, %r234;
	mov.b32 	%f290, %r233;
	add.s64 	%rd85, %rd75, 20480;
	// begin inline asm
	ld.global.nc.u64 %rd84, [%rd85];
	// end inline asm
	mov.b64 	{%r235, %r236}, %rd84;
	mov.b32 	%f291, %r236;
	mov.b32 	%f292, %r235;
	add.s64 	%rd87, %rd75, 24576;
	// begin inline asm
	ld.global.nc.u64 %rd86, [%rd87];
	// end inline asm
	mov.b64 	{%r237, %r238}, %rd86;
	mov.b32 	%f293, %r238;
	mov.b32 	%f294, %r237;
	add.s64 	%rd89, %rd75, 28672;
	// begin inline asm
	ld.global.nc.u64 %rd88, [%rd89];
	// end inline asm
	mov.b64 	{%r239, %r240}, %rd88;
	mov.b32 	%f295, %r240;
	mov.b32 	%f296, %r239;
	add.f32 	%f297, %f282, %f281;
	add.f32 	%f298, %f284, %f283;
	add.f32 	%f299, %f286, %f285;
	add.f32 	%f300, %f288, %f287;
	add.f32 	%f301, %f290, %f289;
	add.f32 	%f302, %f292, %f291;
	add.f32 	%f303, %f294, %f293;
	add.f32 	%f304, %f296, %f295;
	add.f32 	%f305, %f297, %f298;
	add.f32 	%f306, %f299, %f300;
	add.f32 	%f307, %f301, %f302;
	add.f32 	%f308, %f303, %f304;
	add.f32 	%f309, %f305, %f306;
	add.f32 	%f310, %f307, %f308;
	add.f32 	%f516, %f309, %f310;
	setp.lt.u32 	%p58, %r67, 16384;
	mov.b32 	%r387, 8192;
	@%p58 bra 	$L__BB9_26;
	add.s32 	%r14, %r67, -8192;
	mov.b32 	%r387, 8192;
$L__BB9_24:
	mul.wide.s32 	%rd107, %r387, 4;
	add.s64 	%rd92, %rd75, %rd107;
	// begin inline asm
	ld.global.nc.u64 %rd91, [%rd92];
	// end inline asm
	mov.b64 	{%r242, %r243}, %rd91;
	mov.b32 	%f311, %r243;
	mov.b32 	%f312, %r242;
	add.s64 	%rd94, %rd92, 4096;
	// begin inline asm
	ld.global.nc.u64 %rd93, [%rd94];
	// end inline asm
	mov.b64 	{%r244, %r245}, %rd93;
	mov.b32 	%f313, %r245;
	mov.b32 	%f314, %r244;
	add.s64 	%rd96, %rd92, 8192;
	// begin inline asm
	ld.global.nc.u64 %rd95, [%rd96];
	// end inline asm
	mov.b64 	{%r246, %r247}, %rd95;
	mov.b32 	%f315, %r247;
	mov.b32 	%f316, %r246;
	add.s64 	%rd98, %rd92, 12288;
	// begin inline asm
	ld.global.nc.u64 %rd97, [%rd98];
	// end inline asm
	mov.b64 	{%r248, %r249}, %rd97;
	mov.b32 	%f317, %r249;
	mov.b32 	%f318, %r248;
	add.s64 	%rd100, %rd92, 16384;
	// begin inline asm
	ld.global.nc.u64 %rd99, [%rd100];
	// end inline asm
	mov.b64 	{%r250, %r251}, %rd99;
	mov.b32 	%f319, %r251;
	mov.b32 	%f320, %r250;
	add.s64 	%rd102, %rd92, 20480;
	// begin inline asm
	ld.global.nc.u64 %rd101, [%rd102];
	// end inline asm
	mov.b64 	{%r252, %r253}, %rd101;
	mov.b32 	%f321, %r253;
	mov.b32 	%f322, %r252;
	add.s64 	%rd104, %rd92, 24576;
	// begin inline asm
	ld.global.nc.u64 %rd103, [%rd104];
	// end inline asm
	mov.b64 	{%r254, %r255}, %rd103;
	mov.b32 	%f323, %r255;
	mov.b32 	%f324, %r254;
	add.s64 	%rd106, %rd92, 28672;
	// begin inline asm
	ld.global.nc.u64 %rd105, [%rd106];
	// end inline asm
	mov.b64 	{%r256, %r257}, %rd105;
	mov.b32 	%f325, %r257;
	mov.b32 	%f326, %r256;
	add.f32 	%f327, %f516, %f312;
	add.f32 	%f328, %f311, %f314;
	add.f32 	%f329, %f313, %f316;
	add.f32 	%f330, %f315, %f318;
	add.f32 	%f331, %f317, %f320;
	add.f32 	%f332, %f319, %f322;
	add.f32 	%f333, %f321, %f324;
	add.f32 	%f334, %f323, %f326;
	add.f32 	%f335, %f327, %f328;
	add.f32 	%f336, %f329, %f330;
	add.f32 	%f337, %f331, %f332;
	add.f32 	%f338, %f333, %f334;
	add.f32 	%f339, %f335, %f336;
	add.f32 	%f340, %f337, %f338;
	add.f32 	%f341, %f339, %f340;
	add.f32 	%f516, %f341, %f325;
	sub.s32 	%r258, %r67, %r387;
	setp.lt.s32 	%p59, %r258, 8192;
	@%p59 bra 	$L__BB9_34;
	add.s32 	%r387, %r387, 8192;
	setp.le.s32 	%p60, %r387, %r14;
	@%p60 bra 	$L__BB9_24;
$L__BB9_26:
	setp.le.s32 	%p61, %r67, %r387;
	@%p61 bra 	$L__BB9_34;
	sub.s32 	%r18, %r67, %r387;
	setp.ge.s32 	%p62, %r13, %r18;
	@%p62 bra 	$L__BB9_34;
	not.b32 	%r259, %r13;
	add.s32 	%r260, %r67, %r259;
	sub.s32 	%r19, %r260, %r387;
	and.b32  	%r261, %r19, 1536;
	setp.eq.s32 	%p63, %r261, 1536;
	mov.u32 	%r391, %r13;
	@%p63 bra 	$L__BB9_31;
	add.s32 	%r389, %r13, %r387;
	shr.u32 	%r262, %r19, 9;
	add.s32 	%r263, %r262, 1;
	and.b32  	%r264, %r263, 3;
	neg.s32 	%r388, %r264;
	mov.u32 	%r391, %r13;
$L__BB9_30:
	.pragma "nounroll";
	mul.wide.u32 	%rd109, %r389, 4;
	add.s64 	%rd108, %rd16, %rd109;
	// begin inline asm
	ld.global.nc.u32 %r265, [%rd108];
	// end inline asm
	mov.b32 	%f343, %r265;
	add.f32 	%f516, %f516, %f343;
	add.s32 	%r391, %r391, 512;
	add.s32 	%r389, %r389, 512;
	add.s32 	%r388, %r388, 1;
	setp.ne.s32 	%p64, %r388, 0;
	@%p64 bra 	$L__BB9_30;
$L__BB9_31:
	setp.lt.u32 	%p65, %r19, 1536;
	@%p65 bra 	$L__BB9_34;
	cvt.u64.u32 	%rd110, %r391;
	cvt.u64.u32 	%rd111, %r387;
	add.s64 	%rd112, %rd110, %rd111;
	shl.b64 	%rd113, %rd112, 2;
	add.s64 	%rd114, %rd113, %rd16;
	add.s64 	%rd130, %rd114, 4096;
	add.s32 	%r392, %r391, %r387;
$L__BB9_33:
	mul.wide.u32 	%rd119, %r392, 4;
	add.s64 	%rd115, %rd16, %rd119;
	// begin inline asm
	ld.global.nc.u32 %r266, [%rd115];
	// end inline asm
	mov.b32 	%f344, %r266;
	add.f32 	%f345, %f516, %f344;
	add.s64 	%rd116, %rd130, -2048;
	// begin inline asm
	ld.global.nc.u32 %r267, [%rd116];
	// end inline asm
	mov.b32 	%f346, %r267;
	add.f32 	%f347, %f345, %f346;
	// begin inline asm
	ld.global.nc.u32 %r268, [%rd130];
	// end inline asm
	mov.b32 	%f348, %r268;
	add.f32 	%f349, %f347, %f348;
	add.s64 	%rd118, %rd130, 2048;
	// begin inline asm
	ld.global.nc.u32 %r269, [%rd118];
	// end inline asm
	mov.b32 	%f350, %r269;
	add.f32 	%f516, %f349, %f350;
	add.s32 	%r391, %r391, 2048;
	add.s64 	%rd130, %rd130, 8192;
	add.s32 	%r392, %r392, 2048;
	setp.lt.s32 	%p66, %r391, %r18;
	@%p66 bra 	$L__BB9_33;
$L__BB9_34:
	// begin inline asm
	mov.u32 %r270, %laneid;
	// end inline asm
	mov.b32 	%r272, %f516;
	mov.b32 	%r273, 1;
	mov.b32 	%r294, 31;
	mov.b32 	%r295, -1;
	// begin inline asm
	shfl.sync.down.b32 %r271, %r272, %r273, %r294, %r295;
	// end inline asm
	setp.gt.s32 	%p67, %r270, 30;
	mov.b32 	%f351, %r271;
	add.f32 	%f352, %f516, %f351;
	selp.f32 	%f353, %f516, %f352, %p67;
	mov.b32 	%r277, %f353;
	mov.b32 	%r278, 2;
	// begin inline asm
	shfl.sync.down.b32 %r276, %r277, %r278, %r294, %r295;
	// end inline asm
	setp.gt.s32 	%p68, %r270, 29;
	mov.b32 	%f354, %r276;
	add.f32 	%f355, %f353, %f354;
	selp.f32 	%f356, %f353, %f355, %p68;
	mov.b32 	%r282, %f356;
	mov.b32 	%r283, 4;
	// begin inline asm
	shfl.sync.down.b32 %r281, %r282, %r283, %r294, %r295;
	// end inline asm
	setp.gt.s32 	%p69, %r270, 27;
	mov.b32 	%f357, %r281;
	add.f32 	%f358, %f356, %f357;
	selp.f32 	%f359, %f356, %f358, %p69;
	mov.b32 	%r287, %f359;
	mov.b32 	%r288, 8;
	// begin inline asm
	shfl.sync.down.b32 %r286, %r287, %r288, %r294, %r295;
	// end inline asm
	setp.gt.s32 	%p70, %r270, 23;
	mov.b32 	%f360, %r286;
	add.f32 	%f361, %f359, %f360;
	selp.f32 	%f362, %f359, %f361, %p70;
	mov.b32 	%r292, %f362;
	mov.b32 	%r293, 16;
	// begin inline asm
	shfl.sync.down.b32 %r291, %r292, %r293, %r294, %r295;
	// end inline asm
	setp.gt.s32 	%p71, %r270, 15;
	mov.b32 	%f363, %r291;
	add.f32 	%f26, %f362, %f363;
	selp.f32 	%f530, %f362, %f26, %p71;
	setp.ne.s32 	%p72, %r270, 0;
	@%p72 bra 	$L__BB9_36;
	shr.u32 	%r296, %r13, 3;
	and.b32  	%r297, %r296, 124;
	mov.u32 	%r298, _ZZN3cub18CUB_300001_SM_10006detail6reduce28DeviceReduceSingleTileKernelINS2_10policy_hubIfjN4cuda3std3__44plusIfEEE10Policy1000EPfSC_iS9_ffNS7_10__identityEEEvT0_T1_T2_T3_T4_T6_E12temp_storage;
	add.s32 	%r299, %r298, %r297;
	st.shared.f32 	[%r299+16], %f26;
$L__BB9_36:
	bar.sync 	0;
	setp.ne.s32 	%p73, %r13, 0;
	@%p73 bra 	$L__BB9_72;
	ld.shared.f32 	%f364, [_ZZN3cub18CUB_300001_SM_10006detail6reduce28DeviceReduceSingleTileKernelINS2_10policy_hubIfjN4cuda3std3__44plusIfEEE10Policy1000EPfSC_iS9_ffNS7_10__identityEEEvT0_T1_T2_T3_T4_T6_E12temp_storage+20];
	add.f32 	%f365, %f530, %f364;
	ld.shared.f32 	%f366, [_ZZN3cub18CUB_300001_SM_10006detail6reduce28DeviceReduceSingleTileKernelINS2_10policy_hubIfjN4cuda3std3__44plusIfEEE10Policy1000EPfSC_iS9_ffNS7_10__identityEEEvT0_T1_T2_T3_T4_T6_E12temp_storage+24];
	add.f32 	%f367, %f365, %f366;
	ld.shared.f32 	%f368, [_ZZN3cub18CUB_300001_SM_10006detail6reduce28DeviceReduceSingleTileKernelINS2_10policy_hubIfjN4cuda3std3__44plusIfEEE10Policy1000EPfSC_iS9_ffNS7_10__identityEEEvT0_T1_T2_T3_T4_T6_E12temp_storage+28];
	add.f32 	%f369, %f367, %f368;
	ld.shared.f32 	%f370, [_ZZN3cub18CUB_300001_SM_10006detail6reduce28DeviceReduceSingleTileKernelINS2_10policy_hubIfjN4cuda3std3__44plusIfEEE10Policy1000EPfSC_iS9_ffNS7_10__identityEEEvT0_T1_T2_T3_T4_T6_E12temp_storage+32];
	add.f32 	%f371, %f369, %f370;
	ld.shared.f32 	%f372, [_ZZN3cub18CUB_300001_SM_10006detail6reduce28DeviceReduceSingleTileKernelINS2_10policy_hubIfjN4cuda3std3__44plusIfEEE10Policy1000EPfSC_iS9_ffNS7_10__identityEEEvT0_T1_T2_T3_T4_T6_E12temp_storage+36];
	add.f32 	%f373, %f371, %f372;
	ld.shared.f32 	%f374, [_ZZN3cub18CUB_300001_SM_10006detail6reduce28DeviceReduceSingleTileKernelINS2_10policy_hubIfjN4cuda3std3__44plusIfEEE10Policy1000EPfSC_iS9_ffNS7_10__identityEEEvT0_T1_T2_T3_T4_T6_E12temp_storage+40];
	add.f32 	%f375, %f373, %f374;
	ld.shared.f32 	%f376, [_ZZN3cub18CUB_300001_SM_10006detail6reduce28DeviceReduceSingleTileKernelINS2_10policy_hubIfjN4cuda3std3__44plusIfEEE10Policy1000EPfSC_iS9_ffNS7_10__identityEEEvT0_T1_T2_T3_T4_T6_E12temp_storage+44];
	add.f32 	%f377, %f375, %f376;
	ld.shared.f32 	%f378, [_ZZN3cub18CUB_300001_SM_10006detail6reduce28DeviceReduceSingleTileKernelINS2_10policy_hubIfjN4cuda3std3__44plusIfEEE10Policy1000EPfSC_iS9_ffNS7_10__identityEEEvT0_T1_T2_T3_T4_T6_E12temp_storage+48];
	add.f32 	%f379, %f377, %f378;
	ld.shared.f32 	%f380, [_ZZN3cub18CUB_300001_SM_10006detail6reduce28DeviceReduceSingleTileKernelINS2_10policy_hubIfjN4cuda3std3__44plusIfEEE10Policy1000EPfSC_iS9_ffNS7_10__identityEEEvT0_T1_T2_T3_T4_T6_E12temp_storage+52];
	add.f32 	%f381, %f379, %f380;
	ld.shared.f32 	%f382, [_ZZN3cub18CUB_300001_SM_10006detail6reduce28DeviceReduceSingleTileKernelINS2_10policy_hubIfjN4cuda3std3__44plusIfEEE10Policy1000EPfSC_iS9_ffNS7_10__identityEEEvT0_T1_T2_T3_T4_T6_E12temp_storage+56];
	add.f32 	%f383, %f381, %f382;
	ld.shared.f32 	%f384, [_ZZN3cub18CUB_300001_SM_10006detail6reduce28DeviceReduceSingleTileKernelINS2_10policy_hubIfjN4cuda3std3__44plusIfEEE10Policy1000EPfSC_iS9_ffNS7_10__identityEEEvT0_T1_T2_T3_T4_T6_E12temp_storage+60];
	add.f32 	%f385, %f383, %f384;
	ld.shared.f32 	%f386, [_ZZN3cub18CUB_300001_SM_10006detail6reduce28DeviceReduceSingleTileKernelINS2_10policy_hubIfjN4cuda3std3__44plusIfEEE10Policy1000EPfSC_iS9_ffNS7_10__identityEEEvT0_T1_T2_T3_T4_T6_E12temp_storage+64];
	add.f32 	%f387, %f385, %f386;
	ld.shared.f32 	%f388, [_ZZN3cub18CUB_300001_SM_10006detail6reduce28DeviceReduceSingleTileKernelINS2_10policy_hubIfjN4cuda3std3__44plusIfEEE10Policy1000EPfSC_iS9_ffNS7_10__identityEEEvT0_T1_T2_T3_T4_T6_E12temp_storage+68];
	add.f32 	%f389, %f387, %f388;
	ld.shared.f32 	%f390, [_ZZN3cub18CUB_300001_SM_10006detail6reduce28DeviceReduceSingleTileKernelINS2_10policy_hubIfjN4cuda3std3__44plusIfEEE10Policy1000EPfSC_iS9_ffNS7_10__identityEEEvT0_T1_T2_T3_T4_T6_E12temp_storage+72];
	add.f32 	%f391, %f389, %f390;
	ld.shared.f32 	%f392, [_ZZN3cub18CUB_300001_SM_10006detail6reduce28DeviceReduceSingleTileKernelINS2_10policy_hubIfjN4cuda3std3__44plusIfEEE10Policy1000EPfSC_iS9_ffNS7_10__identityEEEvT0_T1_T2_T3_T4_T6_E12temp_storage+76];
	add.f32 	%f530, %f391, %f392;
	bra.uni 	$L__BB9_72;
$L__BB9_38:
	setp.gt.s32 	%p3, %r67, 8191;
	@%p3 bra 	$L__BB9_56;
	mov.u32 	%r34, %tid.x;
	setp.ge.s32 	%p20, %r34, %r67;
	mov.f32 	%f522, 0f00000000;
	mov.u32 	%r397, %r34;
	@%p20 bra 	$L__BB9_41;
	mul.wide.u32 	%rd66, %r34, 4;
	add.s64 	%rd65, %rd16, %rd66;
	// begin inline asm
	ld.global.nc.u32 %r144, [%rd65];
	// end inline asm
	mov.b32 	%f522, %r144;
	add.s32 	%r397, %r34, 512;
$L__BB9_41:
	setp.ge.s32 	%p21, %r397, %r67;
	@%p21 bra 	$L__BB9_47;
	not.b32 	%r145, %r397;
	add.s32 	%r37, %r67, %r145;
	and.b32  	%r146, %r37, 1536;
	setp.eq.s32 	%p22, %r146, 1536;
	@%p22 bra 	$L__BB9_45;
	mul.wide.u32 	%rd67, %r397, 4;
	add.s64 	%rd131, %rd16, %rd67;
	shr.u32 	%r147, %r37, 9;
	add.s32 	%r148, %r147, 1;
	and.b32  	%r149, %r148, 3;
	neg.s32 	%r395, %r149;
$L__BB9_44:
	.pragma "nounroll";
	// begin inline asm
	ld.global.nc.u32 %r150, [%rd131];
	// end inline asm
	mov.b32 	%f173, %r150;
	add.f32 	%f522, %f522, %f173;
	add.s32 	%r397, %r397, 512;
	add.s64 	%rd131, %rd131, 2048;
	add.s32 	%r395, %r395, 1;
	setp.ne.s32 	%p23, %r395, 0;
	@%p23 bra 	$L__BB9_44;
$L__BB9_45:
	setp.lt.u32 	%p24, %r37, 1536;
	@%p24 bra 	$L__BB9_47;
$L__BB9_46:
	mul.wide.s32 	%rd73, %r397, 4;
	add.s64 	%rd69, %rd16, %rd73;
	// begin inline asm
	ld.global.nc.u32 %r151, [%rd69];
	// end inline asm
	mov.b32 	%f174, %r151;
	add.f32 	%f175, %f522, %f174;
	add.s64 	%rd70, %rd69, 2048;
	// begin inline asm
	ld.global.nc.u32 %r152, [%rd70];
	// end inline asm
	mov.b32 	%f176, %r152;
	add.f32 	%f177, %f175, %f176;
	add.s64 	%rd71, %rd69, 4096;
	// begin inline asm
	ld.global.nc.u32 %r153, [%rd71];
	// end inline asm
	mov.b32 	%f178, %r153;
	add.f32 	%f179, %f177, %f178;
	add.s64 	%rd72, %rd69, 6144;
	// begin inline asm
	ld.global.nc.u32 %r154, [%rd72];
	// end inline asm
	mov.b32 	%f180, %r154;
	add.f32 	%f522, %f179, %f180;
	add.s32 	%r397, %r397, 2048;
	setp.lt.s32 	%p25, %r397, %r67;
	@%p25 bra 	$L__BB9_46;
$L__BB9_47:
	setp.lt.s32 	%p26, %r67, 512;
	@%p26 bra 	$L__BB9_52;
	// begin inline asm
	mov.u32 %r193, %laneid;
	// end inline asm
	mov.b32 	%r195, %f522;
	mov.b32 	%r196, 1;
	mov.b32 	%r217, 31;
	mov.b32 	%r218, -1;
	// begin inline asm
	shfl.sync.down.b32 %r194, %r195, %r196, %r217, %r218;
	// end inline asm
	setp.gt.s32 	%p50, %r193, 30;
	mov.b32 	%f239, %r194;
	add.f32 	%f240, %f522, %f239;
	selp.f32 	%f241, %f522, %f240, %p50;
	mov.b32 	%r200, %f241;
	mov.b32 	%r201, 2;
	// begin inline asm
	shfl.sync.down.b32 %r199, %r200, %r201, %r217, %r218;
	// end inline asm
	setp.gt.s32 	%p51, %r193, 29;
	mov.b32 	%f242, %r199;
	add.f32 	%f243, %f241, %f242;
	selp.f32 	%f244, %f241, %f243, %p51;
	mov.b32 	%r205, %f244;
	mov.b32 	%r206, 4;
	// begin inline asm
	shfl.sync.down.b32 %r204, %r205, %r206, %r217, %r218;
	// end inline asm
	setp.gt.s32 	%p52, %r193, 27;
	mov.b32 	%f245, %r204;
	add.f32 	%f246, %f244, %f245;
	selp.f32 	%f247, %f244, %f246, %p52;
	mov.b32 	%r210, %f247;
	mov.b32 	%r211, 8;
	// begin inline asm
	shfl.sync.down.b32 %r209, %r210, %r211, %r217, %r218;
	// end inline asm
	setp.gt.s32 	%p53, %r193, 23;
	mov.b32 	%f248, %r209;
	add.f32 	%f249, %f247, %f248;
	selp.f32 	%f250, %f247, %f249, %p53;
	mov.b32 	%r215, %f250;
	mov.b32 	%r216, 16;
	// begin inline asm
	shfl.sync.down.b32 %r214, %r215, %r216, %r217, %r218;
	// end inline asm
	setp.gt.s32 	%p54, %r193, 15;
	mov.b32 	%f251, %r214;
	add.f32 	%f38, %f250, %f251;
	selp.f32 	%f530, %f250, %f38, %p54;
	setp.ne.s32 	%p55, %r193, 0;
	@%p55 bra 	$L__BB9_50;
	shr.u32 	%r219, %r34, 3;
	and.b32  	%r220, %r219, 124;
	mov.u32 	%r221, _ZZN3cub18CUB_300001_SM_10006detail6reduce28DeviceReduceSingleTileKernelINS2_10policy_hubIfjN4cuda3std3__44plusIfEEE10Policy1000EPfSC_iS9_ffNS7_10__identityEEEvT0_T1_T2_T3_T4_T6_E12temp_storage;
	add.s32 	%r222, %r221, %r220;
	st.shared.f32 	[%r222+16], %f38;
$L__BB9_50:
	bar.sync 	0;
	setp.ne.s32 	%p56, %r34, 0;
	@%p56 bra 	$L__BB9_72;
	ld.shared.f32 	%f252, [_ZZN3cub18CUB_300001_SM_10006detail6reduce28DeviceReduceSingleTileKernelINS2_10policy_hubIfjN4cuda3std3__44plusIfEEE10Policy1000EPfSC_iS9_ffNS7_10__identityEEEvT0_T1_T2_T3_T4_T6_E12temp_storage+20];
	add.f32 	%f253, %f530, %f252;
	ld.shared.f32 	%f254, [_ZZN3cub18CUB_300001_SM_10006detail6reduce28DeviceReduceSingleTileKernelINS2_10policy_hubIfjN4cuda3std3__44plusIfEEE10Policy1000EPfSC_iS9_ffNS7_10__identityEEEvT0_T1_T2_T3_T4_T6_E12temp_storage+24];
	add.f32 	%f255, %f253, %f254;
	ld.shared.f32 	%f256, [_ZZN3cub18CUB_300001_SM_10006detail6reduce28DeviceReduceSingleTileKernelINS2_10policy_hubIfjN4cuda3std3__44plusIfEEE10Policy1000EPfSC_iS9_ffNS7_10__identityEEEvT0_T1_T2_T3_T4_T6_E12temp_storage+28];
	add.f32 	%f257, %f255, %f256;
	ld.shared.f32 	%f258, [_ZZN3cub18CUB_300001_SM_10006detail6reduce28DeviceReduceSingleTileKernelINS2_10policy_hubIfjN4cuda3std3__44plusIfEEE10Policy1000EPfSC_iS9_ffNS7_10__identityEEEvT0_T1_T2_T3_T4_T6_E12temp_storage+32];
	add.f32 	%f259, %f257, %f258;
	ld.shared.f32 	%f260, [_ZZN3cub18CUB_300001_SM_10006detail6reduce28DeviceReduceSingleTileKernelINS2_10policy_hubIfjN4cuda3std3__44plusIfEEE10Policy1000EPfSC_iS9_ffNS7_10__identityEEEvT0_T1_T2_T3_T4_T6_E12temp_storage+36];
	add.f32 	%f261, %f259, %f260;
	ld.shared.f32 	%f262, [_ZZN3cub18CUB_300001_SM_10006detail6reduce28DeviceReduceSingleTileKernelINS2_10policy_hubIfjN4cuda3std3__44plusIfEEE10Policy1000EPfSC_iS9_ffNS7_10__identityEEEvT0_T1_T2_T3_T4_T6_E12temp_storage+40];
	add.f32 	%f263, %f261, %f262;
	ld.shared.f32 	%f264, [_ZZN3cub18CUB_300001_SM_10006detail6reduce28DeviceReduceSingleTileKernelINS2_10policy_hubIfjN4cuda3std3__44plusIfEEE10Policy1000EPfSC_iS9_ffNS7_10__identityEEEvT0_T1_T2_T3_T4_T6_E12temp_storage+44];
	add.f32 	%f265, %f263, %f264;
	ld.shared.f32 	%f266, [_ZZN3cub18CUB_300001_SM_10006detail6reduce28DeviceReduceSingleTileKernelINS2_10policy_hubIfjN4cuda3std3__44plusIfEEE10Policy1000EPfSC_iS9_ffNS7_10__identityEEEvT0_T1_T2_T3_T4_T6_E12temp_storage+48];
	add.f32 	%f267, %f265, %f266;
	ld.shared.f32 	%f268, [_ZZN3cub18CUB_300001_SM_10006detail6reduce28DeviceReduceSingleTileKernelINS2_10policy_hubIfjN4cuda3std3__44plusIfEEE10Policy1000EPfSC_iS9_ffNS7_10__identityEEEvT0_T1_T2_T3_T4_T6_E12temp_storage+52];
	add.f32 	%f269, %f267, %f268;
	ld.shared.f32 	%f270, [_ZZN3cub18CUB_300001_SM_10006detail6reduce28DeviceReduceSingleTileKernelINS2_10policy_hubIfjN4cuda3std3__44plusIfEEE10Policy1000EPfSC_iS9_ffNS7_10__identityEEEvT0_T1_T2_T3_T4_T6_E12temp_storage+56];
	add.f32 	%f271, %f269, %f270;
	ld.shared.f32 	%f272, [_ZZN3cub18CUB_300001_SM_10006detail6reduce28DeviceReduceSingleTileKernelINS2_10policy_hubIfjN4cuda3std3__44plusIfEEE10Policy1000EPfSC_iS9_ffNS7_10__identityEEEvT0_T1_T2_T3_T4_T6_E12temp_storage+60];
	add.f32 	%f273, %f271, %f272;
	ld.shared.f32 	%f274, [_ZZN3cub18CUB_300001_SM_10006detail6reduce28DeviceReduceSingleTileKernelINS2_10policy_hubIfjN4cuda3std3__44plusIfEEE10Policy1000EPfSC_iS9_ffNS7_10__identityEEEvT0_T1_T2_T3_T4_T6_E12temp_storage+64];
	add.f32 	%f275, %f273, %f274;
	ld.shared.f32 	%f276, [_ZZN3cub18CUB_300001_SM_10006detail6reduce28DeviceReduceSingleTileKernelINS2_10policy_hubIfjN4cuda3std3__44plusIfEEE10Policy1000EPfSC_iS9_ffNS7_10__identityEEEvT0_T1_T2_T3_T4_T6_E12temp_storage+68];
	add.f32 	%f277, %f275, %f276;
	ld.shared.f32 	%f278, [_ZZN3cub18CUB_300001_SM_10006detail6reduce28DeviceReduceSingleTileKernelINS2_10policy_hubIfjN4cuda3std3__44plusIfEEE10Policy1000EPfSC_iS9_ffNS7_10__identityEEEvT0_T1_T2_T3_T4_T6_E12temp_storage+72];
	add.f32 	%f279, %f277, %f278;
	ld.shared.f32 	%f280, [_ZZN3cub18CUB_300001_SM_10006detail6reduce28DeviceReduceSingleTileKernelINS2_10policy_hubIfjN4cuda3std3__44plusIfEEE10Policy1000EPfSC_iS9_ffNS7_10__identityEEEvT0_T1_T2_T3_T4_T6_E12temp_storage+76];
	add.f32 	%f530, %f279, %f280;
	bra.uni 	$L__BB9_72;
$L__BB9_52:
	// begin inline asm
	mov.u32 %r155, %laneid;
	// end inline asm
	and.b32  	%r181, %r34, 992;
	add.s32 	%r182, %r181, 32;
	setp.gt.s32 	%p27, %r182, %r67;
	not.b32 	%r183, %r181;
	add.s32 	%r184, %r67, %r183;
	selp.b32 	%r179, %r184, 31, %p27;
	mov.b32 	%r157, %f522;
	mov.b32 	%r158, 1;
	mov.b32 	%r180, -1;
	// begin inline asm
	shfl.sync.down.b32 %r156, %r157, %r158, %r179, %r180;
	// end inline asm
	setp.lt.s32 	%p28, %r155, %r179;
	mov.b32 	%f181, %r156;
	add.f32 	%f182, %f522, %f181;
	selp.f32 	%f183, %f182, %f522, %p28;
	mov.b32 	%r162, %f183;
	mov.b32 	%r163, 2;
	// begin inline asm
	shfl.sync.down.b32 %r161, %r162, %r163, %r179, %r180;
	// end inline asm
	add.s32 	%r185, %r155, 2;
	setp.gt.s32 	%p29, %r185, %r179;
	mov.b32 	%f184, %r161;
	add.f32 	%f185, %f183, %f184;
	selp.f32 	%f186, %f183, %f185, %p29;
	mov.b32 	%r167, %f186;
	mov.b32 	%r168, 4;
	// begin inline asm
	shfl.sync.down.b32 %r166, %r167, %r168, %r179, %r180;
	// end inline asm
	add.s32 	%r186, %r155, 4;
	setp.gt.s32 	%p30, %r186, %r179;
	mov.b32 	%f187, %r166;
	add.f32 	%f188, %f186, %f187;
	selp.f32 	%f189, %f186, %f188, %p30;
	mov.b32 	%r172, %f189;
	mov.b32 	%r173, 8;
	// begin inline asm
	shfl.sync.down.b32 %r171, %r172, %r173, %r179, %r180;
	// end inline asm
	add.s32 	%r187, %r155, 8;
	setp.gt.s32 	%p31, %r187, %r179;
	mov.b32 	%f190, %r171;
	add.f32 	%f191, %f189, %f190;
	selp.f32 	%f192, %f189, %f191, %p31;
	mov.b32 	%r177, %f192;
	mov.b32 	%r178, 16;
	// begin inline asm
	shfl.sync.down.b32 %r176, %r177, %r178, %r179, %r180;
	// end inline asm
	add.s32 	%r188, %r155, 16;
	setp.gt.s32 	%p32, %r188, %r179;
	mov.b32 	%f193, %r176;
	add.f32 	%f194, %f192, %f193;
	selp.f32 	%f530, %f192, %f194, %p32;
	setp.ne.s32 	%p33, %r155, 0;
	@%p33 bra 	$L__BB9_54;
	shr.u32 	%r189, %r34, 3;
	and.b32  	%r190, %r189, 124;
	mov.u32 	%r191, _ZZN3cub18CUB_300001_SM_10006detail6reduce28DeviceReduceSingleTileKernelINS2_10policy_hubIfjN4cuda3std3__44plusIfEEE10Policy1000EPfSC_iS9_ffNS7_10__identityEEEvT0_T1_T2_T3_T4_T6_E12temp_storage;
	add.s32 	%r192, %r191, %r190;
	st.shared.f32 	[%r192+16], %f530;
$L__BB9_54:
	bar.sync 	0;
	setp.ne.s32 	%p34, %r34, 0;
	@%p34 bra 	$L__BB9_72;
	setp.gt.s32 	%p35, %r67, 32;
	ld.shared.f32 	%f195, [_ZZN3cub18CUB_300001_SM_10006detail6reduce28DeviceReduceSingleTileKernelINS2_10policy_hubIfjN4cuda3std3__44plusIfEEE10Policy1000EPfSC_iS9_ffNS7_10__identityEEEvT0_T1_T2_T3_T4_T6_E12temp_storage+20];
	add.f32 	%f196, %f530, %f195;
	selp.f32 	%f197, %f196, %f530, %p35;
	setp.gt.s32 	%p36, %r67, 64;
	ld.shared.f32 	%f198, [_ZZN3cub18CUB_300001_SM_10006detail6reduce28DeviceReduceSingleTileKernelINS2_10policy_hubIfjN4cuda3std3__44plusIfEEE10Policy1000EPfSC_iS9_ffNS7_10__identityEEEvT0_T1_T2_T3_T4_T6_E12temp_storage+24];
	add.f32 	%f199, %f198, %f197;
	selp.f32 	%f200, %f199, %f197, %p36;
	setp.gt.s32 	%p37, %r67, 96;
	ld.shared.f32 	%f201, [_ZZN3cub18CUB_300001_SM_10006detail6reduce28DeviceReduceSingleTileKernelINS2_10policy_hubIfjN4cuda3std3__44plusIfEEE10Policy1000EPfSC_iS9_ffNS7_10__identityEEEvT0_T1_T2_T3_T4_T6_E12temp_storage+28];
	add.f32 	%f202, %f201, %f200;
	selp.f32 	%f203, %f202, %f200, %p37;
	setp.gt.s32 	%p38, %r67, 128;
	ld.shared.f32 	%f204, [_ZZN3cub18CUB_300001_SM_10006detail6reduce28DeviceReduceSingleTileKernelINS2_10policy_hubIfjN4cuda3std3__44plusIfEEE10Policy1000EPfSC_iS9_ffNS7_10__identityEEEvT0_T1_T2_T3_T4_T6_E12temp_storage+32];
	add.f32 	%f205, %f204, %f203;
	selp.f32 	%f206, %f205, %f203, %p38;
	setp.gt.s32 	%p39, %r67, 160;
	ld.shared.f32 	%f207, [_ZZN3cub18CUB_300001_SM_10006detail6reduce28DeviceReduceSingleTileKernelINS2_10policy_hubIfjN4cuda3std3__44plusIfEEE10Policy1000EPfSC_iS9_ffNS7_10__identityEEEvT0_T1_T2_T3_T4_T6_E12temp_storage+36];
	add.f32 	%f208, %f207, %f206;
	selp.f32 	%f209, %f208, %f206, %p39;
	setp.gt.s32 	%p40, %r67, 192;
	ld.shared.f32 	%f210, [_ZZN3cub18CUB_300001_SM_10006detail6reduce28DeviceReduceSingleTileKernelINS2_10policy_hubIfjN4cuda3std3__44plusIfEEE10Policy1000EPfSC_iS9_ffNS7_10__identityEEEvT0_T1_T2_T3_T4_T6_E12temp_storage+40];
	add.f32 	%f211, %f210, %f209;
	selp.f32 	%f212, %f211, %f209, %p40;
	setp.gt.s32 	%p41, %r67, 224;
	ld.shared.f32 	%f213, [_ZZN3cub18CUB_300001_SM_10006detail6reduce28DeviceReduceSingleTileKernelINS2_10policy_hubIfjN4cuda3std3__44plusIfEEE10Policy1000EPfSC_iS9_ffNS7_10__identityEEEvT0_T1_T2_T3_T4_T6_E12temp_storage+44];
	add.f32 	%f214, %f213, %f212;
	selp.f32 	%f215, %f214, %f212, %p41;
	setp.gt.s32 	%p42, %r67, 256;
	ld.shared.f32 	%f216, [_ZZN3cub18CUB_300001_SM_10006detail6reduce28DeviceReduceSingleTileKernelINS2_10policy_hubIfjN4cuda3std3__44plusIfEEE10Policy1000EPfSC_iS9_ffNS7_10__identityEEEvT0_T1_T2_T3_T4_T6_E12temp_storage+48];
	add.f32 	%f217, %f216, %f215;
	selp.f32 	%f218, %f217, %f215, %p42;
	setp.gt.s32 	%p43, %r67, 288;
	ld.shared.f32 	%f219, [_ZZN3cub18CUB_300001_SM_10006detail6reduce28DeviceReduceSingleTileKernelINS2_10policy_hubIfjN4cuda3std3__44plusIfEEE10Policy1000EPfSC_iS9_ffNS7_10__identityEEEvT0_T1_T2_T3_T4_T6_E12temp_storage+52];
	add.f32 	%f220, %f219, %f218;
	selp.f32 	%f221, %f220, %f218, %p43;
	setp.gt.s32 	%p44, %r67, 320;
	ld.shared.f32 	%f222, [_ZZN3cub18CUB_300001_SM_10006detail6reduce28DeviceReduceSingleTileKernelINS2_10policy_hubIfjN4cuda3std3__44plusIfEEE10Policy1000EPfSC_iS9_ffNS7_10__identityEEEvT0_T1_T2_T3_T4_T6_E12temp_storage+56];
	add.f32 	%f223, %f222, %f221;
	selp.f32 	%f224, %f223, %f221, %p44;
	setp.gt.s32 	%p45, %r67, 352;
	ld.shared.f32 	%f225, [_ZZN3cub18CUB_300001_SM_10006detail6reduce28DeviceReduceSingleTileKernelINS2_10policy_hubIfjN4cuda3std3__44plusIfEEE10Policy1000EPfSC_iS9_ffNS7_10__identityEEEvT0_T1_T2_T3_T4_T6_E12temp_storage+60];
	add.f32 	%f226, %f225, %f224;
	selp.f32 	%f227, %f226, %f224, %p45;
	setp.gt.s32 	%p46, %r67, 384;
	ld.shared.f32 	%f228, [_ZZN3cub18CUB_300001_SM_10006detail6reduce28DeviceReduceSingleTileKernelINS2_10policy_hubIfjN4cuda3std3__44plusIfEEE10Policy1000EPfSC_iS9_ffNS7_10__identityEEEvT0_T1_T2_T3_T4_T6_E12temp_storage+64];
	add.f32 	%f229, %f228, %f227;
	selp.f32 	%f230, %f229, %f227, %p46;
	setp.gt.s32 	%p47, %r67, 416;
	ld.shared.f32 	%f231, [_ZZN3cub18CUB_300001_SM_10006detail6reduce28DeviceReduceSingleTileKernelINS2_10policy_hubIfjN4cuda3std3__44plusIfEEE10Policy1000EPfSC_iS9_ffNS7_10__identityEEEvT0_T1_T2_T3_T4_T6_E12temp_storage+68];
	add.f32 	%f232, %f231, %f230;
	selp.f32 	%f233, %f232, %f230, %p47;
	setp.gt.s32 	%p48, %r67, 448;
	ld.shared.f32 	%f234, [_ZZN3cub18CUB_300001_SM_10006detail6reduce28DeviceReduceSingleTileKernelINS2_10policy_hubIfjN4cuda3std3__44plusIfEEE10Policy1000EPfSC_iS9_ffNS7_10__identityEEEvT0_T1_T2_T3_T4_T6_E12temp_storage+72];
	add.f32 	%f235, %f234, %f233;
	selp.f32 	%f236, %f235, %f233, %p48;
	setp.gt.s32 	%p49, %r67, 480;
	ld.shared.f32 	%f237, [_ZZN3cub18CUB_300001_SM_10006detail6reduce28DeviceReduceSingleTileKernelINS2_10policy_hubIfjN4cuda3std3__44plusIfEEE10Policy1000EPfSC_iS9_ffNS7_10__identityEEEvT0_T1_T2_T3_T4_T6_E12temp_storage+76];
	add.f32 	%f238, %f237, %f236;
	selp.f32 	%f530, %f238, %f236, %p49;
	bra.uni 	$L__BB9_72;
$L__BB9_56:
	mov.u32 	%r46, %tid.x;
	mul.wide.u32 	%rd35, %r46, 4;
	add.s64 	%rd19, %rd16, %rd35;
	// begin inline asm
	ld.global.nc.u32 %r68, [%rd19];
	// end inline asm
	mov.b32 	%f59, %r68;
	add.s64 	%rd20, %rd19, 2048;
	// begin inline asm
	ld.global.nc.u32 %r69, [%rd20];
	// end inline asm
	mov.b32 	%f60, %r69;
	add.s64 	%rd21, %rd19, 4096;
	// begin inline asm
	ld.global.nc.u32 %r70, [%rd21];
	// end inline asm
	mov.b32 	%f61, %r70;
	add.s64 	%rd22, %rd19, 6144;
	// begin inline asm
	ld.global.nc.u32 %r71, [%rd22];
	// end inline asm
	mov.b32 	%f62, %r71;
	add.s64 	%rd23, %rd19, 8192;
	// begin inline asm
	ld.global.nc.u32 %r72, [%rd23];
	// end inline asm
	mov.b32 	%f63, %r72;
	add.s64 	%rd24, %rd19, 10240;
	// begin inline asm
	ld.global.nc.u32 %r73, [%rd24];
	// end inline asm
	mov.b32 	%f64, %r73;
	add.s64 	%rd25, %rd19, 12288;
	// begin inline asm
	ld.global.nc.u32 %r74, [%rd25];
	// end inline asm
	mov.b32 	%f65, %r74;
	add.s64 	%rd26, %rd19, 14336;
	// begin inline asm
	ld.global.nc.u32 %r75, [%rd26];
	// end inline asm
	mov.b32 	%f66, %r75;
	add.s64 	%rd27, %rd19, 16384;
	// begin inline asm
	ld.global.nc.u32 %r76, [%rd27];
	// end inline asm
	mov.b32 	%f67, %r76;
	add.s64 	%rd28, %rd19, 18432;
	// begin inline asm
	ld.global.nc.u32 %r77, [%rd28];
	// end inline asm
	mov.b32 	%f68, %r77;
	add.s64 	%rd29, %rd19, 20480;
	// begin inline asm
	ld.global.nc.u32 %r78, [%rd29];
	// end inline asm
	mov.b32 	%f69, %r78;
	add.s64 	%rd30, %rd19, 22528;
	// begin inline asm
	ld.global.nc.u32 %r79, [%rd30];
	// end inline asm
	mov.b32 	%f70, %r79;
	add.s64 	%rd31, %rd19, 24576;
	// begin inline asm
	ld.global.nc.u32 %r80, [%rd31];
	// end inline asm
	mov.b32 	%f71, %r80;
	add.s64 	%rd32, %rd19, 26624;
	// begin inline asm
	ld.global.nc.u32 %r81, [%rd32];
	// end inline asm
	mov.b32 	%f72, %r81;
	add.s64 	%rd33, %rd19, 28672;
	// begin inline asm
	ld.global.nc.u32 %r82, [%rd33];
	// end inline asm
	mov.b32 	%f73, %r82;
	add.s64 	%rd34, %rd19, 30720;
	// begin inline asm
	ld.global.nc.u32 %r83, [%rd34];
	// end inline asm
	mov.b32 	%f74, %r83;
	add.f32 	%f75, %f59, %f60;
	add.f32 	%f76, %f61, %f62;
	add.f32 	%f77, %f63, %f64;
	add.f32 	%f78, %f65, %f66;
	add.f32 	%f79, %f67, %f68;
	add.f32 	%f80, %f69, %f70;
	add.f32 	%f81, %f71, %f72;
	add.f32 	%f82, %f73, %f74;
	add.f32 	%f83, %f75, %f76;
	add.f32 	%f84, %f77, %f78;
	add.f32 	%f85, %f79, %f80;
	add.f32 	%f86, %f81, %f82;
	add.f32 	%f87, %f83, %f84;
	add.f32 	%f88, %f85, %f86;
	add.f32 	%f529, %f87, %f88;
	setp.lt.u32 	%p4, %r67, 16384;
	mov.b32 	%r400, 8192;
	@%p4 bra 	$L__BB9_60;
	add.s32 	%r47, %r67, -8192;
	mov.b32 	%r400, 8192;
$L__BB9_58:
	mul.wide.s32 	%rd52, %r400, 4;
	add.s64 	%rd36, %rd19, %rd52;
	// begin inline asm
	ld.global.nc.u32 %r86, [%rd36];
	// end inline asm
	mov.b32 	%f89, %r86;
	add.s64 	%rd37, %rd36, 2048;
	// begin inline asm
	ld.global.nc.u32 %r87, [%rd37];
	// end inline asm
	mov.b32 	%f90, %r87;
	add.s64 	%rd38, %rd36, 4096;
	// begin inline asm
	ld.global.nc.u32 %r88, [%rd38];
	// end inline asm
	mov.b32 	%f91, %r88;
	add.s64 	%rd39, %rd36, 6144;
	// begin inline asm
	ld.global.nc.u32 %r89, [%rd39];
	// end inline asm
	mov.b32 	%f92, %r89;
	add.s64 	%rd40, %rd36, 8192;
	// begin inline asm
	ld.global.nc.u32 %r90, [%rd40];
	// end inline asm
	mov.b32 	%f93, %r90;
	add.s64 	%rd41, %rd36, 10240;
	// begin inline asm
	ld.global.nc.u32 %r91, [%rd41];
	// end inline asm
	mov.b32 	%f94, %r91;
	add.s64 	%rd42, %rd36, 12288;
	// begin inline asm
	ld.global.nc.u32 %r92, [%rd42];
	// end inline asm
	mov.b32 	%f95, %r92;
	add.s64 	%rd43, %rd36, 14336;
	// begin inline asm
	ld.global.nc.u32 %r93, [%rd43];
	// end inline asm
	mov.b32 	%f96, %r93;
	add.s64 	%rd44, %rd36, 16384;
	// begin inline asm
	ld.global.nc.u32 %r94, [%rd44];
	// end inline asm
	mov.b32 	%f97, %r94;
	add.s64 	%rd45, %rd36, 18432;
	// begin inline asm
	ld.global.nc.u32 %r95, [%rd45];
	// end inline asm
	mov.b32 	%f98, %r95;
	add.s64 	%rd46, %rd36, 20480;
	// begin inline asm
	ld.global.nc.u32 %r96, [%rd46];
	// end inline asm
	mov.b32 	%f99, %r96;
	add.s64 	%rd47, %rd36, 22528;
	// begin inline asm
	ld.global.nc.u32 %r97, [%rd47];
	// end inline asm
	mov.b32 	%f100, %r97;
	add.s64 	%rd48, %rd36, 24576;
	// begin inline asm
	ld.global.nc.u32 %r98, [%rd48];
	// end inline asm
	mov.b32 	%f101, %r98;
	add.s64 	%rd49, %rd36, 26624;
	// begin inline asm
	ld.global.nc.u32 %r99, [%rd49];
	// end inline asm
	mov.b32 	%f102, %r99;
	add.s64 	%rd50, %rd36, 28672;
	// begin inline asm
	ld.global.nc.u32 %r100, [%rd50];
	// end inline asm
	mov.b32 	%f103, %r100;
	add.s64 	%rd51, %rd36, 30720;
	// begin inline asm
	ld.global.nc.u32 %r101, [%rd51];
	// end inline asm
	mov.b32 	%f104, %r101;
	add.f32 	%f105, %f529, %f89;
	add.f32 	%f106, %f90, %f91;
	add.f32 	%f107, %f92, %f93;
	add.f32 	%f108, %f94, %f95;
	add.f32 	%f109, %f96, %f97;
	add.f32 	%f110, %f98, %f99;
	add.f32 	%f111, %f100, %f101;
	add.f32 	%f112, %f102, %f103;
	add.f32 	%f113, %f105, %f106;
	add.f32 	%f114, %f107, %f108;
	add.f32 	%f115, %f109, %f110;
	add.f32 	%f116, %f111, %f112;
	add.f32 	%f117, %f113, %f114;
	add.f32 	%f118, %f115, %f116;
	add.f32 	%f119, %f117, %f118;
	add.f32 	%f529, %f119, %f104;
	sub.s32 	%r102, %r67, %r400;
	setp.lt.s32 	%p5, %r102, 8192;
	@%p5 bra 	$L__BB9_68;
	add.s32 	%r400, %r400, 8192;
	setp.le.s32 	%p6, %r400, %r47;
	@%p6 bra 	$L__BB9_58;
$L__BB9_60:
	setp.le.s32 	%p7, %r67, %r400;
	@%p7 bra 	$L__BB9_68;
	sub.s32 	%r51, %r67, %r400;
	setp.ge.s32 	%p8, %r46, %r51;
	@%p8 bra 	$L__BB9_68;
	not.b32 	%r103, %r46;
	add.s32 	%r104, %r67, %r103;
	sub.s32 	%r52, %r104, %r400;
	and.b32  	%r105, %r52, 1536;
	setp.eq.s32 	%p9, %r105, 1536;
	mov.u32 	%r404, %r46;
	@%p9 bra 	$L__BB9_65;
	add.s32 	%r402, %r46, %r400;
	shr.u32 	%r106, %r52, 9;
	add.s32 	%r107, %r106, 1;
	and.b32  	%r108, %r107, 3;
	neg.s32 	%r401, %r108;
	mov.u32 	%r404, %r46;
$L__BB9_64:
	.pragma "nounroll";
	mul.wide.u32 	%rd54, %r402, 4;
	add.s64 	%rd53, %rd16, %rd54;
	// begin inline asm
	ld.global.nc.u32 %r109, [%rd53];
	// end inline asm
	mov.b32 	%f121, %r109;
	add.f32 	%f529, %f529, %f121;
	add.s32 	%r404, %r404, 512;
	add.s32 	%r402, %r402, 512;
	add.s32 	%r401, %r401, 1;
	setp.ne.s32 	%p10, %r401, 0;
	@%p10 bra 	$L__BB9_64;
$L__BB9_65:
	setp.lt.u32 	%p11, %r52, 1536;
	@%p11 bra 	$L__BB9_68;
	cvt.u64.u32 	%rd55, %r404;
	cvt.u64.u32 	%rd56, %r400;
	add.s64 	%rd57, %rd55, %rd56;
	shl.b64 	%rd58, %rd57, 2;
	add.s64 	%rd59, %rd58, %rd16;
	add.s64 	%rd132, %rd59, 4096;
	add.s32 	%r405, %r404, %r400;
$L__BB9_67:
	mul.wide.u32 	%rd64, %r405, 4;
	add.s64 	%rd60, %rd16, %rd64;
	// begin inline asm
	ld.global.nc.u32 %r110, [%rd60];
	// end inline asm
	mov.b32 	%f122, %r110;
	add.f32 	%f123, %f529, %f122;
	add.s64 	%rd61, %rd132, -2048;
	// begin inline asm
	ld.global.nc.u32 %r111, [%rd61];
	// end inline asm
	mov.b32 	%f124, %r111;
	add.f32 	%f125, %f123, %f124;
	// begin inline asm
	ld.global.nc.u32 %r112, [%rd132];
	// end inline asm
	mov.b32 	%f126, %r112;
	add.f32 	%f127, %f125, %f126;
	add.s64 	%rd63, %rd132, 2048;
	// begin inline asm
	ld.global.nc.u32 %r113, [%rd63];
	// end inline asm
	mov.b32 	%f128, %r113;
	add.f32 	%f529, %f127, %f128;
	add.s32 	%r404, %r404, 2048;
	add.s64 	%rd132, %rd132, 8192;
	add.s32 	%r405, %r405, 2048;
	setp.lt.s32 	%p12, %r404, %r51;
	@%p12 bra 	$L__BB9_67;
$L__BB9_68:
	// begin inline asm
	mov.u32 %r114, %laneid;
	// end inline asm
	mov.b32 	%r116, %f529;
	mov.b32 	%r117, 1;
	mov.b32 	%r138, 31;
	mov.b32 	%r139, -1;
	// begin inline asm
	shfl.sync.down.b32 %r115, %r116, %r117, %r138, %r139;
	// end inline asm
	setp.gt.s32 	%p13, %r114, 30;
	mov.b32 	%f129, %r115;
	add.f32 	%f130, %f529, %f129;
	selp.f32 	%f131, %f529, %f130, %p13;
	mov.b32 	%r121, %f131;
	mov.b32 	%r122, 2;
	// begin inline asm
	shfl.sync.down.b32 %r120, %r121, %r122, %r138, %r139;
	// end inline asm
	setp.gt.s32 	%p14, %r114, 29;
	mov.b32 	%f132, %r120;
	add.f32 	%f133, %f131, %f132;
	selp.f32 	%f134, %f131, %f133, %p14;
	mov.b32 	%r126, %f134;
	mov.b32 	%r127, 4;
	// begin inline asm
	shfl.sync.down.b32 %r125, %r126, %r127, %r138, %r139;
	// end inline asm
	setp.gt.s32 	%p15, %r114, 27;
	mov.b32 	%f135, %r125;
	add.f32 	%f136, %f134, %f135;
	selp.f32 	%f137, %f134, %f136, %p15;
	mov.b32 	%r131, %f137;
	mov.b32 	%r132, 8;
	// begin inline asm
	shfl.sync.down.b32 %r130, %r131, %r132, %r138, %r139;
	// end inline asm
	setp.gt.s32 	%p16, %r114, 23;
	mov.b32 	%f138, %r130;
	add.f32 	%f139, %f137, %f138;
	selp.f32 	%f140, %f137, %f139, %p16;
	mov.b32 	%r136, %f140;
	mov.b32 	%r137, 16;
	// begin inline asm
	shfl.sync.down.b32 %r135, %r136, %r137, %r138, %r139;
	// end inline asm
	setp.gt.s32 	%p17, %r114, 15;
	mov.b32 	%f141, %r135;
	add.f32 	%f54, %f140, %f141;
	selp.f32 	%f530, %f140, %f54, %p17;
	setp.ne.s32 	%p18, %r114, 0;
	@%p18 bra 	$L__BB9_70;
	shr.u32 	%r140, %r46, 3;
	and.b32  	%r141, %r140, 124;
	mov.u32 	%r142, _ZZN3cub18CUB_300001_SM_10006detail6reduce28DeviceReduceSingleTileKernelINS2_10policy_hubIfjN4cuda3std3__44plusIfEEE10Policy1000EPfSC_iS9_ffNS7_10__identityEEEvT0_T1_T2_T3_T4_T6_E12temp_storage;
	add.s32 	%r143, %r142, %r141;
	st.shared.f32 	[%r143+16], %f54;
$L__BB9_70:
	bar.sync 	0;
	setp.ne.s32 	%p19, %r46, 0;
	@%p19 bra 	$L__BB9_72;
	ld.shared.f32 	%f142, [_ZZN3cub18CUB_300001_SM_10006detail6reduce28DeviceReduceSingleTileKernelINS2_10policy_hubIfjN4cuda3std3__44plusIfEEE10Policy1000EPfSC_iS9_ffNS7_10__identityEEEvT0_T1_T2_T3_T4_T6_E12temp_storage+20];
	add.f32 	%f143, %f530, %f142;
	ld.shared.f32 	%f144, [_ZZN3cub18CUB_300001_SM_10006detail6reduce28DeviceReduceSingleTileKernelINS2_10policy_hubIfjN4cuda3std3__44plusIfEEE10Policy1000EPfSC_iS9_ffNS7_10__identityEEEvT0_T1_T2_T3_T4_T6_E12temp_storage+24];
	add.f32 	%f145, %f143, %f144;
	ld.shared.f32 	%f146, [_ZZN3cub18CUB_300001_SM_10006detail6reduce28DeviceReduceSingleTileKernelINS2_10policy_hubIfjN4cuda3std3__44plusIfEEE10Policy1000EPfSC_iS9_ffNS7_10__identityEEEvT0_T1_T2_T3_T4_T6_E12temp_storage+28];
	add.f32 	%f147, %f145, %f146;
	ld.shared.f32 	%f148, [_ZZN3cub18CUB_300001_SM_10006detail6reduce28DeviceReduceSingleTileKernelINS2_10policy_hubIfjN4cuda3std3__44plusIfEEE10Policy1000EPfSC_iS9_ffNS7_10__identityEEEvT0_T1_T2_T3_T4_T6_E12temp_storage+32];
	add.f32 	%f149, %f147, %f148;
	ld.shared.f32 	%f150, [_ZZN3cub18CUB_300001_SM_10006detail6reduce28DeviceReduceSingleTileKernelINS2_10policy_hubIfjN4cuda3std3__44plusIfEEE10Policy1000EPfSC_iS9_ffNS7_10__identityEEEvT0_T1_T2_T3_T4_T6_E12temp_storage+36];
	add.f32 	%f151, %f149, %f150;
	ld.shared.f32 	%f152, [_ZZN3cub18CUB_300001_SM_10006detail6reduce28DeviceReduceSingleTileKernelINS2_10policy_hubIfjN4cuda3std3__44plusIfEEE10Policy1000EPfSC_iS9_ffNS7_10__identityEEEvT0_T1_T2_T3_T4_T6_E12temp_storage+40];
	add.f32 	%f153, %f151, %f152;
	ld.shared.f32 	%f154, [_ZZN3cub18CUB_300001_SM_10006detail6reduce28DeviceReduceSingleTileKernelINS2_10policy_hubIfjN4cuda3std3__44plusIfEEE10Policy1000EPfSC_iS9_ffNS7_10__identityEEEvT0_T1_T2_T3_T4_T6_E12temp_storage+44];
	add.f32 	%f155, %f153, %f154;
	ld.shared.f32 	%f156, [_ZZN3cub18CUB_300001_SM_10006detail6reduce28DeviceReduceSingleTileKernelINS2_10policy_hubIfjN4cuda3std3__44plusIfEEE10Policy1000EPfSC_iS9_ffNS7_10__identityEEEvT0_T1_T2_T3_T4_T6_E12temp_storage+48];
	add.f32 	%f157, %f155, %f156;
	ld.shared.f32 	%f158, [_ZZN3cub18CUB_300001_SM_10006detail6reduce28DeviceReduceSingleTileKernelINS2_10policy_hubIfjN4cuda3std3__44plusIfEEE10Policy1000EPfSC_iS9_ffNS7_10__identityEEEvT0_T1_T2_T3_T4_T6_E12temp_storage+52];
	add.f32 	%f159, %f157, %f158;
	ld.shared.f32 	%f160, [_ZZN3cub18CUB_300001_SM_10006detail6reduce28DeviceReduceSingleTileKernelINS2_10policy_hubIfjN4cuda3std3__44plusIfEEE10Policy1000EPfSC_iS9_ffNS7_10__identityEEEvT0_T1_T2_T3_T4_T6_E12temp_storage+56];
	add.f32 	%f161, %f159, %f160;
	ld.shared.f32 	%f162, [_ZZN3cub18CUB_300001_SM_10006detail6reduce28DeviceReduceSingleTileKernelINS2_10policy_hubIfjN4cuda3std3__44plusIfEEE10Policy1000EPfSC_iS9_ffNS7_10__identityEEEvT0_T1_T2_T3_T4_T6_E12temp_storage+60];
	add.f32 	%f163, %f161, %f162;
	ld.shared.f32 	%f164, [_ZZN3cub18CUB_300001_SM_10006detail6reduce28DeviceReduceSingleTileKernelINS2_10policy_hubIfjN4cuda3std3__44plusIfEEE10Policy1000EPfSC_iS9_ffNS7_10__identityEEEvT0_T1_T2_T3_T4_T6_E12temp_storage+64];
	add.f32 	%f165, %f163, %f164;
	ld.shared.f32 	%f166, [_ZZN3cub18CUB_300001_SM_10006detail6reduce28DeviceReduceSingleTileKernelINS2_10policy_hubIfjN4cuda3std3__44plusIfEEE10Policy1000EPfSC_iS9_ffNS7_10__identityEEEvT0_T1_T2_T3_T4_T6_E12temp_storage+68];
	add.f32 	%f167, %f165, %f166;
	ld.shared.f32 	%f168, [_ZZN3cub18CUB_300001_SM_10006detail6reduce28DeviceReduceSingleTileKernelINS2_10policy_hubIfjN4cuda3std3__44plusIfEEE10Policy1000EPfSC_iS9_ffNS7_10__identityEEEvT0_T1_T2_T3_T4_T6_E12temp_storage+72];
	add.f32 	%f169, %f167, %f168;
	ld.shared.f32 	%f170, [_ZZN3cub18CUB_300001_SM_10006detail6reduce28DeviceReduceSingleTileKernelINS2_10policy_hubIfjN4cuda3std3__44plusIfEEE10Policy1000EPfSC_iS9_ffNS7_10__identityEEEvT0_T1_T2_T3_T4_T6_E12temp_storage+76];
	add.f32 	%f530, %f169, %f170;
$L__BB9_72:
	mov.u32 	%r379, %tid.x;
	setp.ne.s32 	%p111, %r379, 0;
	@%p111 bra 	$L__BB9_74;
	add.f32 	%f503, %f58, %f530;
	st.global.f32 	[%rd1], %f503;
$L__BB9_74:
	ret;

}
	// .globl	_ZN3cub18CUB_300001_SM_10006detail6reduce28DeviceReduceSingleTileKernelINS2_10policy_hubIfyN4cuda3std3__44plusIfEEE10Policy1000EN6thrust24THRUST_300001_SM_1000_NS6detail15normal_iteratorINSD_10device_ptrIfEEEEPfyS9_ffNS7_10__identityEEEvT0_T1_T2_T3_T4_T6_
.visible .entry _ZN3cub18CUB_300001_SM_10006detail6reduce28DeviceReduceSingleTileKernelINS2_10policy_hubIfyN4cuda3std3__44plusIfEEE10Policy1000EN6thrust24THRUST_300001_SM_1000_NS6detail15normal_iteratorINSD_10device_ptrIfEEEEPfyS9_ffNS7_10__identityEEEvT0_T1_T2_T3_T4_T6_(
	.param .align 8 .b8 _ZN3cub18CUB_300001_SM_10006detail6reduce28DeviceReduceSingleTileKernelINS2_10policy_hubIfyN4cuda3std3__44plusIfEEE10Policy1000EN6thrust24THRUST_300001_SM_1000_NS6detail15normal_iteratorINSD_10device_ptrIfEEEEPfyS9_ffNS7_10__identityEEEvT0_T1_T2_T3_T4_T6__param_0[8],
	.param .u64 .ptr .align 1 _ZN3cub18CUB_300001_SM_10006detail6reduce28DeviceReduceSingleTileKernelINS2_10policy_hubIfyN4cuda3std3__44plusIfEEE10Policy1000EN6thrust24THRUST_300001_SM_1000_NS6detail15normal_iteratorINSD_10device_ptrIfEEEEPfyS9_ffNS7_10__identityEEEvT0_T1_T2_T3_T4_T6__param_1,
	.param .u64 _ZN3cub18CUB_300001_SM_10006detail6reduce28DeviceReduceSingleTileKernelINS2_10policy_hubIfyN4cuda3std3__44plusIfEEE10Policy1000EN6thrust24THRUST_300001_SM_1000_NS6detail15normal_iteratorINSD_10device_ptrIfEEEEPfyS9_ffNS7_10__identityEEEvT0_T1_T2_T3_T4_T6__param_2,
	.param .align 1 .b8 _ZN3cub18CUB_300001_SM_10006detail6reduce28DeviceReduceSingleTileKernelINS2_10policy_hubIfyN4cuda3std3__44plusIfEEE10Policy1000EN6thrust24THRUST_300001_SM_1000_NS6detail15normal_iteratorINSD_10device_ptrIfEEEEPfyS9_ffNS7_10__identityEEEvT0_T1_T2_T3_T4_T6__param_3[1],
	.param .f32 _ZN3cub18CUB_300001_SM_10006detail6reduce28DeviceReduceSingleTileKernelINS2_10policy_hubIfyN4cuda3std3__44plusIfEEE10Policy1000EN6thrust24THRUST_300001_SM_1000_NS6detail15normal_iteratorINSD_10device_ptrIfEEEEPfyS9_ffNS7_10__identityEEEvT0_T1_T2_T3_T4_T6__param_4,
	.param .align 1 .b8 _ZN3cub18CUB_300001_SM_10006detail6reduce28DeviceReduceSingleTileKernelINS2_10policy_hubIfyN4cuda3std3__44plusIfEEE10Policy1000EN6thrust24THRUST_300001_SM_1000_NS6detail15normal_iteratorINSD_10device_ptrIfEEEEPfyS9_ffNS7_10__identityEEEvT0_T1_T2_T3_T4_T6__param_5[1]
)
.maxntid 256
.minnctapersm 1
{
	.reg .pred 	%p<59>;
	.reg .b32 	%r<171>;
	.reg .b32 	%f<328>;
	.reg .b64 	%rd<56>;
	// demoted variable
	.shared .align 4 .b8 _ZZN3cub18CUB_300001_SM_10006detail6reduce28DeviceReduceSingleTileKernelINS2_10policy_hubIfyN4cuda3std3__44plusIfEEE10Policy1000EN6thrust24THRUST_300001_SM_1000_NS6detail15normal_iteratorINSD_10device_ptrIfEEEEPfyS9_ffNS7_10__identityEEEvT0_T1_T2_T3_T4_T6_E12temp_storage[44];
	ld.param.u64 	%rd18, [_ZN3cub18CUB_300001_SM_10006detail6reduce28DeviceReduceSingleTileKernelINS2_10policy_hubIfyN4cuda3std3__44plusIfEEE10Policy1000EN6thrust24THRUST_300001_SM_1000_NS6detail15normal_iteratorINSD_10device_ptrIfEEEEPfyS9_ffNS7_10__identityEEEvT0_T1_T2_T3_T4_T6__param_0];
	ld.param.u64 	%rd20, [_ZN3cub18CUB_300001_SM_10006detail6reduce28DeviceReduceSingleTileKernelINS2_10policy_hubIfyN4cuda3std3__44plusIfEEE10Policy1000EN6thrust24THRUST_300001_SM_1000_NS6detail15normal_iteratorINSD_10device_ptrIfEEEEPfyS9_ffNS7_10__identityEEEvT0_T1_T2_T3_T4_T6__param_1];
	ld.param.u64 	%rd19, [_ZN3cub18CUB_300001_SM_10006detail6reduce28DeviceReduceSingleTileKernelINS2_10policy_hubIfyN4cuda3std3__44plusIfEEE10Policy1000EN6thrust24THRUST_300001_SM_1000_NS6detail15normal_iteratorINSD_10device_ptrIfEEEEPfyS9_ffNS7_10__identityEEEvT0_T1_T2_T3_T4_T6__param_2];
	ld.param.f32 	%f42, [_ZN3cub18CUB_300001_SM_10006detail6reduce28DeviceReduceSingleTileKernelINS2_10policy_hubIfyN4cuda3std3__44plusIfEEE10Policy1000EN6thrust24THRUST_300001_SM_1000_NS6detail15normal_iteratorINSD_10device_ptrIfEEEEPfyS9_ffNS7_10__identityEEEvT0_T1_T2_T3_T4_T6__param_4];
	cvta.to.global.u64 	%rd1, %rd20;
	setp.ne.s64 	%p1, %rd19, 0;
	@%p1 bra 	$L__BB10_3;
	mov.u32 	%r156, %tid.x;
	setp.ne.s32 	%p58, %r156, 0;
	@%p58 bra 	$L__BB10_51;
	st.global.f32 	[%rd1], %f42;
	bra.uni 	$L__BB10_51;
$L__BB10_3:
	cvta.to.global.u64 	%rd2, %rd18;
	setp.gt.u64 	%p2, %rd19, 4095;
	@%p2 bra 	$L__BB10_28;
	cvt.u32.u64 	%r1, %rd19;
	mov.u32 	%r2, %tid.x;
	setp.ge.u32 	%p24, %r2, %r1;
	mov.f32 	%f315, 0f00000000;
	mov.u32 	%r160, %r2;
	@%p24 bra 	$L__BB10_6;
	mul.wide.u32 	%rd41, %r2, 4;
	add.s64 	%rd42, %rd2, %rd41;
	ld.global.f32 	%f315, [%rd42];
	add.s32 	%r160, %r2, 256;
$L__BB10_6:
	setp.ge.u32 	%p25, %r160, %r1;
	@%p25 bra 	$L__BB10_19;
	not.b32 	%r83, %r160;
	add.s32 	%r84, %r83, %r1;
	shr.u32 	%r85, %r84, 8;
	add.s32 	%r5, %r85, 1;
	and.b32  	%r6, %r5, 15;
	setp.lt.u32 	%p26, %r84, 3840;
	@%p26 bra 	$L__BB10_10;
	and.b32  	%r86, %r5, 33554416;
	neg.s32 	%r158, %r86;
	mul.wide.u32 	%rd43, %r160, 4;
	add.s64 	%rd44, %rd43, %rd2;
	add.s64 	%rd51, %rd44, 8192;
$L__BB10_9:
	.pragma "nounroll";
	ld.global.f32 	%f189, [%rd51+-8192];
	add.f32 	%f190, %f315, %f189;
	ld.global.f32 	%f191, [%rd51+-7168];
	add.f32 	%f192, %f190, %f191;
	ld.global.f32 	%f193, [%rd51+-6144];
	add.f32 	%f194, %f192, %f193;
	ld.global.f32 	%f195, [%rd51+-5120];
	add.f32 	%f196, %f194, %f195;
	ld.global.f32 	%f197, [%rd51+-4096];
	add.f32 	%f198, %f196, %f197;
	ld.global.f32 	%f199, [%rd51+-3072];
	add.f32 	%f200, %f198, %f199;
	ld.global.f32 	%f201, [%rd51+-2048];
	add.f32 	%f202, %f200, %f201;
	ld.global.f32 	%f203, [%rd51+-1024];
	add.f32 	%f204, %f202, %f203;
	ld.global.f32 	%f205, [%rd51];
	add.f32 	%f206, %f204, %f205;
	ld.global.f32 	%f207, [%rd51+1024];
	add.f32 	%f208, %f206, %f207;
	ld.global.f32 	%f209, [%rd51+2048];
	add.f32 	%f210, %f208, %f209;
	ld.global.f32 	%f211, [%rd51+3072];
	add.f32 	%f212, %f210, %f211;
	ld.global.f32 	%f213, [%rd51+4096];
	add.f32 	%f214, %f212, %f213;
	ld.global.f32 	%f215, [%rd51+5120];
	add.f32 	%f216, %f214, %f215;
	ld.global.f32 	%f217, [%rd51+6144];
	add.f32 	%f218, %f216, %f217;
	ld.global.f32 	%f219, [%rd51+7168];
	add.f32 	%f315, %f218, %f219;
	add.s32 	%r160, %r160, 4096;
	add.s32 	%r158, %r158, 16;
	add.s64 	%rd51, %rd51, 16384;
	setp.ne.s32 	%p27, %r158, 0;
	@%p27 bra 	$L__BB10_9;
$L__BB10_10:
	setp.eq.s32 	%p28, %r6, 0;
	@%p28 bra 	$L__BB10_19;
	and.b32  	%r13, %r5, 7;
	setp.lt.u32 	%p29, %r6, 8;
	@%p29 bra 	$L__BB10_13;
	mul.wide.s32 	%rd45, %r160, 4;
	add.s64 	%rd46, %rd2, %rd45;
	ld.global.f32 	%f221, [%rd46];
	add.f32 	%f222, %f315, %f221;
	ld.global.f32 	%f223, [%rd46+1024];
	add.f32 	%f224, %f222, %f223;
	ld.global.f32 	%f225, [%rd46+2048];
	add.f32 	%f226, %f224, %f225;
	ld.global.f32 	%f227, [%rd46+3072];
	add.f32 	%f228, %f226, %f227;
	ld.global.f32 	%f229, [%rd46+4096];
	add.f32 	%f230, %f228, %f229;
	ld.global.f32 	%f231, [%rd46+5120];
	add.f32 	%f232, %f230, %f231;
	ld.global.f32 	%f233, [%rd46+6144];
	add.f32 	%f234, %f232, %f233;
	ld.global.f32 	%f235, [%rd46+7168];
	add.f32 	%f315, %f234, %f235;
	add.s32 	%r160, %r160, 2048;
$L__BB10_13:
	setp.eq.s32 	%p30, %r13, 0;
	@%p30 bra 	$L__BB10_19;
	and.b32  	%r16, %r5, 3;
	setp.lt.u32 	%p31, %r13, 4;
	@%p31 bra 	$L__BB10_16;
	mul.wide.s32 	%rd47, %r160, 4;
	add.s64 	%rd48, %rd2, %rd47;
	ld.global.f32 	%f237, [%rd48];
	add.f32 	%f238, %f315, %f237;
	ld.global.f32 	%f239, [%rd48+1024];
	add.f32 	%f240, %f238, %f239;
	ld.global.f32 	%f241, [%rd48+2048];
	add.f32 	%f242, %f240, %f241;
	ld.global.f32 	%f243, [%rd48+3072];
	add.f32 	%f315, %f242, %f243;
	add.s32 	%r160, %r160, 1024;
$L__BB10_16:
	setp.eq.s32 	%p32, %r16, 0;
	@%p32 bra 	$L__BB10_19;
	neg.s32 	%r163, %r16;
$L__BB10_18:
	.pragma "nounroll";
	mul.wide.s32 	%rd49, %r160, 4;
	add.s64 	%rd50, %rd2, %rd49;
	ld.global.f32 	%f244, [%rd50];
	add.f32 	%f315, %f315, %f244;
	add.s32 	%r160, %r160, 256;
	add.s32 	%r163, %r163, 1;
	setp.ne.s32 	%p33, %r163, 0;
	@%p33 bra 	$L__BB10_18;
$L__BB10_19:
	setp.lt.u64 	%p34, %rd19, 256;
	@%p34 bra 	$L__BB10_24;
	// begin inline asm
	mov.u32 %r125, %laneid;
	// end inline asm
	mov.b32 	%r127, %f315;
	mov.b32 	%r128, 1;
	mov.b32 	%r149, 31;
	mov.b32 	%r150, -1;
	// begin inline asm
	shfl.sync.down.b32 %r126, %r127, %r128, %r149, %r150;
	// end inline asm
	setp.gt.s32 	%p50, %r125, 30;
	mov.b32 	%f279, %r126;
	add.f32 	%f280, %f315, %f279;
	selp.f32 	%f281, %f315, %f280, %p50;
	mov.b32 	%r132, %f281;
	mov.b32 	%r133, 2;
	// begin inline asm
	shfl.sync.down.b32 %r131, %r132, %r133, %r149, %r150;
	// end inline asm
	setp.gt.s32 	%p51, %r125, 29;
	mov.b32 	%f282, %r131;
	add.f32 	%f283, %f281, %f282;
	selp.f32 	%f284, %f281, %f283, %p51;
	mov.b32 	%r137, %f284;
	mov.b32 	%r138, 4;
	// begin inline asm
	shfl.sync.down.b32 %r136, %r137, %r138, %r149, %r150;
	// end inline asm
	setp.gt.s32 	%p52, %r125, 27;
	mov.b32 	%f285, %r136;
	add.f32 	%f286, %f284, %f285;
	selp.f32 	%f287, %f284, %f286, %p52;
	mov.b32 	%r142, %f287;
	mov.b32 	%r143, 8;
	// begin inline asm
	shfl.sync.down.b32 %r141, %r142, %r143, %r149, %r150;
	// end inline asm
	setp.gt.s32 	%p53, %r125, 23;
	mov.b32 	%f288, %r141;
	add.f32 	%f289, %f287, %f288;
	selp.f32 	%f290, %f287, %f289, %p53;
	mov.b32 	%r147, %f290;
	mov.b32 	%r148, 16;
	// begin inline asm
	shfl.sync.down.b32 %r146, %r147, %r148, %r149, %r150;
	// end inline asm
	setp.gt.s32 	%p54, %r125, 15;
	mov.b32 	%f291, %r146;
	add.f32 	%f16, %f290, %f291;
	selp.f32 	%f327, %f290, %f16, %p54;
	setp.ne.s32 	%p55, %r125, 0;
	@%p55 bra 	$L__BB10_22;
	shr.u32 	%r151, %r2, 3;
	and.b32  	%r152, %r151, 124;
	mov.u32 	%r153, _ZZN3cub18CUB_300001_SM_10006detail6reduce28DeviceReduceSingleTileKernelINS2_10policy_hubIfyN4cuda3std3__44plusIfEEE10Policy1000EN6thrust24THRUST_300001_SM_1000_NS6detail15normal_iteratorINSD_10device_ptrIfEEEEPfyS9_ffNS7_10__identityEEEvT0_T1_T2_T3_T4_T6_E12temp_storage;
	add.s32 	%r154, %r153, %r152;
	st.shared.f32 	[%r154+8], %f16;
$L__BB10_22:
	bar.sync 	0;
	setp.ne.s32 	%p56, %r2, 0;
	@%p56 bra 	$L__BB10_49;
	ld.shared.f32 	%f292, [_ZZN3cub18CUB_300001_SM_10006detail6reduce28DeviceReduceSingleTileKernelINS2_10policy_hubIfyN4cuda3std3__44plusIfEEE10Policy1000EN6thrust24THRUST_300001_SM_1000_NS6detail15normal_iteratorINSD_10device_ptrIfEEEEPfyS9_ffNS7_10__identityEEEvT0_T1_T2_T3_T4_T6_E12temp_storage+12];
	add.f32 	%f293, %f327, %f292;
	ld.shared.f32 	%f294, [_ZZN3cub18CUB_300001_SM_10006detail6reduce28DeviceReduceSingleTileKernelINS2_10policy_hubIfyN4cuda3std3__44plusIfEEE10Policy1000EN6thrust24THRUST_300001_SM_1000_NS6detail15normal_iteratorINSD_10device_ptrIfEEEEPfyS9_ffNS7_10__identityEEEvT0_T1_T2_T3_T4_T6_E12temp_storage+16];
	add.f32 	%f295, %f293, %f294;
	ld.shared.f32 	%f296, [_ZZN3cub18CUB_300001_SM_10006detail6reduce28DeviceReduceSingleTileKernelINS2_10policy_hubIfyN4cuda3std3__44plusIfEEE10Policy1000EN6thrust24THRUST_300001_SM_1000_NS6detail15normal_iteratorINSD_10device_ptrIfEEEEPfyS9_ffNS7_10__identityEEEvT0_T1_T2_T3_T4_T6_E12temp_storage+20];
	add.f32 	%f297, %f295, %f296;
	ld.shared.f32 	%f298, [_ZZN3cub18CUB_300001_SM_10006detail6reduce28DeviceReduceSingleTileKernelINS2_10policy_hubIfyN4cuda3std3__44plusIfEEE10Policy1000EN6thrust24THRUST_300001_SM_1000_NS6detail15normal_iteratorINSD_10device_ptrIfEEEEPfyS9_ffNS7_10__identityEEEvT0_T1_T2_T3_T4_T6_E12temp_storage+24];
	add.f32 	%f299, %f297, %f298;
	ld.shared.f32 	%f300, [_ZZN3cub18CUB_300001_SM_10006detail6reduce28DeviceReduceSingleTileKernelINS2_10policy_hubIfyN4cuda3std3__44plusIfEEE10Policy1000EN6thrust24THRUST_300001_SM_1000_NS6detail15normal_iteratorINSD_10device_ptrIfEEEEPfyS9_ffNS7_10__identityEEEvT0_T1_T2_T3_T4_T6_E12temp_storage+28];
	add.f32 	%f301, %f299, %f300;
	ld.shared.f32 	%f302, [_ZZN3cub18CUB_300001_SM_10006detail6reduce28DeviceReduceSingleTileKernelINS2_10policy_hubIfyN4cuda3std3__44plusIfEEE10Policy1000EN6thrust24THRUST_300001_SM_1000_NS6detail15normal_iteratorINSD_10device_ptrIfEEEEPfyS9_ffNS7_10__identityEEEvT0_T1_T2_T3_T4_T6_E12temp_storage+32];
	add.f32 	%f303, %f301, %f302;
	ld.shared.f32 	%f304, [_ZZN3cub18CUB_300001_SM_10006detail6reduce28DeviceReduceSingleTileKernelINS2_10policy_hubIfyN4cuda3std3__44plusIfEEE10Policy1000EN6thrust24THRUST_300001_SM_1000_NS6detail15normal_iteratorINSD_10device_ptrIfEEEEPfyS9_ffNS7_10__identityEEEvT0_T1_T2_T3_T4_T6_E12temp_storage+36];
	add.f32 	%f327, %f303, %f304;
	bra.uni 	$L__BB10_49;
$L__BB10_24:
	// begin inline asm
	mov.u32 %r87, %laneid;
	// end inline asm
	and.b32  	%r113, %r2, 992;
	add.s32 	%r114, %r113, 32;
	setp.gt.u32 	%p35, %r114, %r1;
	not.b32 	%r115, %r113;
	add.s32 	%r116, %r1, %r115;
	selp.b32 	%r111, %r116, 31, %p35;
	mov.b32 	%r89, %f315;
	mov.b32 	%r90, 1;
	mov.b32 	%r112, -1;
	// begin inline asm
	shfl.sync.down.b32 %r88, %r89, %r90, %r111, %r112;
	// end inline asm
	setp.lt.s32 	%p36, %r87, %r111;
	mov.b32 	%f245, %r88;
	add.f32 	%f246, %f315, %f245;
	selp.f32 	%f247, %f246, %f315, %p36;
	mov.b32 	%r94, %f247;
	mov.b32 	%r95, 2;
	// begin inline asm
	shfl.sync.down.b32 %r93, %r94, %r95, %r111, %r112;
	// end inline asm
	add.s32 	%r117, %r87, 2;
	setp.gt.s32 	%p37, %r117, %r111;
	mov.b32 	%f248, %r93;
	add.f32 	%f249, %f247, %f248;
	selp.f32 	%f250, %f247, %f249, %p37;
	mov.b32 	%r99, %f250;
	mov.b32 	%r100, 4;
	// begin inline asm
	shfl.sync.down.b32 %r98, %r99, %r100, %r111, %r112;
	// end inline asm
	add.s32 	%r118, %r87, 4;
	setp.gt.s32 	%p38, %r118, %r111;
	mov.b32 	%f251, %r98;
	add.f32 	%f252, %f250, %f251;
	selp.f32 	%f253, %f250, %f252, %p38;
	mov.b32 	%r104, %f253;
	mov.b32 	%r105, 8;
	// begin inline asm
	shfl.sync.down.b32 %r103, %r104, %r105, %r111, %r112;
	// end inline asm
	add.s32 	%r119, %r87, 8;
	setp.gt.s32 	%p39, %r119, %r111;
	mov.b32 	%f254, %r103;
	add.f32 	%f255, %f253, %f254;
	selp.f32 	%f256, %f253, %f255, %p39;
	mov.b32 	%r109, %f256;
	mov.b32 	%r110, 16;
	// begin inline asm
	shfl.sync.down.b32 %r108, %r109, %r110, %r111, %r112;
	// end inline asm
	add.s32 	%r120, %r87, 16;
	setp.gt.s32 	%p40, %r120, %r111;
	mov.b32 	%f257, %r108;
	add.f32 	%f258, %f256, %f257;
	selp.f32 	%f327, %f256, %f258, %p40;
	setp.ne.s32 	%p41, %r87, 0;
	@%p41 bra 	$L__BB10_26;
	shr.u32 	%r121, %r2, 3;
	and.b32  	%r122, %r121, 124;
	mov.u32 	%r123, _ZZN3cub18CUB_300001_SM_10006detail6reduce28DeviceReduceSingleTileKernelINS2_10policy_hubIfyN4cuda3std3__44plusIfEEE10Policy1000EN6thrust24THRUST_300001_SM_1000_NS6detail15normal_iteratorINSD_10device_ptrIfEEEEPfyS9_ffNS7_10__identityEEEvT0_T1_T2_T3_T4_T6_E12temp_storage;
	add.s32 	%r124, %r123, %r122;
	st.shared.f32 	[%r124+8], %f327;
$L__BB10_26:
	bar.sync 	0;
	setp.ne.s32 	%p42, %r2, 0;
	@%p42 bra 	$L__BB10_49;
	setp.gt.u64 	%p43, %rd19, 32;
	ld.shared.f32 	%f259, [_ZZN3cub18CUB_300001_SM_10006detail6reduce28DeviceReduceSingleTileKernelINS2_10policy_hubIfyN4cuda3std3__44plusIfEEE10Policy1000EN6thrust24THRUST_300001_SM_1000_NS6detail15normal_iteratorINSD_10device_ptrIfEEEEPfyS9_ffNS7_10__identityEEEvT0_T1_T2_T3_T4_T6_E12temp_storage+12];
	add.f32 	%f260, %f327, %f259;
	selp.f32 	%f261, %f260, %f327, %p43;
	setp.gt.u64 	%p44, %rd19, 64;
	ld.shared.f32 	%f262, [_ZZN3cub18CUB_300001_SM_10006detail6reduce28DeviceReduceSingleTileKernelINS2_10policy_hubIfyN4cuda3std3__44plusIfEEE10Policy1000EN6thrust24THRUST_300001_SM_1000_NS6detail15normal_iteratorINSD_10device_ptrIfEEEEPfyS9_ffNS7_10__identityEEEvT0_T1_T2_T3_T4_T6_E12temp_storage+16];
	add.f32 	%f263, %f262, %f261;
	selp.f32 	%f264, %f263, %f261, %p44;
	setp.gt.u64 	%p45, %rd19, 96;
	ld.shared.f32 	%f265, [_ZZN3cub18CUB_300001_SM_10006detail6reduce28DeviceReduceSingleTileKernelINS2_10policy_hubIfyN4cuda3std3__44plusIfEEE10Policy1000EN6thrust24THRUST_300001_SM_1000_NS6detail15normal_iteratorINSD_10device_ptrIfEEEEPfyS9_ffNS7_10__identityEEEvT0_T1_T2_T3_T4_T6_E12temp_storage+20];
	add.f32 	%f266, %f265, %f264;
	selp.f32 	%f267, %f266, %f264, %p45;
	setp.gt.u64 	%p46, %rd19, 128;
	ld.shared.f32 	%f268, [_ZZN3cub18CUB_300001_SM_10006detail6reduce28DeviceReduceSingleTileKernelINS2_10policy_hubIfyN4cuda3std3__44plusIfEEE10Policy1000EN6thrust24THRUST_300001_SM_1000_NS6detail15normal_iteratorINSD_10device_ptrIfEEEEPfyS9_ffNS7_10__identityEEEvT0_T1_T2_T3_T4_T6_E12temp_storage+24];
	add.f32 	%f269, %f268, %f267;
	selp.f32 	%f270, %f269, %f267, %p46;
	setp.gt.u64 	%p47, %rd19, 160;
	ld.shared.f32 	%f271, [_ZZN3cub18CUB_300001_SM_10006detail6reduce28DeviceReduceSingleTileKernelINS2_10policy_hubIfyN4cuda3std3__44plusIfEEE10Policy1000EN6thrust24THRUST_300001_SM_1000_NS6detail15normal_iteratorINSD_10device_ptrIfEEEEPfyS9_ffNS7_10__identityEEEvT0_T1_T2_T3_T4_T6_E12temp_storage+28];
	add.f32 	%f272, %f271, %f270;
	selp.f32 	%f273, %f272, %f270, %p47;
	setp.gt.u64 	%p48, %rd19, 192;
	ld.shared.f32 	%f274, [_ZZN3cub18CUB_300001_SM_10006detail6reduce28DeviceReduceSingleTileKernelINS2_10policy_hubIfyN4cuda3std3__44plusIfEEE10Policy1000EN6thrust24THRUST_300001_SM_1000_NS6detail15normal_iteratorINSD_10device_ptrIfEEEEPfyS9_ffNS7_10__identityEEEvT0_T1_T2_T3_T4_T6_E12temp_storage+32];
	add.f32 	%f275, %f274, %f273;
	selp.f32 	%f276, %f275, %f273, %p48;
	setp.gt.u64 	%p49, %rd19, 224;
	ld.shared.f32 	%f277, [_ZZN3cub18CUB_300001_SM_10006detail6reduce28DeviceReduceSingleTileKernelINS2_10policy_hubIfyN4cuda3std3__44plusIfEEE10Policy1000EN6thrust24THRUST_300001_SM_1000_NS6detail15normal_iteratorINSD_10device_ptrIfEEEEPfyS9_ffNS7_10__identityEEEvT0_T1_T2_T3_T4_T6_E12temp_storage+36];
	add.f32 	%f278, %f277, %f276;
	selp.f32 	%f327, %f278, %f276, %p49;
	bra.uni 	$L__BB10_49;
$L__BB10_28:
	mov.u32 	%r24, %tid.x;
	cvt.u64.u32 	%rd6, %r24;
	mul.wide.u32 	%rd22, %r24, 4;
	add.s64 	%rd7, %rd2, %rd22;
	ld.global.f32 	%f43, [%rd7];
	ld.global.f32 	%f44, [%rd7+1024];
	ld.global.f32 	%f45, [%rd7+2048];
	ld.global.f32 	%f46, [%rd7+3072];
	ld.global.f32 	%f47, [%rd7+4096];
	ld.global.f32 	%f48, [%rd7+5120];
	ld.global.f32 	%f49, [%rd7+6144];
	ld.global.f32 	%f50, [%rd7+7168];
	ld.global.f32 	%f51, [%rd7+8192];
	ld.global.f32 	%f52, [%rd7+9216];
	ld.global.f32 	%f53, [%rd7+10240];
	ld.global.f32 	%f54, [%rd7+11264];
	ld.global.f32 	%f55, [%rd7+12288];
	ld.global.f32 	%f56, [%rd7+13312];
	ld.global.f32 	%f57, [%rd7+14336];
	ld.global.f32 	%f58, [%rd7+15360];
	add.f32 	%f59, %f43, %f44;
	add.f32 	%f60, %f45, %f46;
	add.f32 	%f61, %f47, %f48;
	add.f32 	%f62, %f49, %f50;
	add.f32 	%f63, %f51, %f52;
	add.f32 	%f64, %f53, %f54;
	add.f32 	%f65, %f55, %f56;
	add.f32 	%f66, %f57, %f58;
	add.f32 	%f67, %f59, %f60;
	add.f32 	%f68, %f61, %f62;
	add.f32 	%f69, %f63, %f64;
	add.f32 	%f70, %f65, %f66;
	add.f32 	%f71, %f67, %f68;
	add.f32 	%f72, %f69, %f70;
	add.f32 	%f326, %f71, %f72;
	add.s64 	%rd8, %rd19, -4096;
	setp.lt.u64 	%p3, %rd8, 4096;
	mov.b64 	%rd53, 4096;
	@%p3 bra 	$L__BB10_32;
	mov.b64 	%rd53, 4096;
$L__BB10_30:
	shl.b64 	%rd24, %rd53, 2;
	add.s64 	%rd25, %rd7, %rd24;
	ld.global.f32 	%f73, [%rd25];
	ld.global.f32 	%f74, [%rd25+1024];
	ld.global.f32 	%f75, [%rd25+2048];
	ld.global.f32 	%f76, [%rd25+3072];
	ld.global.f32 	%f77, [%rd25+4096];
	ld.global.f32 	%f78, [%rd25+5120];
	ld.global.f32 	%f79, [%rd25+6144];
	ld.global.f32 	%f80, [%rd25+7168];
	ld.global.f32 	%f81, [%rd25+8192];
	ld.global.f32 	%f82, [%rd25+9216];
	ld.global.f32 	%f83, [%rd25+10240];
	ld.global.f32 	%f84, [%rd25+11264];
	ld.global.f32 	%f85, [%rd25+12288];
	ld.global.f32 	%f86, [%rd25+13312];
	ld.global.f32 	%f87, [%rd25+14336];
	ld.global.f32 	%f88, [%rd25+15360];
	add.f32 	%f89, %f326, %f73;
	add.f32 	%f90, %f74, %f75;
	add.f32 	%f91, %f76, %f77;
	add.f32 	%f92, %f78, %f79;
	add.f32 	%f93, %f80, %f81;
	add.f32 	%f94, %f82, %f83;
	add.f32 	%f95, %f84, %f85;
	add.f32 	%f96, %f86, %f87;
	add.f32 	%f97, %f89, %f90;
	add.f32 	%f98, %f91, %f92;
	add.f32 	%f99, %f93, %f94;
	add.f32 	%f100, %f95, %f96;
	add.f32 	%f101, %f97, %f98;
	add.f32 	%f102, %f99, %f100;
	add.f32 	%f103, %f101, %f102;
	add.f32 	%f326, %f103, %f88;
	sub.s64 	%rd26, %rd19, %rd53;
	setp.lt.u64 	%p4, %rd26, 4096;
	@%p4 bra 	$L__BB10_45;
	add.s64 	%rd53, %rd53, 4096;
	setp.le.u64 	%p5, %rd53, %rd8;
	@%p5 bra 	$L__BB10_30;
$L__BB10_32:
	setp.le.u64 	%p6, %rd19, %rd53;
	cvt.u32.u64 	%r42, %rd53;
	cvt.u32.u64 	%r43, %rd19;
	sub.s32 	%r44, %r43, %r42;
	setp.ge.s32 	%p7, %r24, %r44;
	or.pred  	%p8, %p6, %p7;
	@%p8 bra 	$L__BB10_45;
	not.b32 	%r47, %r24;
	add.s32 	%r48, %r47, %r43;
	sub.s32 	%r50, %r48, %r42;
	shr.u32 	%r51, %r50, 8;
	add.s32 	%r25, %r51, 1;
	and.b32  	%r26, %r25, 15;
	setp.lt.u32 	%p9, %r50, 3840;
	mov.u32 	%r167, %r24;
	@%p9 bra 	$L__BB10_36;
	and.b32  	%r52, %r25, 33554416;
	neg.s32 	%r165, %r52;
	add.s64 	%rd27, %rd53, %rd6;
	shl.b64 	%rd28, %rd27, 2;
	add.s64 	%rd29, %rd28, %rd2;
	add.s64 	%rd54, %rd29, 8192;
	mov.u32 	%r167, %r24;
$L__BB10_35:
	.pragma "nounroll";
	ld.global.f32 	%f105, [%rd54+-8192];
	add.f32 	%f106, %f326, %f105;
	ld.global.f32 	%f107, [%rd54+-7168];
	add.f32 	%f108, %f106, %f107;
	ld.global.f32 	%f109, [%rd54+-6144];
	add.f32 	%f110, %f108, %f109;
	ld.global.f32 	%f111, [%rd54+-5120];
	add.f32 	%f112, %f110, %f111;
	ld.global.f32 	%f113, [%rd54+-4096];
	add.f32 	%f114, %f112, %f113;
	ld.global.f32 	%f115, [%rd54+-3072];
	add.f32 	%f116, %f114, %f115;
	ld.global.f32 	%f117, [%rd54+-2048];
	add.f32 	%f118, %f116, %f117;
	ld.global.f32 	%f119, [%rd54+-1024];
	add.f32 	%f120, %f118, %f119;
	ld.global.f32 	%f121, [%rd54];
	add.f32 	%f122, %f120, %f121;
	ld.global.f32 	%f123, [%rd54+1024];
	add.f32 	%f124, %f122, %f123;
	ld.global.f32 	%f125, [%rd54+2048];
	add.f32 	%f126, %f124, %f125;
	ld.global.f32 	%f127, [%rd54+3072];
	add.f32 	%f128, %f126, %f127;
	ld.global.f32 	%f129, [%rd54+4096];
	add.f32 	%f130, %f128, %f129;
	ld.global.f32 	%f131, [%rd54+5120];
	add.f32 	%f132, %f130, %f131;
	ld.global.f32 	%f133, [%rd54+6144];
	add.f32 	%f134, %f132, %f133;
	ld.global.f32 	%f135, [%rd54+7168];
	add.f32 	%f326, %f134, %f135;
	add.s32 	%r167, %r167, 4096;
	add.s32 	%r165, %r165, 16;
	add.s64 	%rd54, %rd54, 16384;
	setp.ne.s32 	%p10, %r165, 0;
	@%p10 bra 	$L__BB10_35;
$L__BB10_36:
	setp.eq.s32 	%p11, %r26, 0;
	@%p11 bra 	$L__BB10_45;
	and.b32  	%r33, %r25, 7;
	setp.lt.u32 	%p12, %r26, 8;
	@%p12 bra 	$L__BB10_39;
	cvt.u64.u32 	%rd30, %r167;
	add.s64 	%rd31, %rd53, %rd30;
	shl.b64 	%rd32, %rd31, 2;
	add.s64 	%rd33, %rd2, %rd32;
	ld.global.f32 	%f137, [%rd33];
	add.f32 	%f138, %f326, %f137;
	ld.global.f32 	%f139, [%rd33+1024];
	add.f32 	%f140, %f138, %f139;
	ld.global.f32 	%f141, [%rd33+2048];
	add.f32 	%f142, %f140, %f141;
	ld.global.f32 	%f143, [%rd33+3072];
	add.f32 	%f144, %f142, %f143;
	ld.global.f32 	%f145, [%rd33+4096];
	add.f32 	%f146, %f144, %f145;
	ld.global.f32 	%f147, [%rd33+5120];
	add.f32 	%f148, %f146, %f147;
	ld.global.f32 	%f149, [%rd33+6144];
	add.f32 	%f150, %f148, %f149;
	ld.global.f32 	%f151, [%rd33+7168];
	add.f32 	%f326, %f150, %f151;
	add.s32 	%r167, %r167, 2048;
$L__BB10_39:
	setp.eq.s32 	%p13, %r33, 0;
	@%p13 bra 	$L__BB10_45;
	and.b32  	%r36, %r25, 3;
	setp.lt.u32 	%p14, %r33, 4;
	@%p14 bra 	$L__BB10_42;
	cvt.u64.u32 	%rd34, %r167;
	add.s64 	%rd35, %rd53, %rd34;
	shl.b64 	%rd36, %rd35, 2;
	add.s64 	%rd37, %rd2, %rd36;
	ld.global.f32 	%f153, [%rd37];
	add.f32 	%f154, %f326, %f153;
	ld.global.f32 	%f155, [%rd37+1024];
	add.f32 	%f156, %f154, %f155;
	ld.global.f32 	%f157, [%rd37+2048];
	add.f32 	%f158, %f156, %f157;
	ld.global.f32 	%f159, [%rd37+3072];
	add.f32 	%f326, %f158, %f159;
	add.s32 	%r167, %r167, 1024;
$L__BB10_42:
	setp.eq.s32 	%p15, %r36, 0;
	@%p15 bra 	$L__BB10_45;
	cvt.u64.u32 	%rd38, %r167;
	add.s64 	%rd39, %rd53, %rd38;
	shl.b64 	%rd40, %rd39, 2;
	add.s64 	%rd55, %rd2, %rd40;
	neg.s32 	%r170, %r36;
$L__BB10_44:
	.pragma "nounroll";
	ld.global.f32 	%f160, [%rd55];
	add.f32 	%f326, %f326, %f160;
	add.s64 	%rd55, %rd55, 1024;
	add.s32 	%r170, %r170, 1;
	setp.ne.s32 	%p16, %r170, 0;
	@%p16 bra 	$L__BB10_44;
$L__BB10_45:
	// begin inline asm
	mov.u32 %r53, %laneid;
	// end inline asm
	mov.b32 	%r55, %f326;
	mov.b32 	%r56, 1;
	mov.b32 	%r77, 31;
	mov.b32 	%r78, -1;
	// begin inline asm
	shfl.sync.down.b32 %r54, %r55, %r56, %r77, %r78;
	// end inline asm
	setp.gt.s32 	%p17, %r53, 30;
	mov.b32 	%f161, %r54;
	add.f32 	%f162, %f326, %f161;
	selp.f32 	%f163, %f326, %f162, %p17;
	mov.b32 	%r60, %f163;
	mov.b32 	%r61, 2;
	// begin inline asm
	shfl.sync.down.b32 %r59, %r60, %r61, %r77, %r78;
	// end inline asm
	setp.gt.s32 	%p18, %r53, 29;
	mov.b32 	%f164, %r59;
	add.f32 	%f165, %f163, %f164;
	selp.f32 	%f166, %f163, %f165, %p18;
	mov.b32 	%r65, %f166;
	mov.b32 	%r66, 4;
	// begin inline asm
	shfl.sync.down.b32 %r64, %r65, %r66, %r77, %r78;
	// end inline asm
	setp.gt.s32 	%p19, %r53, 27;
	mov.b32 	%f167, %r64;
	add.f32 	%f168, %f166, %f167;
	selp.f32 	%f169, %f166, %f168, %p19;
	mov.b32 	%r70, %f169;
	mov.b32 	%r71, 8;
	// begin inline asm
	shfl.sync.down.b32 %r69, %r70, %r71, %r77, %r78;
	// end inline asm
	setp.gt.s32 	%p20, %r53, 23;
	mov.b32 	%f170, %r69;
	add.f32 	%f171, %f169, %f170;
	selp.f32 	%f172, %f169, %f171, %p20;
	mov.b32 	%r75, %f172;
	mov.b32 	%r76, 16;
	// begin inline asm
	shfl.sync.down.b32 %r74, %r75, %r76, %r77, %r78;
	// end inline asm
	setp.gt.s32 	%p21, %r53, 15;
	mov.b32 	%f173, %r74;
	add.f32 	%f38, %f172, %f173;
	selp.f32 	%f327, %f172, %f38, %p21;
	setp.ne.s32 	%p22, %r53, 0;
	@%p22 bra 	$L__BB10_47;
	shr.u32 	%r79, %r24, 3;
	and.b32  	%r80, %r79, 124;
	mov.u32 	%r81, _ZZN3cub18CUB_300001_SM_10006detail6reduce28DeviceReduceSingleTileKernelINS2_10policy_hubIfyN4cuda3std3__44plusIfEEE10Policy1000EN6thrust24THRUST_300001_SM_1000_NS6detail15normal_iteratorINSD_10device_ptrIfEEEEPfyS9_ffNS7_10__identityEEEvT0_T1_T2_T3_T4_T6_E12temp_storage;
	add.s32 	%r82, %r81, %r80;
	st.shared.f32 	[%r82+8], %f38;
$L__BB10_47:
	bar.sync 	0;
	setp.ne.s32 	%p23, %r24, 0;
	@%p23 bra 	$L__BB10_49;
	ld.shared.f32 	%f174, [_ZZN3cub18CUB_300001_SM_10006detail6reduce28DeviceReduceSingleTileKernelINS2_10policy_hubIfyN4cuda3std3__44plusIfEEE10Policy1000EN6thrust24THRUST_300001_SM_1000_NS6detail15normal_iteratorINSD_10device_ptrIfEEEEPfyS9_ffNS7_10__identityEEEvT0_T1_T2_T3_T4_T6_E12temp_storage+12];
	add.f32 	%f175, %f327, %f174;
	ld.shared.f32 	%f176, [_ZZN3cub18CUB_300001_SM_10006detail6reduce28DeviceReduceSingleTileKernelINS2_10policy_hubIfyN4cuda3std3__44plusIfEEE10Policy1000EN6thrust24THRUST_300001_SM_1000_NS6detail15normal_iteratorINSD_10device_ptrIfEEEEPfyS9_ffNS7_10__identityEEEvT0_T1_T2_T3_T4_T6_E12temp_storage+16];
	add.f32 	%f177, %f175, %f176;
	ld.shared.f32 	%f178, [_ZZN3cub18CUB_300001_SM_10006detail6reduce28DeviceReduceSingleTileKernelINS2_10policy_hubIfyN4cuda3std3__44plusIfEEE10Policy1000EN6thrust24THRUST_300001_SM_1000_NS6detail15normal_iteratorINSD_10device_ptrIfEEEEPfyS9_ffNS7_10__identityEEEvT0_T1_T2_T3_T4_T6_E12temp_storage+20];
	add.f32 	%f179, %f177, %f178;
	ld.shared.f32 	%f180, [_ZZN3cub18CUB_300001_SM_10006detail6reduce28DeviceReduceSingleTileKernelINS2_10policy_hubIfyN4cuda3std3__44plusIfEEE10Policy1000EN6thrust24THRUST_300001_SM_1000_NS6detail15normal_iteratorINSD_10device_ptrIfEEEEPfyS9_ffNS7_10__identityEEEvT0_T1_T2_T3_T4_T6_E12temp_storage+24];
	add.f32 	%f181, %f179, %f180;
	ld.shared.f32 	%f182, [_ZZN3cub18CUB_300001_SM_10006detail6reduce28DeviceReduceSingleTileKernelINS2_10policy_hubIfyN4cuda3std3__44plusIfEEE10Policy1000EN6thrust24THRUST_300001_SM_1000_NS6detail15normal_iteratorINSD_10device_ptrIfEEEEPfyS9_ffNS7_10__identityEEEvT0_T1_T2_T3_T4_T6_E12temp_storage+28];
	add.f32 	%f183, %f181, %f182;
	ld.shared.f32 	%f184, [_ZZN3cub18CUB_300001_SM_10006detail6reduce28DeviceReduceSingleTileKernelINS2_10policy_hubIfyN4cuda3std3__44plusIfEEE10Policy1000EN6thrust24THRUST_300001_SM_1000_NS6detail15normal_iteratorINSD_10device_ptrIfEEEEPfyS9_ffNS7_10__identityEEEvT0_T1_T2_T3_T4_T6_E12temp_storage+32];
	add.f32 	%f185, %f183, %f184;
	ld.shared.f32 	%f186, [_ZZN3cub18CUB_300001_SM_10006detail6reduce28DeviceReduceSingleTileKernelINS2_10policy_hubIfyN4cuda3std3__44plusIfEEE10Policy1000EN6thrust24THRUST_300001_SM_1000_NS6detail15normal_iteratorINSD_10device_ptrIfEEEEPfyS9_ffNS7_10__identityEEEvT0_T1_T2_T3_T4_T6_E12temp_storage+36];
	add.f32 	%f327, %f185, %f186;
$L__BB10_49:
	mov.u32 	%r155, %tid.x;
	setp.ne.s32 	%p57, %r155, 0;
	@%p57 bra 	$L__BB10_51;
	add.f32 	%f305, %f42, %f327;
	st.global.f32 	[%rd1], %f305;
$L__BB10_51:
	ret;

}
	// .globl	_ZN3cub18CUB_300001_SM_10006detail6reduce18DeviceReduceKernelINS2_10policy_hubIfyN4cuda3std3__44plusIfEEE10Policy1000EN6thrust24THRUST_300001_SM_1000_NS6detail15normal_iteratorINSD_10device_ptrIfEEEEyS9_fNS7_10__identityEEEvT0_PT3_T1_NS0_13GridEvenShareISN_EET2_T4_
.visible .entry _ZN3cub18CUB_300001_SM_10006detail6reduce18DeviceReduceKernelINS2_10policy_hubIfyN4cuda3std3__44plusIfEEE10Policy1000EN6thrust24THRUST_300001_SM_1000_NS6detail15normal_iteratorINSD_10device_ptrIfEEEEyS9_fNS7_10__identityEEEvT0_PT3_T1_NS0_13GridEvenShareISN_EET2_T4_(
	.param .align 8 .b8 _ZN3cub18CUB_300001_SM_10006detail6reduce18DeviceReduceKernelINS2_10policy_hubIfyN4cuda3std3__44plusIfEEE10Policy1000EN6thrust24THRUST_300001_SM_1000_NS6detail15normal_iteratorINSD_10device_ptrIfEEEEyS9_fNS7_10__identityEEEvT0_PT3_T1_NS0_13GridEvenShareISN_EET2_T4__param_0[8],
	.param .u64 .ptr .align 1 _ZN3cub18CUB_300001_SM_10006detail6reduce18DeviceReduceKernelINS2_10policy_hubIfyN4cuda3std3__44plusIfEEE10Policy1000EN6thrust24THRUST_300001_SM_1000_NS6detail15normal_iteratorINSD_10device_ptrIfEEEEyS9_fNS7_10__identityEEEvT0_PT3_T1_NS0_13GridEvenShareISN_EET2_T4__param_1,
	.param .u64 _ZN3cub18CUB_300001_SM_10006detail6reduce18DeviceReduceKernelINS2_10policy_hubIfyN4cuda3std3__44plusIfEEE10Policy1000EN6thrust24THRUST_300001_SM_1000_NS6detail15normal_iteratorINSD_10device_ptrIfEEEEyS9_fNS7_10__identityEEEvT0_PT3_T1_NS0_13GridEvenShareISN_EET2_T4__param_2,
	.param .align 8 .b8 _ZN3cub18CUB_300001_SM_10006detail6reduce18DeviceReduceKernelINS2_10policy_hubIfyN4cuda3std3__44plusIfEEE10Policy1000EN6thrust24THRUST_300001_SM_1000_NS6detail15normal_iteratorINSD_10device_ptrIfEEEEyS9_fNS7_10__identityEEEvT0_PT3_T1_NS0_13GridEvenShareISN_EET2_T4__param_3[72],
	.param .align 1 .b8 _ZN3cub18CUB_300001_SM_10006detail6reduce18DeviceReduceKernelINS2_10policy_hubIfyN4cuda3std3__44plusIfEEE10Policy1000EN6thrust24THRUST_300001_SM_1000_NS6detail15normal_iteratorINSD_10device_ptrIfEEEEyS9_fNS7_10__identityEEEvT0_PT3_T1_NS0_13GridEvenShareISN_EET2_T4__param_4[1],
	.param .align 1 .b8 _ZN3cub18CUB_300001_SM_10006detail6reduce18DeviceReduceKernelINS2_10policy_hubIfyN4cuda3std3__44plusIfEEE10Policy1000EN6thrust24THRUST_300001_SM_1000_NS6detail15normal_iteratorINSD_10device_ptrIfEEEEyS9_fNS7_10__identityEEEvT0_PT3_T1_NS0_13GridEvenShareISN_EET2_T4__param_5[1]
)
.maxntid 256
{
	.reg .pred 	%p<57>;
	.reg .b16 	%rs<4>;
	.reg .b32 	%r<206>;
	.reg .b32 	%f<324>;
	.reg .b64 	%rd<78>;
	// demoted variable
	.shared .align 4 .b8 _ZZN3cub18CUB_300001_SM_10006detail6reduce18DeviceReduceKernelINS2_10policy_hubIfyN4cuda3std3__44plusIfEEE10Policy1000EN6thrust24THRUST_300001_SM_1000_NS6detail15normal_iteratorINSD_10device_ptrIfEEEEyS9_fNS7_10__identityEEEvT0_PT3_T1_NS0_13GridEvenShareISN_EET2_T4_E12temp_storage[44];
	ld.param.u64 	%rd1, [_ZN3cub18CUB_300001_SM_10006detail6reduce18DeviceReduceKernelINS2_10policy_hubIfyN4cuda3std3__44plusIfEEE10Policy1000EN6thrust24THRUST_300001_SM_1000_NS6detail15normal_iteratorINSD_10device_ptrIfEEEEyS9_fNS7_10__identityEEEvT0_PT3_T1_NS0_13GridEvenShareISN_EET2_T4__param_3+32];
	ld.param.u32 	%r1, [_ZN3cub18CUB_300001_SM_10006detail6reduce18DeviceReduceKernelINS2_10policy_hubIfyN4cuda3std3__44plusIfEEE10Policy1000EN6thrust24THRUST_300001_SM_1000_NS6detail15normal_iteratorINSD_10device_ptrIfEEEEyS9_fNS7_10__identityEEEvT0_PT3_T1_NS0_13GridEvenShareISN_EET2_T4__param_3+40];
	ld.param.u64 	%rd25, [_ZN3cub18CUB_300001_SM_10006detail6reduce18DeviceReduceKernelINS2_10policy_hubIfyN4cuda3std3__44plusIfEEE10Policy1000EN6thrust24THRUST_300001_SM_1000_NS6detail15normal_iteratorINSD_10device_ptrIfEEEEyS9_fNS7_10__identityEEEvT0_PT3_T1_NS0_13GridEvenShareISN_EET2_T4__param_0];
	cvta.to.global.u64 	%rd2, %rd25;
	mov.u32 	%r2, %ctaid.x;
	shl.b32 	%r50, %r1, 12;
	cvt.s64.s32 	%rd3, %r50;
	shl.b32 	%r51, %r2, 12;
	cvt.u64.u32 	%rd4, %r51;
	sub.s64 	%rd5, %rd1, %rd4;
	setp.gt.u64 	%p1, %rd5, 4095;
	@%p1 bra 	$L__BB11_25;
	cvt.u32.u64 	%r112, %rd4;
	cvt.u32.u64 	%r3, %rd1;
	sub.s32 	%r4, %r3, %r112;
	mov.u32 	%r5, %tid.x;
	setp.ge.s32 	%p23, %r5, %r4;
	mov.f32 	%f312, 0f00000000;
	mov.u32 	%r193, %r5;
	@%p23 bra 	$L__BB11_3;
	add.s32 	%r114, %r112, %r5;
	mul.wide.u32 	%rd51, %r114, 4;
	add.s64 	%rd52, %rd2, %rd51;
	ld.global.f32 	%f312, [%rd52];
	add.s32 	%r193, %r5, 256;
$L__BB11_3:
	setp.ge.s32 	%p24, %r193, %r4;
	@%p24 bra 	$L__BB11_16;
	not.b32 	%r116, %r193;
	add.s32 	%r117, %r116, %r3;
	sub.s32 	%r118, %r117, %r112;
	shr.u32 	%r119, %r118, 8;
	add.s32 	%r8, %r119, 1;
	and.b32  	%r9, %r8, 15;
	setp.lt.u32 	%p25, %r118, 3840;
	@%p25 bra 	$L__BB11_7;
	and.b32  	%r120, %r8, 33554416;
	neg.s32 	%r191, %r120;
	mul.wide.u32 	%rd53, %r2, 16384;
	mul.wide.u32 	%rd54, %r193, 4;
	or.b64  	%rd55, %rd53, %rd54;
	add.s64 	%rd56, %rd55, %rd2;
	add.s64 	%rd72, %rd56, 8192;
$L__BB11_6:
	.pragma "nounroll";
	ld.global.f32 	%f187, [%rd72+-8192];
	add.f32 	%f188, %f312, %f187;
	ld.global.f32 	%f189, [%rd72+-7168];
	add.f32 	%f190, %f188, %f189;
	ld.global.f32 	%f191, [%rd72+-6144];
	add.f32 	%f192, %f190, %f191;
	ld.global.f32 	%f193, [%rd72+-5120];
	add.f32 	%f194, %f192, %f193;
	ld.global.f32 	%f195, [%rd72+-4096];
	add.f32 	%f196, %f194, %f195;
	ld.global.f32 	%f197, [%rd72+-3072];
	add.f32 	%f198, %f196, %f197;
	ld.global.f32 	%f199, [%rd72+-2048];
	add.f32 	%f200, %f198, %f199;
	ld.global.f32 	%f201, [%rd72+-1024];
	add.f32 	%f202, %f200, %f201;
	ld.global.f32 	%f203, [%rd72];
	add.f32 	%f204, %f202, %f203;
	ld.global.f32 	%f205, [%rd72+1024];
	add.f32 	%f206, %f204, %f205;
	ld.global.f32 	%f207, [%rd72+2048];
	add.f32 	%f208, %f206, %f207;
	ld.global.f32 	%f209, [%rd72+3072];
	add.f32 	%f210, %f208, %f209;
	ld.global.f32 	%f211, [%rd72+4096];
	add.f32 	%f212, %f210, %f211;
	ld.global.f32 	%f213, [%rd72+5120];
	add.f32 	%f214, %f212, %f213;
	ld.global.f32 	%f215, [%rd72+6144];
	add.f32 	%f216, %f214, %f215;
	ld.global.f32 	%f217, [%rd72+7168];
	add.f32 	%f312, %f216, %f217;
	add.s32 	%r193, %r193, 4096;
	add.s32 	%r191, %r191, 16;
	add.s64 	%rd72, %rd72, 16384;
	setp.ne.s32 	%p26, %r191, 0;
	@%p26 bra 	$L__BB11_6;
$L__BB11_7:
	setp.eq.s32 	%p27, %r9, 0;
	@%p27 bra 	$L__BB11_16;
	and.b32  	%r16, %r8, 7;
	setp.lt.u32 	%p28, %r9, 8;
	@%p28 bra 	$L__BB11_10;
	cvt.s64.s32 	%rd57, %r193;
	add.s64 	%rd58, %rd57, %rd4;
	shl.b64 	%rd59, %rd58, 2;
	add.s64 	%rd60, %rd2, %rd59;
	ld.global.f32 	%f219, [%rd60];
	add.f32 	%f220, %f312, %f219;
	ld.global.f32 	%f221, [%rd60+1024];
	add.f32 	%f222, %f220, %f221;
	ld.global.f32 	%f223, [%rd60+2048];
	add.f32 	%f224, %f222, %f223;
	ld.global.f32 	%f225, [%rd60+3072];
	add.f32 	%f226, %f224, %f225;
	ld.global.f32 	%f227, [%rd60+4096];
	add.f32 	%f228, %f226, %f227;
	ld.global.f32 	%f229, [%rd60+5120];
	add.f32 	%f230, %f228, %f229;
	ld.global.f32 	%f231, [%rd60+6144];
	add.f32 	%f232, %f230, %f231;
	ld.global.f32 	%f233, [%rd60+7168];
	add.f32 	%f312, %f232, %f233;
	add.s32 	%r193, %r193, 2048;
$L__BB11_10:
	setp.eq.s32 	%p29, %r16, 0;
	@%p29 bra 	$L__BB11_16;
	and.b32  	%r19, %r8, 3;
	setp.lt.u32 	%p30, %r16, 4;
	@%p30 bra 	$L__BB11_13;
	cvt.s64.s32 	%rd61, %r193;
	add.s64 	%rd62, %rd61, %rd4;
	shl.b64 	%rd63, %rd62, 2;
	add.s64 	%rd64, %rd2, %rd63;
	ld.global.f32 	%f235, [%rd64];
	add.f32 	%f236, %f312, %f235;
	ld.global.f32 	%f237, [%rd64+1024];
	add.f32 	%f238, %f236, %f237;
	ld.global.f32 	%f239, [%rd64+2048];
	add.f32 	%f240, %f238, %f239;
	ld.global.f32 	%f241, [%rd64+3072];
	add.f32 	%f312, %f240, %f241;
	add.s32 	%r193, %r193, 1024;
$L__BB11_13:
	setp.eq.s32 	%p31, %r19, 0;
	@%p31 bra 	$L__BB11_16;
	mul.wide.u32 	%rd65, %r2, 16384;
	add.s64 	%rd9, %rd2, %rd65;
	neg.s32 	%r196, %r19;
$L__BB11_15:
	.pragma "nounroll";
	mul.wide.s32 	%rd66, %r193, 4;
	add.s64 	%rd67, %rd9, %rd66;
	ld.global.f32 	%f242, [%rd67];
	add.f32 	%f312, %f312, %f242;
	add.s32 	%r193, %r193, 256;
	add.s32 	%r196, %r196, 1;
	setp.ne.s32 	%p32, %r196, 0;
	@%p32 bra 	$L__BB11_15;
$L__BB11_16:
	setp.lt.s32 	%p33, %r4, 256;
	@%p33 bra 	$L__BB11_21;
	// begin inline asm
	mov.u32 %r159, %laneid;
	// end inline asm
	mov.b32 	%r161, %f312;
	mov.b32 	%r162, 1;
	mov.b32 	%r183, 31;
	mov.b32 	%r184, -1;
	// begin inline asm
	shfl.sync.down.b32 %r160, %r161, %r162, %r183, %r184;
	// end inline asm
	setp.gt.s32 	%p49, %r159, 30;
	mov.b32 	%f277, %r160;
	add.f32 	%f278, %f312, %f277;
	selp.f32 	%f279, %f312, %f278, %p49;
	mov.b32 	%r166, %f279;
	mov.b32 	%r167, 2;
	// begin inline asm
	shfl.sync.down.b32 %r165, %r166, %r167, %r183, %r184;
	// end inline asm
	setp.gt.s32 	%p50, %r159, 29;
	mov.b32 	%f280, %r165;
	add.f32 	%f281, %f279, %f280;
	selp.f32 	%f282, %f279, %f281, %p50;
	mov.b32 	%r171, %f282;
	mov.b32 	%r172, 4;
	// begin inline asm
	shfl.sync.down.b32 %r170, %r171, %r172, %r183, %r184;
	// end inline asm
	setp.gt.s32 	%p51, %r159, 27;
	mov.b32 	%f283, %r170;
	add.f32 	%f284, %f282, %f283;
	selp.f32 	%f285, %f282, %f284, %p51;
	mov.b32 	%r176, %f285;
	mov.b32 	%r177, 8;
	// begin inline asm
	shfl.sync.down.b32 %r175, %r176, %r177, %r183, %r184;
	// end inline asm
	setp.gt.s32 	%p52, %r159, 23;
	mov.b32 	%f286, %r175;
	add.f32 	%f287, %f285, %f286;
	selp.f32 	%f288, %f285, %f287, %p52;
	mov.b32 	%r181, %f288;
	mov.b32 	%r182, 16;
	// begin inline asm
	shfl.sync.down.b32 %r180, %r181, %r182, %r183, %r184;
	// end inline asm
	setp.gt.s32 	%p53, %r159, 15;
	mov.b32 	%f289, %r180;
	add.f32 	%f16, %f288, %f289;
	selp.f32 	%f323, %f288, %f16, %p53;
	setp.ne.s32 	%p54, %r159, 0;
	@%p54 bra 	$L__BB11_19;
	shr.u32 	%r185, %r5, 3;
	and.b32  	%r186, %r185, 124;
	mov.u32 	%r187, _ZZN3cub18CUB_300001_SM_10006detail6reduce18DeviceReduceKernelINS2_10policy_hubIfyN4cuda3std3__44plusIfEEE10Policy1000EN6thrust24THRUST_300001_SM_1000_NS6detail15normal_iteratorINSD_10device_ptrIfEEEEyS9_fNS7_10__identityEEEvT0_PT3_T1_NS0_13GridEvenShareISN_EET2_T4_E12temp_storage;
	add.s32 	%r188, %r187, %r186;
	st.shared.f32 	[%r188+8], %f16;
$L__BB11_19:
	bar.sync 	0;
	setp.ne.s32 	%p55, %r5, 0;
	@%p55 bra 	$L__BB11_46;
	ld.shared.f32 	%f290, [_ZZN3cub18CUB_300001_SM_10006detail6reduce18DeviceReduceKernelINS2_10policy_hubIfyN4cuda3std3__44plusIfEEE10Policy1000EN6thrust24THRUST_300001_SM_1000_NS6detail15normal_iteratorINSD_10device_ptrIfEEEEyS9_fNS7_10__identityEEEvT0_PT3_T1_NS0_13GridEvenShareISN_EET2_T4_E12temp_storage+12];
	add.f32 	%f291, %f323, %f290;
	ld.shared.f32 	%f292, [_ZZN3cub18CUB_300001_SM_10006detail6reduce18DeviceReduceKernelINS2_10policy_hubIfyN4cuda3std3__44plusIfEEE10Policy1000EN6thrust24THRUST_300001_SM_1000_NS6detail15normal_iteratorINSD_10device_ptrIfEEEEyS9_fNS7_10__identityEEEvT0_PT3_T1_NS0_13GridEvenShareISN_EET2_T4_E12temp_storage+16];
	add.f32 	%f293, %f291, %f292;
	ld.shared.f32 	%f294, [_ZZN3cub18CUB_300001_SM_10006detail6reduce18DeviceReduceKernelINS2_10policy_hubIfyN4cuda3std3__44plusIfEEE10Policy1000EN6thrust24THRUST_300001_SM_1000_NS6detail15normal_iteratorINSD_10device_ptrIfEEEEyS9_fNS7_10__identityEEEvT0_PT3_T1_NS0_13GridEvenShareISN_EET2_T4_E12temp_storage+20];
	add.f32 	%f295, %f293, %f294;
	ld.shared.f32 	%f296, [_ZZN3cub18CUB_300001_SM_10006detail6reduce18DeviceReduceKernelINS2_10policy_hubIfyN4cuda3std3__44plusIfEEE10Policy1000EN6thrust24THRUST_300001_SM_1000_NS6detail15normal_iteratorINSD_10device_ptrIfEEEEyS9_fNS7_10__identityEEEvT0_PT3_T1_NS0_13GridEvenShareISN_EET2_T4_E12temp_storage+24];
	add.f32 	%f297, %f295, %f296;
	ld.shared.f32 	%f298, [_ZZN3cub18CUB_300001_SM_10006detail6reduce18DeviceReduceKernelINS2_10policy_hubIfyN4cuda3std3__44plusIfEEE10Policy1000EN6thrust24THRUST_300001_SM_1000_NS6detail15normal_iteratorINSD_10device_ptrIfEEEEyS9_fNS7_10__identityEEEvT0_PT3_T1_NS0_13GridEvenShareISN_EET2_T4_E12temp_storage+28];
	add.f32 	%f299, %f297, %f298;
	ld.shared.f32 	%f300, [_ZZN3cub18CUB_300001_SM_10006detail6reduce18DeviceReduceKernelINS2_10policy_hubIfyN4cuda3std3__44plusIfEEE10Policy1000EN6thrust24THRUST_300001_SM_1000_NS6detail15normal_iteratorINSD_10device_ptrIfEEEEyS9_fNS7_10__identityEEEvT0_PT3_T1_NS0_13GridEvenShareISN_EET2_T4_E12temp_storage+32];
	add.f32 	%f301, %f299, %f300;
	ld.shared.f32 	%f302, [_ZZN3cub18CUB_300001_SM_10006detail6reduce18DeviceReduceKernelINS2_10policy_hubIfyN4cuda3std3__44plusIfEEE10Policy1000EN6thrust24THRUST_300001_SM_1000_NS6detail15normal_iteratorINSD_10device_ptrIfEEEEyS9_fNS7_10__identityEEEvT0_PT3_T1_NS0_13GridEvenShareISN_EET2_T4_E12temp_storage+36];
	add.f32 	%f323, %f301, %f302;
	bra.uni 	$L__BB11_46;
$L__BB11_21:
	// begin inline asm
	mov.u32 %r121, %laneid;
	// end inline asm
	and.b32  	%r147, %r5, 992;
	add.s32 	%r148, %r147, 32;
	setp.gt.s32 	%p34, %r148, %r4;
	not.b32 	%r149, %r147;
	add.s32 	%r150, %r4, %r149;
	selp.b32 	%r145, %r150, 31, %p34;
	mov.b32 	%r123, %f312;
	mov.b32 	%r124, 1;
	mov.b32 	%r146, -1;
	// begin inline asm
	shfl.sync.down.b32 %r122, %r123, %r124, %r145, %r146;
	// end inline asm
	setp.lt.s32 	%p35, %r121, %r145;
	mov.b32 	%f243, %r122;
	add.f32 	%f244, %f312, %f243;
	selp.f32 	%f245, %f244, %f312, %p35;
	mov.b32 	%r128, %f245;
	mov.b32 	%r129, 2;
	// begin inline asm
	shfl.sync.down.b32 %r127, %r128, %r129, %r145, %r146;
	// end inline asm
	add.s32 	%r151, %r121, 2;
	setp.gt.s32 	%p36, %r151, %r145;
	mov.b32 	%f246, %r127;
	add.f32 	%f247, %f245, %f246;
	selp.f32 	%f248, %f245, %f247, %p36;
	mov.b32 	%r133, %f248;
	mov.b32 	%r134, 4;
	// begin inline asm
	shfl.sync.down.b32 %r132, %r133, %r134, %r145, %r146;
	// end inline asm
	add.s32 	%r152, %r121, 4;
	setp.gt.s32 	%p37, %r152, %r145;
	mov.b32 	%f249, %r132;
	add.f32 	%f250, %f248, %f249;
	selp.f32 	%f251, %f248, %f250, %p37;
	mov.b32 	%r138, %f251;
	mov.b32 	%r139, 8;
	// begin inline asm
	shfl.sync.down.b32 %r137, %r138, %r139, %r145, %r146;
	// end inline asm
	add.s32 	%r153, %r121, 8;
	setp.gt.s32 	%p38, %r153, %r145;
	mov.b32 	%f252, %r137;
	add.f32 	%f253, %f251, %f252;
	selp.f32 	%f254, %f251, %f253, %p38;
	mov.b32 	%r143, %f254;
	mov.b32 	%r144, 16;
	// begin inline asm
	shfl.sync.down.b32 %r142, %r143, %r144, %r145, %r146;
	// end inline asm
	add.s32 	%r154, %r121, 16;
	setp.gt.s32 	%p39, %r154, %r145;
	mov.b32 	%f255, %r142;
	add.f32 	%f256, %f254, %f255;
	selp.f32 	%f323, %f254, %f256, %p39;
	setp.ne.s32 	%p40, %r121, 0;
	@%p40 bra 	$L__BB11_23;
	shr.u32 	%r155, %r5, 3;
	and.b32  	%r156, %r155, 124;
	mov.u32 	%r157, _ZZN3cub18CUB_300001_SM_10006detail6reduce18DeviceReduceKernelINS2_10policy_hubIfyN4cuda3std3__44plusIfEEE10Policy1000EN6thrust24THRUST_300001_SM_1000_NS6detail15normal_iteratorINSD_10device_ptrIfEEEEyS9_fNS7_10__identityEEEvT0_PT3_T1_NS0_13GridEvenShareISN_EET2_T4_E12temp_storage;
	add.s32 	%r158, %r157, %r156;
	st.shared.f32 	[%r158+8], %f323;
$L__BB11_23:
	bar.sync 	0;
	setp.ne.s32 	%p41, %r5, 0;
	@%p41 bra 	$L__BB11_46;
	setp.gt.s32 	%p42, %r4, 32;
	ld.shared.f32 	%f257, [_ZZN3cub18CUB_300001_SM_10006detail6reduce18DeviceReduceKernelINS2_10policy_hubIfyN4cuda3std3__44plusIfEEE10Policy1000EN6thrust24THRUST_300001_SM_1000_NS6detail15normal_iteratorINSD_10device_ptrIfEEEEyS9_fNS7_10__identityEEEvT0_PT3_T1_NS0_13GridEvenShareISN_EET2_T4_E12temp_storage+12];
	add.f32 	%f258, %f323, %f257;
	selp.f32 	%f259, %f258, %f323, %p42;
	setp.gt.s32 	%p43, %r4, 64;
	ld.shared.f32 	%f260, [_ZZN3cub18CUB_300001_SM_10006detail6reduce18DeviceReduceKernelINS2_10policy_hubIfyN4cuda3std3__44plusIfEEE10Policy1000EN6thrust24THRUST_300001_SM_1000_NS6detail15normal_iteratorINSD_10device_ptrIfEEEEyS9_fNS7_10__identityEEEvT0_PT3_T1_NS0_13GridEvenShareISN_EET2_T4_E12temp_storage+16];
	add.f32 	%f261, %f260, %f259;
	selp.f32 	%f262, %f261, %f259, %p43;
	setp.gt.s32 	%p44, %r4, 96;
	ld.shared.f32 	%f263, [_ZZN3cub18CUB_300001_SM_10006detail6reduce18DeviceReduceKernelINS2_10policy_hubIfyN4cuda3std3__44plusIfEEE10Policy1000EN6thrust24THRUST_300001_SM_1000_NS6detail15normal_iteratorINSD_10device_ptrIfEEEEyS9_fNS7_10__identityEEEvT0_PT3_T1_NS0_13GridEvenShareISN_EET2_T4_E12temp_storage+20];
	add.f32 	%f264, %f263, %f262;
	selp.f32 	%f265, %f264, %f262, %p44;
	setp.gt.s32 	%p45, %r4, 128;
	ld.shared.f32 	%f266, [_ZZN3cub18CUB_300001_SM_10006detail6reduce18DeviceReduceKernelINS2_10policy_hubIfyN4cuda3std3__44plusIfEEE10Policy1000EN6thrust24THRUST_300001_SM_1000_NS6detail15normal_iteratorINSD_10device_ptrIfEEEEyS9_fNS7_10__identityEEEvT0_PT3_T1_NS0_13GridEvenShareISN_EET2_T4_E12temp_storage+24];
	add.f32 	%f267, %f266, %f265;
	selp.f32 	%f268, %f267, %f265, %p45;
	setp.gt.s32 	%p46, %r4, 160;
	ld.shared.f32 	%f269, [_ZZN3cub18CUB_300001_SM_10006detail6reduce18DeviceReduceKernelINS2_10policy_hubIfyN4cuda3std3__44plusIfEEE10Policy1000EN6thrust24THRUST_300001_SM_1000_NS6detail15normal_iteratorINSD_10device_ptrIfEEEEyS9_fNS7_10__identityEEEvT0_PT3_T1_NS0_13GridEvenShareISN_EET2_T4_E12temp_storage+28];
	add.f32 	%f270, %f269, %f268;
	selp.f32 	%f271, %f270, %f268, %p46;
	setp.gt.s32 	%p47, %r4, 192;
	ld.shared.f32 	%f272, [_ZZN3cub18CUB_300001_SM_10006detail6reduce18DeviceReduceKernelINS2_10policy_hubIfyN4cuda3std3__44plusIfEEE10Policy1000EN6thrust24THRUST_300001_SM_1000_NS6detail15normal_iteratorINSD_10device_ptrIfEEEEyS9_fNS7_10__identityEEEvT0_PT3_T1_NS0_13GridEvenShareISN_EET2_T4_E12temp_storage+32];
	add.f32 	%f273, %f272, %f271;
	selp.f32 	%f274, %f273, %f271, %p47;
	setp.gt.s32 	%p48, %r4, 224;
	ld.shared.f32 	%f275, [_ZZN3cub18CUB_300001_SM_10006detail6reduce18DeviceReduceKernelINS2_10policy_hubIfyN4cuda3std3__44plusIfEEE10Policy1000EN6thrust24THRUST_300001_SM_1000_NS6detail15normal_iteratorINSD_10device_ptrIfEEEEyS9_fNS7_10__identityEEEvT0_PT3_T1_NS0_13GridEvenShareISN_EET2_T4_E12temp_storage+36];
	add.f32 	%f276, %f275, %f274;
	selp.f32 	%f323, %f276, %f274, %p48;
	bra.uni 	$L__BB11_46;
$L__BB11_25:
	cvt.u32.u64 	%r52, %rd4;
	mov.u32 	%r27, %tid.x;
	add.s32 	%r53, %r27, %r52;
	mul.wide.u32 	%rd26, %r53, 4;
	add.s64 	%rd27, %rd2, %rd26;
	ld.global.f32 	%f41, [%rd27];
	ld.global.f32 	%f42, [%rd27+1024];
	ld.global.f32 	%f43, [%rd27+2048];
	ld.global.f32 	%f44, [%rd27+3072];
	ld.global.f32 	%f45, [%rd27+4096];
	ld.global.f32 	%f46, [%rd27+5120];
	ld.global.f32 	%f47, [%rd27+6144];
	ld.global.f32 	%f48, [%rd27+7168];
	ld.global.f32 	%f49, [%rd27+8192];
	ld.global.f32 	%f50, [%rd27+9216];
	ld.global.f32 	%f51, [%rd27+10240];
	ld.global.f32 	%f52, [%rd27+11264];
	ld.global.f32 	%f53, [%rd27+12288];
	ld.global.f32 	%f54, [%rd27+13312];
	ld.global.f32 	%f55, [%rd27+14336];
	ld.global.f32 	%f56, [%rd27+15360];
	add.f32 	%f57, %f41, %f42;
	add.f32 	%f58, %f43, %f44;
	add.f32 	%f59, %f45, %f46;
	add.f32 	%f60, %f47, %f48;
	add.f32 	%f61, %f49, %f50;
	add.f32 	%f62, %f51, %f52;
	add.f32 	%f63, %f53, %f54;
	add.f32 	%f64, %f55, %f56;
	add.f32 	%f65, %f57, %f58;
	add.f32 	%f66, %f59, %f60;
	add.f32 	%f67, %f61, %f62;
	add.f32 	%f68, %f63, %f64;
	add.f32 	%f69, %f65, %f66;
	add.f32 	%f70, %f67, %f68;
	add.f32 	%f322, %f69, %f70;
	setp.lt.u64 	%p2, %rd5, %rd3;
	@%p2 bra 	$L__BB11_42;
	cvt.u32.u64 	%r55, %rd3;
	cvt.u64.u32 	%rd28, %r27;
	add.s64 	%rd74, %rd4, %rd3;
	cvt.u32.u64 	%r28, %rd1;
	not.b32 	%r57, %r27;
	add.s32 	%r58, %r57, %r28;
	sub.s32 	%r59, %r58, %r55;
	sub.s32 	%r198, %r59, %r52;
	add.s64 	%rd29, %rd74, %rd28;
	shl.b64 	%rd30, %rd29, 2;
	add.s64 	%rd31, %rd30, %rd2;
	add.s64 	%rd73, %rd31, 8192;
	mov.b32 	%r199, 0;
	shl.b32 	%r60, %r1, 12;
	mov.u64 	%rd75, %rd4;
$L__BB11_27:
	cvt.s64.s32 	%rd15, %r60;
	add.s64 	%rd75, %rd75, %rd15;
	add.s64 	%rd32, %rd1, -4096;
	setp.gt.u64 	%p3, %rd75, %rd32;
	@%p3 bra 	$L__BB11_29;
	shl.b32 	%r61, %r1, 12;
	cvt.s64.s32 	%rd33, %r61;
	cvt.u64.u32 	%rd34, %r27;
	add.s64 	%rd35, %rd75, %rd34;
	shl.b64 	%rd36, %rd35, 2;
	add.s64 	%rd37, %rd2, %rd36;
	ld.global.f32 	%f71, [%rd37];
	ld.global.f32 	%f72, [%rd37+1024];
	ld.global.f32 	%f73, [%rd37+2048];
	ld.global.f32 	%f74, [%rd37+3072];
	ld.global.f32 	%f75, [%rd37+4096];
	ld.global.f32 	%f76, [%rd37+5120];
	ld.global.f32 	%f77, [%rd37+6144];
	ld.global.f32 	%f78, [%rd37+7168];
	ld.global.f32 	%f79, [%rd37+8192];
	ld.global.f32 	%f80, [%rd37+9216];
	ld.global.f32 	%f81, [%rd37+10240];
	ld.global.f32 	%f82, [%rd37+11264];
	ld.global.f32 	%f83, [%rd37+12288];
	ld.global.f32 	%f84, [%rd37+13312];
	ld.global.f32 	%f85, [%rd37+14336];
	ld.global.f32 	%f86, [%rd37+15360];
	add.f32 	%f87, %f322, %f71;
	add.f32 	%f88, %f72, %f73;
	add.f32 	%f89, %f74, %f75;
	add.f32 	%f90, %f76, %f77;
	add.f32 	%f91, %f78, %f79;
	add.f32 	%f92, %f80, %f81;
	add.f32 	%f93, %f82, %f83;
	add.f32 	%f94, %f84, %f85;
	add.f32 	%f95, %f87, %f88;
	add.f32 	%f96, %f89, %f90;
	add.f32 	%f97, %f91, %f92;
	add.f32 	%f98, %f93, %f94;
	add.f32 	%f99, %f95, %f96;
	add.f32 	%f100, %f97, %f98;
	add.f32 	%f101, %f99, %f100;
	add.f32 	%f322, %f101, %f86;
	sub.s64 	%rd38, %rd1, %rd75;
	setp.lt.u64 	%p4, %rd38, %rd33;
	add.s32 	%r199, %r199, 1;
	add.s64 	%rd74, %rd74, %rd33;
	sub.s32 	%r198, %r198, %r61;
	mul.wide.s32 	%rd39, %r61, 4;
	add.s64 	%rd73, %rd73, %rd39;
	@%p4 bra 	$L__BB11_42;
	bra.uni 	$L__BB11_27;
$L__BB11_29:
	setp.le.u64 	%p5, %rd1, %rd75;
	cvt.u32.u64 	%r62, %rd75;
	cvt.u32.u64 	%r63, %rd1;
	sub.s32 	%r64, %r63, %r62;
	setp.ge.s32 	%p6, %r27, %r64;
	or.pred  	%p7, %p5, %p6;
	@%p7 bra 	$L__BB11_42;
	cvt.u32.u64 	%r66, %rd15;
	cvt.u32.u64 	%r67, %rd4;
	not.b32 	%r68, %r27;
	add.s32 	%r69, %r68, %r28;
	add.s32 	%r70, %r66, %r67;
	sub.s32 	%r71, %r69, %r70;
	mul.lo.s32 	%r72, %r1, %r199;
	shl.b32 	%r73, %r72, 12;
	sub.s32 	%r74, %r71, %r73;
	shr.u32 	%r75, %r74, 8;
	add.s32 	%r34, %r75, 1;
	and.b32  	%r35, %r34, 15;
	setp.lt.u32 	%p8, %r74, 3840;
	mov.u32 	%r202, %r27;
	@%p8 bra 	$L__BB11_33;
	shr.u32 	%r76, %r198, 8;
	add.s32 	%r77, %r76, 1;
	and.b32  	%r78, %r77, 33554416;
	neg.s32 	%r200, %r78;
	mov.u32 	%r202, %r27;
$L__BB11_32:
	.pragma "nounroll";
	ld.global.f32 	%f103, [%rd73+-8192];
	add.f32 	%f104, %f322, %f103;
	ld.global.f32 	%f105, [%rd73+-7168];
	add.f32 	%f106, %f104, %f105;
	ld.global.f32 	%f107, [%rd73+-6144];
	add.f32 	%f108, %f106, %f107;
	ld.global.f32 	%f109, [%rd73+-5120];
	add.f32 	%f110, %f108, %f109;
	ld.global.f32 	%f111, [%rd73+-4096];
	add.f32 	%f112, %f110, %f111;
	ld.global.f32 	%f113, [%rd73+-3072];
	add.f32 	%f114, %f112, %f113;
	ld.global.f32 	%f115, [%rd73+-2048];
	add.f32 	%f116, %f114, %f115;
	ld.global.f32 	%f117, [%rd73+-1024];
	add.f32 	%f118, %f116, %f117;
	ld.global.f32 	%f119, [%rd73];
	add.f32 	%f120, %f118, %f119;
	ld.global.f32 	%f121, [%rd73+1024];
	add.f32 	%f122, %f120, %f121;
	ld.global.f32 	%f123, [%rd73+2048];
	add.f32 	%f124, %f122, %f123;
	ld.global.f32 	%f125, [%rd73+3072];
	add.f32 	%f126, %f124, %f125;
	ld.global.f32 	%f127, [%rd73+4096];
	add.f32 	%f128, %f126, %f127;
	ld.global.f32 	%f129, [%rd73+5120];
	add.f32 	%f130, %f128, %f129;
	ld.global.f32 	%f131, [%rd73+6144];
	add.f32 	%f132, %f130, %f131;
	ld.global.f32 	%f133, [%rd73+7168];
	add.f32 	%f322, %f132, %f133;
	add.s32 	%r202, %r202, 4096;
	add.s32 	%r200, %r200, 16;
	add.s64 	%rd73, %rd73, 16384;
	setp.ne.s32 	%p9, %r200, 0;
	@%p9 bra 	$L__BB11_32;
$L__BB11_33:
	setp.eq.s32 	%p10, %r35, 0;
	@%p10 bra 	$L__BB11_42;
	and.b32  	%r42, %r34, 7;
	setp.lt.u32 	%p11, %r35, 8;
	@%p11 bra 	$L__BB11_36;
	cvt.u64.u32 	%rd40, %r202;
	add.s64 	%rd41, %rd75, %rd40;
	shl.b64 	%rd42, %rd41, 2;
	add.s64 	%rd43, %rd2, %rd42;
	ld.global.f32 	%f135, [%rd43];
	add.f32 	%f136, %f322, %f135;
	ld.global.f32 	%f137, [%rd43+1024];
	add.f32 	%f138, %f136, %f137;
	ld.global.f32 	%f139, [%rd43+2048];
	add.f32 	%f140, %f138, %f139;
	ld.global.f32 	%f141, [%rd43+3072];
	add.f32 	%f142, %f140, %f141;
	ld.global.f32 	%f143, [%rd43+4096];
	add.f32 	%f144, %f142, %f143;
	ld.global.f32 	%f145, [%rd43+5120];
	add.f32 	%f146, %f144, %f145;
	ld.global.f32 	%f147, [%rd43+6144];
	add.f32 	%f148, %f146, %f147;
	ld.global.f32 	%f149, [%rd43+7168];
	add.f32 	%f322, %f148, %f149;
	add.s32 	%r202, %r202, 2048;
$L__BB11_36:
	setp.eq.s32 	%p12, %r42, 0;
	@%p12 bra 	$L__BB11_42;
	setp.lt.u32 	%p13, %r42, 4;
	@%p13 bra 	$L__BB11_39;
	cvt.u64.u32 	%rd44, %r202;
	add.s64 	%rd45, %rd75, %rd44;
	shl.b64 	%rd46, %rd45, 2;
	add.s64 	%rd47, %rd2, %rd46;
	ld.global.f32 	%f151, [%rd47];
	add.f32 	%f152, %f322, %f151;
	ld.global.f32 	%f153, [%rd47+1024];
	add.f32 	%f154, %f152, %f153;
	ld.global.f32 	%f155, [%rd47+2048];
	add.f32 	%f156, %f154, %f155;
	ld.global.f32 	%f157, [%rd47+3072];
	add.f32 	%f322, %f156, %f157;
	add.s32 	%r202, %r202, 1024;
$L__BB11_39:
	and.b32  	%r79, %r34, 3;
	setp.eq.s32 	%p14, %r79, 0;
	@%p14 bra 	$L__BB11_42;
	cvt.u64.u32 	%rd48, %r202;
	add.s64 	%rd49, %rd48, %rd74;
	shl.b64 	%rd50, %rd49, 2;
	add.s64 	%rd77, %rd2, %rd50;
	cvt.u16.u32 	%rs1, %r198;
	shr.u16 	%rs2, %rs1, 8;
	add.s16 	%rs3, %rs2, 1;
	cvt.u32.u16 	%r80, %rs3;
	and.b32  	%r81, %r80, 3;
	neg.s32 	%r205, %r81;
$L__BB11_41:
	.pragma "nounroll";
	ld.global.f32 	%f158, [%rd77];
	add.f32 	%f322, %f322, %f158;
	add.s64 	%rd77, %rd77, 1024;
	add.s32 	%r205, %r205, 1;
	setp.ne.s32 	%p15, %r205, 0;
	@%p15 bra 	$L__BB11_41;
$L__BB11_42:
	// begin inline asm
	mov.u32 %r82, %laneid;
	// end inline asm
	mov.b32 	%r84, %f322;
	mov.b32 	%r85, 1;
	mov.b32 	%r106, 31;
	mov.b32 	%r107, -1;
	// begin inline asm
	shfl.sync.down.b32 %r83, %r84, %r85, %r106, %r107;
	// end inline asm
	setp.gt.s32 	%p16, %r82, 30;
	mov.b32 	%f159, %r83;
	add.f32 	%f160, %f322, %f159;
	selp.f32 	%f161, %f322, %f160, %p16;
	mov.b32 	%r89, %f161;
	mov.b32 	%r90, 2;
	// begin inline asm
	shfl.sync.down.b32 %r88, %r89, %r90, %r106, %r107;
	// end inline asm
	setp.gt.s32 	%p17, %r82, 29;
	mov.b32 	%f162, %r88;
	add.f32 	%f163, %f161, %f162;
	selp.f32 	%f164, %f161, %f163, %p17;
	mov.b32 	%r94, %f164;
	mov.b32 	%r95, 4;
	// begin inline asm
	shfl.sync.down.b32 %r93, %r94, %r95, %r106, %r107;
	// end inline asm
	setp.gt.s32 	%p18, %r82, 27;
	mov.b32 	%f165, %r93;
	add.f32 	%f166, %f164, %f165;
	selp.f32 	%f167, %f164, %f166, %p18;
	mov.b32 	%r99, %f167;
	mov.b32 	%r100, 8;
	// begin inline asm
	shfl.sync.down.b32 %r98, %r99, %r100, %r106, %r107;
	// end inline asm
	setp.gt.s32 	%p19, %r82, 23;
	mov.b32 	%f168, %r98;
	add.f32 	%f169, %f167, %f168;
	selp.f32 	%f170, %f167, %f169, %p19;
	mov.b32 	%r104, %f170;
	mov.b32 	%r105, 16;
	// begin inline asm
	shfl.sync.down.b32 %r103, %r104, %r105, %r106, %r107;
	// end inline asm
	setp.gt.s32 	%p20, %r82, 15;
	mov.b32 	%f171, %r103;
	add.f32 	%f37, %f170, %f171;
	selp.f32 	%f323, %f170, %f37, %p20;
	setp.ne.s32 	%p21, %r82, 0;
	@%p21 bra 	$L__BB11_44;
	shr.u32 	%r108, %r27, 3;
	and.b32  	%r109, %r108, 124;
	mov.u32 	%r110, _ZZN3cub18CUB_300001_SM_10006detail6reduce18DeviceReduceKernelINS2_10policy_hubIfyN4cuda3std3__44plusIfEEE10Policy1000EN6thrust24THRUST_300001_SM_1000_NS6detail15normal_iteratorINSD_10device_ptrIfEEEEyS9_fNS7_10__identityEEEvT0_PT3_T1_NS0_13GridEvenShareISN_EET2_T4_E12temp_storage;
	add.s32 	%r111, %r110, %r109;
	st.shared.f32 	[%r111+8], %f37;
$L__BB11_44:
	bar.sync 	0;
	setp.ne.s32 	%p22, %r27, 0;
	@%p22 bra 	$L__BB11_46;
	ld.shared.f32 	%f172, [_ZZN3cub18CUB_300001_SM_10006detail6reduce18DeviceReduceKernelINS2_10policy_hubIfyN4cuda3std3__44plusIfEEE10Policy1000EN6thrust24THRUST_300001_SM_1000_NS6detail15normal_iteratorINSD_10device_ptrIfEEEEyS9_fNS7_10__identityEEEvT0_PT3_T1_NS0_13GridEvenShareISN_EET2_T4_E12temp_storage+12];
	add.f32 	%f173, %f323, %f172;
	ld.shared.f32 	%f174, [_ZZN3cub18CUB_300001_SM_10006detail6reduce18DeviceReduceKernelINS2_10policy_hubIfyN4cuda3std3__44plusIfEEE10Policy1000EN6thrust24THRUST_300001_SM_1000_NS6detail15normal_iteratorINSD_10device_ptrIfEEEEyS9_fNS7_10__identityEEEvT0_PT3_T1_NS0_13GridEvenShareISN_EET2_T4_E12temp_storage+16];
	add.f32 	%f175, %f173, %f174;
	ld.shared.f32 	%f176, [_ZZN3cub18CUB_300001_SM_10006detail6reduce18DeviceReduceKernelINS2_10policy_hubIfyN4cuda3std3__44plusIfEEE10Policy1000EN6thrust24THRUST_300001_SM_1000_NS6detail15normal_iteratorINSD_10device_ptrIfEEEEyS9_fNS7_10__identityEEEvT0_PT3_T1_NS0_13GridEvenShareISN_EET2_T4_E12temp_storage+20];
	add.f32 	%f177, %f175, %f176;
	ld.shared.f32 	%f178, [_ZZN3cub18CUB_300001_SM_10006detail6reduce18DeviceReduceKernelINS2_10policy_hubIfyN4cuda3std3__44plusIfEEE10Policy1000EN6thrust24THRUST_300001_SM_1000_NS6detail15normal_iteratorINSD_10device_ptrIfEEEEyS9_fNS7_10__identityEEEvT0_PT3_T1_NS0_13GridEvenShareISN_EET2_T4_E12temp_storage+24];
	add.f32 	%f179, %f177, %f178;
	ld.shared.f32 	%f180, [_ZZN3cub18CUB_300001_SM_10006detail6reduce18DeviceReduceKernelINS2_10policy_hubIfyN4cuda3std3__44plusIfEEE10Policy1000EN6thrust24THRUST_300001_SM_1000_NS6detail15normal_iteratorINSD_10device_ptrIfEEEEyS9_fNS7_10__identityEEEvT0_PT3_T1_NS0_13GridEvenShareISN_EET2_T4_E12temp_storage+28];
	add.f32 	%f181, %f179, %f180;
	ld.shared.f32 	%f182, [_ZZN3cub18CUB_300001_SM_10006detail6reduce18DeviceReduceKernelINS2_10policy_hubIfyN4cuda3std3__44plusIfEEE10Policy1000EN6thrust24THRUST_300001_SM_1000_NS6detail15normal_iteratorINSD_10device_ptrIfEEEEyS9_fNS7_10__identityEEEvT0_PT3_T1_NS0_13GridEvenShareISN_EET2_T4_E12temp_storage+32];
	add.f32 	%f183, %f181, %f182;
	ld.shared.f32 	%f184, [_ZZN3cub18CUB_300001_SM_10006detail6reduce18DeviceReduceKernelINS2_10policy_hubIfyN4cuda3std3__44plusIfEEE10Policy1000EN6thrust24THRUST_300001_SM_1000_NS6detail15normal_iteratorINSD_10device_ptrIfEEEEyS9_fNS7_10__identityEEEvT0_PT3_T1_NS0_13GridEvenShareISN_EET2_T4_E12temp_storage+36];
	add.f32 	%f323, %f183, %f184;
$L__BB11_46:
	mov.u32 	%r189, %tid.x;
	setp.ne.s32 	%p56, %r189, 0;
	@%p56 bra 	$L__BB11_48;
	ld.param.u64 	%rd71, [_ZN3cub18CUB_300001_SM_10006detail6reduce18DeviceReduceKernelINS2_10policy_hubIfyN4cuda3std3__44plusIfEEE10Policy1000EN6thrust24THRUST_300001_SM_1000_NS6detail15normal_iteratorINSD_10device_ptrIfEEEEyS9_fNS7_10__identityEEEvT0_PT3_T1_NS0_13GridEvenShareISN_EET2_T4__param_1];
	cvta.to.global.u64 	%rd68, %rd71;
	mul.wide.u32 	%rd69, %r2, 4;
	add.s64 	%rd70, %rd68, %rd69;
	st.global.f32 	[%rd70], %f323;
$L__BB11_48:
	ret;

}
	// .globl	_ZN3cub18CUB_300001_SM_10006detail6reduce28DeviceReduceSingleTileKernelINS2_10policy_hubIfyN4cuda3std3__44plusIfEEE10Policy1000EPfSC_iS9_ffNS7_10__identityEEEvT0_T1_T2_T3_T4_T6_
.visible .entry _ZN3cub18CUB_300001_SM_10006detail6reduce28DeviceReduceSingleTileKernelINS2_10policy_hubIfyN4cuda3std3__44plusIfEEE10Policy1000EPfSC_iS9_ffNS7_10__identityEEEvT0_T1_T2_T3_T4_T6_(
	.param .u64 .ptr .align 1 _ZN3cub18CUB_300001_SM_10006detail6reduce28DeviceReduceSingleTileKernelINS2_10policy_hubIfyN4cuda3std3__44plusIfEEE10Policy1000EPfSC_iS9_ffNS7_10__identityEEEvT0_T1_T2_T3_T4_T6__param_0,
	.param .u64 .ptr .align 1 _ZN3cub18CUB_300001_SM_10006detail6reduce28DeviceReduceSingleTileKernelINS2_10policy_hubIfyN4cuda3std3__44plusIfEEE10Policy1000EPfSC_iS9_ffNS7_10__identityEEEvT0_T1_T2_T3_T4_T6__param_1,
	.param .u32 _ZN3cub18CUB_300001_SM_10006detail6reduce28DeviceReduceSingleTileKernelINS2_10policy_hubIfyN4cuda3std3__44plusIfEEE10Policy1000EPfSC_iS9_ffNS7_10__identityEEEvT0_T1_T2_T3_T4_T6__param_2,
	.param .align 1 .b8 _ZN3cub18CUB_300001_SM_10006detail6reduce28DeviceReduceSingleTileKernelINS2_10policy_hubIfyN4cuda3std3__44plusIfEEE10Policy1000EPfSC_iS9_ffNS7_10__identityEEEvT0_T1_T2_T3_T4_T6__param_3[1],
	.param .f32 _ZN3cub18CUB_300001_SM_10006detail6reduce28DeviceReduceSingleTileKernelINS2_10policy_hubIfyN4cuda3std3__44plusIfEEE10Policy1000EPfSC_iS9_ffNS7_10__identityEEEvT0_T1_T2_T3_T4_T6__param_4,
	.param .align 1 .b8 _ZN3cub18CUB_300001_SM_10006detail6reduce28DeviceReduceSingleTileKernelINS2_10policy_hubIfyN4cuda3std3__44plusIfEEE10Policy1000EPfSC_iS9_ffNS7_10__identityEEEvT0_T1_T2_T3_T4_T6__param_5[1]
)
.maxntid 256
.minnctapersm 1
{
	.reg .pred 	%p<97>;
	.reg .b32 	%r<407>;
	.reg .b32 	%f<419>;
	.reg .b64 	%rd<125>;
	// demoted variable
	.shared .align 4 .b8 _ZZN3cub18CUB_300001_SM_10006detail6reduce28DeviceReduceSingleTileKernelINS2_10policy_hubIfyN4cuda3std3__44plusIfEEE10Policy1000EPfSC_iS9_ffNS7_10__identityEEEvT0_T1_T2_T3_T4_T6_E12temp_storage[44];
	ld.param.u64 	%rd16, [_ZN3cub18CUB_300001_SM_10006detail6reduce28DeviceReduceSingleTileKernelINS2_10policy_hubIfyN4cuda3std3__44plusIfEEE10Policy1000EPfSC_iS9_ffNS7_10__identityEEEvT0_T1_T2_T3_T4_T6__param_0];
	ld.param.u64 	%rd17, [_ZN3cub18CUB_300001_SM_10006detail6reduce28DeviceReduceSingleTileKernelINS2_10policy_hubIfyN4cuda3std3__44plusIfEEE10Policy1000EPfSC_iS9_ffNS7_10__identityEEEvT0_T1_T2_T3_T4_T6__param_1];
	ld.param.u32 	%r67, [_ZN3cub18CUB_300001_SM_10006detail6reduce28DeviceReduceSingleTileKernelINS2_10policy_hubIfyN4cuda3std3__44plusIfEEE10Policy1000EPfSC_iS9_ffNS7_10__identityEEEvT0_T1_T2_T3_T4_T6__param_2];
	ld.param.f32 	%f58, [_ZN3cub18CUB_300001_SM_10006detail6reduce28DeviceReduceSingleTileKernelINS2_10policy_hubIfyN4cuda3std3__44plusIfEEE10Policy1000EPfSC_iS9_ffNS7_10__identityEEEvT0_T1_T2_T3_T4_T6__param_4];
	cvta.to.global.u64 	%rd1, %rd17;
	setp.ne.s32 	%p1, %r67, 0;
	@%p1 bra 	$L__BB12_3;
	mov.u32 	%r380, %tid.x;
	setp.ne.s32 	%p96, %r380, 0;
	@%p96 bra 	$L__BB12_74;
	st.global.f32 	[%rd1], %f58;
	bra.uni 	$L__BB12_74;
$L__BB12_3:
	and.b64  	%rd18, %rd16, 15;
	setp.ne.s64 	%p2, %rd18, 0;
	@%p2 bra 	$L__BB12_38;
	setp.gt.s32 	%p49, %r67, 4095;
	@%p49 bra 	$L__BB12_22;
	mov.u32 	%r1, %tid.x;
	setp.ge.s32 	%p66, %r1, %r67;
	mov.f32 	%f397, 0f00000000;
	mov.u32 	%r384, %r1;
	@%p66 bra 	$L__BB12_7;
	mul.wide.u32 	%rd113, %r1, 4;
	add.s64 	%rd112, %rd16, %rd113;
	// begin inline asm
	ld.global.nc.u32 %r300, [%rd112];
	// end inline asm
	mov.b32 	%f397, %r300;
	add.s32 	%r384, %r1, 256;
$L__BB12_7:
	setp.ge.s32 	%p67, %r384, %r67;
	@%p67 bra 	$L__BB12_13;
	not.b32 	%r301, %r384;
	add.s32 	%r4, %r67, %r301;
	and.b32  	%r302, %r4, 768;
	setp.eq.s32 	%p68, %r302, 768;
	@%p68 bra 	$L__BB12_11;
	mul.wide.u32 	%rd114, %r384, 4;
	add.s64 	%rd121, %rd16, %rd114;
	shr.u32 	%r303, %r4, 8;
	add.s32 	%r304, %r303, 1;
	and.b32  	%r305, %r304, 3;
	neg.s32 	%r382, %r305;
$L__BB12_10:
	.pragma "nounroll";
	// begin inline asm
	ld.global.nc.u32 %r306, [%rd121];
	// end inline asm
	mov.b32 	%f323, %r306;
	add.f32 	%f397, %f397, %f323;
	add.s32 	%r384, %r384, 256;
	add.s64 	%rd121, %rd121, 1024;
	add.s32 	%r382, %r382, 1;
	setp.ne.s32 	%p69, %r382, 0;
	@%p69 bra 	$L__BB12_10;
$L__BB12_11:
	setp.lt.u32 	%p70, %r4, 768;
	@%p70 bra 	$L__BB12_13;
$L__BB12_12:
	mul.wide.s32 	%rd120, %r384, 4;
	add.s64 	%rd116, %rd16, %rd120;
	// begin inline asm
	ld.global.nc.u32 %r307, [%rd116];
	// end inline asm
	mov.b32 	%f324, %r307;
	add.f32 	%f325, %f397, %f324;
	add.s64 	%rd117, %rd116, 1024;
	// begin inline asm
	ld.global.nc.u32 %r308, [%rd117];
	// end inline asm
	mov.b32 	%f326, %r308;
	add.f32 	%f327, %f325, %f326;
	add.s64 	%rd118, %rd116, 2048;
	// begin inline asm
	ld.global.nc.u32 %r309, [%rd118];
	// end inline asm
	mov.b32 	%f328, %r309;
	add.f32 	%f329, %f327, %f328;
	add.s64 	%rd119, %rd116, 3072;
	// begin inline asm
	ld.global.nc.u32 %r310, [%rd119];
	// end inline asm
	mov.b32 	%f330, %r310;
	add.f32 	%f397, %f329, %f330;
	add.s32 	%r384, %r384, 1024;
	setp.lt.s32 	%p71, %r384, %r67;
	@%p71 bra 	$L__BB12_12;
$L__BB12_13:
	setp.lt.s32 	%p72, %r67, 256;
	@%p72 bra 	$L__BB12_18;
	// begin inline asm
	mov.u32 %r349, %laneid;
	// end inline asm
	mov.b32 	%r351, %f397;
	mov.b32 	%r352, 1;
	mov.b32 	%r373, 31;
	mov.b32 	%r374, -1;
	// begin inline asm
	shfl.sync.down.b32 %r350, %r351, %r352, %r373, %r374;
	// end inline asm
	setp.gt.s32 	%p88, %r349, 30;
	mov.b32 	%f365, %r350;
	add.f32 	%f366, %f397, %f365;
	selp.f32 	%f367, %f397, %f366, %p88;
	mov.b32 	%r356, %f367;
	mov.b32 	%r357, 2;
	// begin inline asm
	shfl.sync.down.b32 %r355, %r356, %r357, %r373, %r374;
	// end inline asm
	setp.gt.s32 	%p89, %r349, 29;
	mov.b32 	%f368, %r355;
	add.f32 	%f369, %f367, %f368;
	selp.f32 	%f370, %f367, %f369, %p89;
	mov.b32 	%r361, %f370;
	mov.b32 	%r362, 4;
	// begin inline asm
	shfl.sync.down.b32 %r360, %r361, %r362, %r373, %r374;
	// end inline asm
	setp.gt.s32 	%p90, %r349, 27;
	mov.b32 	%f371, %r360;
	add.f32 	%f372, %f370, %f371;
	selp.f32 	%f373, %f370, %f372, %p90;
	mov.b32 	%r366, %f373;
	mov.b32 	%r367, 8;
	// begin inline asm
	shfl.sync.down.b32 %r365, %r366, %r367, %r373, %r374;
	// end inline asm
	setp.gt.s32 	%p91, %r349, 23;
	mov.b32 	%f374, %r365;
	add.f32 	%f375, %f373, %f374;
	selp.f32 	%f376, %f373, %f375, %p91;
	mov.b32 	%r371, %f376;
	mov.b32 	%r372, 16;
	// begin inline asm
	shfl.sync.down.b32 %r370, %r371, %r372, %r373, %r374;
	// end inline asm
	setp.gt.s32 	%p92, %r349, 15;
	mov.b32 	%f377, %r370;
	add.f32 	%f10, %f376, %f377;
	selp.f32 	%f418, %f376, %f10, %p92;
	setp.ne.s32 	%p93, %r349, 0;
	@%p93 bra 	$L__BB12_16;
	shr.u32 	%r375, %r1, 3;
	and.b32  	%r376, %r375, 124;
	mov.u32 	%r377, _ZZN3cub18CUB_300001_SM_10006detail6reduce28DeviceReduceSingleTileKernelINS2_10policy_hubIfyN4cuda3std3__44plusIfEEE10Policy1000EPfSC_iS9_ffNS7_10__identityEEEvT0_T1_T2_T3_T4_T6_E12temp_storage;
	add.s32 	%r378, %r377, %r376;
	st.shared.f32 	[%r378+8], %f10;
$L__BB12_16:
	bar.sync 	0;
	setp.ne.s32 	%p94, %r1, 0;
	@%p94 bra 	$L__BB12_72;
	ld.shared.f32 	%f378, [_ZZN3cub18CUB_300001_SM_10006detail6reduce28DeviceReduceSingleTileKernelINS2_10policy_hubIfyN4cuda3std3__44plusIfEEE10Policy1000EPfSC_iS9_ffNS7_10__identityEEEvT0_T1_T2_T3_T4_T6_E12temp_storage+12];
	add.f32 	%f379, %f418, %f378;
	ld.shared.f32 	%f380, [_ZZN3cub18CUB_300001_SM_10006detail6reduce28DeviceReduceSingleTileKernelINS2_10policy_hubIfyN4cuda3std3__44plusIfEEE10Policy1000EPfSC_iS9_ffNS7_10__identityEEEvT0_T1_T2_T3_T4_T6_E12temp_storage+16];
	add.f32 	%f381, %f379, %f380;
	ld.shared.f32 	%f382, [_ZZN3cub18CUB_300001_SM_10006detail6reduce28DeviceReduceSingleTileKernelINS2_10policy_hubIfyN4cuda3std3__44plusIfEEE10Policy1000EPfSC_iS9_ffNS7_10__identityEEEvT0_T1_T2_T3_T4_T6_E12temp_storage+20];
	add.f32 	%f383, %f381, %f382;
	ld.shared.f32 	%f384, [_ZZN3cub18CUB_300001_SM_10006detail6reduce28DeviceReduceSingleTileKernelINS2_10policy_hubIfyN4cuda3std3__44plusIfEEE10Policy1000EPfSC_iS9_ffNS7_10__identityEEEvT0_T1_T2_T3_T4_T6_E12temp_storage+24];
	add.f32 	%f385, %f383, %f384;
	ld.shared.f32 	%f386, [_ZZN3cub18CUB_300001_SM_10006detail6reduce28DeviceReduceSingleTileKernelINS2_10policy_hubIfyN4cuda3std3__44plusIfEEE10Policy1000EPfSC_iS9_ffNS7_10__identityEEEvT0_T1_T2_T3_T4_T6_E12temp_storage+28];
	add.f32 	%f387, %f385, %f386;
	ld.shared.f32 	%f388, [_ZZN3cub18CUB_300001_SM_10006detail6reduce28DeviceReduceSingleTileKernelINS2_10policy_hubIfyN4cuda3std3__44plusIfEEE10Policy1000EPfSC_iS9_ffNS7_10__identityEEEvT0_T1_T2_T3_T4_T6_E12temp_storage+32];
	add.f32 	%f389, %f387, %f388;
	ld.shared.f32 	%f390, [_ZZN3cub18CUB_300001_SM_10006detail6reduce28DeviceReduceSingleTileKernelINS2_10policy_hubIfyN4cuda3std3__44plusIfEEE10Policy1000EPfSC_iS9_ffNS7_10__identityEEEvT0_T1_T2_T3_T4_T6_E12temp_storage+36];
	add.f32 	%f418, %f389, %f390;
	bra.uni 	$L__BB12_72;
$L__BB12_18:
	// begin inline asm
	mov.u32 %r311, %laneid;
	// end inline asm
	and.b32  	%r337, %r1, 992;
	add.s32 	%r338, %r337, 32;
	setp.gt.s32 	%p73, %r338, %r67;
	not.b32 	%r339, %r337;
	add.s32 	%r340, %r67, %r339;
	selp.b32 	%r335, %r340, 31, %p73;
	mov.b32 	%r313, %f397;
	mov.b32 	%r314, 1;
	mov.b32 	%r336, -1;
	// begin inline asm
	shfl.sync.down.b32 %r312, %r313, %r314, %r335, %r336;
	// end inline asm
	setp.lt.s32 	%p74, %r311, %r335;
	mov.b32 	%f331, %r312;
	add.f32 	%f332, %f397, %f331;
	selp.f32 	%f333, %f332, %f397, %p74;
	mov.b32 	%r318, %f333;
	mov.b32 	%r319, 2;
	// begin inline asm
	shfl.sync.down.b32 %r317, %r318, %r319, %r335, %r336;
	// end inline asm
	add.s32 	%r341, %r311, 2;
	setp.gt.s32 	%p75, %r341, %r335;
	mov.b32 	%f334, %r317;
	add.f32 	%f335, %f333, %f334;
	selp.f32 	%f336, %f333, %f335, %p75;
	mov.b32 	%r323, %f336;
	mov.b32 	%r324, 4;
	// begin inline asm
	shfl.sync.down.b32 %r322, %r323, %r324, %r335, %r336;
	// end inline asm
	add.s32 	%r342, %r311, 4;
	setp.gt.s32 	%p76, %r342, %r335;
	mov.b32 	%f337, %r322;
	add.f32 	%f338, %f336, %f337;
	selp.f32 	%f339, %f336, %f338, %p76;
	mov.b32 	%r328, %f339;
	mov.b32 	%r329, 8;
	// begin inline asm
	shfl.sync.down.b32 %r327, %r328, %r329, %r335, %r336;
	// end inline asm
	add.s32 	%r343, %r311, 8;
	setp.gt.s32 	%p77, %r343, %r335;
	mov.b32 	%f340, %r327;
	add.f32 	%f341, %f339, %f340;
	selp.f32 	%f342, %f339, %f341, %p77;
	mov.b32 	%r333, %f342;
	mov.b32 	%r334, 16;
	// begin inline asm
	shfl.sync.down.b32 %r332, %r333, %r334, %r335, %r336;
	// end inline asm
	add.s32 	%r344, %r311, 16;
	setp.gt.s32 	%p78, %r344, %r335;
	mov.b32 	%f343, %r332;
	add.f32 	%f344, %f342, %f343;
	selp.f32 	%f418, %f342, %f344, %p78;
	setp.ne.s32 	%p79, %r311, 0;
	@%p79 bra 	$L__BB12_20;
	shr.u32 	%r345, %r1, 3;
	and.b32  	%r346, %r345, 124;
	mov.u32 	%r347, _ZZN3cub18CUB_300001_SM_10006detail6reduce28DeviceReduceSingleTileKernelINS2_10policy_hubIfyN4cuda3std3__44plusIfEEE10Policy1000EPfSC_iS9_ffNS7_10__identityEEEvT0_T1_T2_T3_T4_T6_E12temp_storage;
	add.s32 	%r348, %r347, %r346;
	st.shared.f32 	[%r348+8], %f418;
$L__BB12_20:
	bar.sync 	0;
	setp.ne.s32 	%p80, %r1, 0;
	@%p80 bra 	$L__BB12_72;
	setp.gt.s32 	%p81, %r67, 32;
	ld.shared.f32 	%f345, [_ZZN3cub18CUB_300001_SM_10006detail6reduce28DeviceReduceSingleTileKernelINS2_10policy_hubIfyN4cuda3std3__44plusIfEEE10Policy1000EPfSC_iS9_ffNS7_10__identityEEEvT0_T1_T2_T3_T4_T6_E12temp_storage+12];
	add.f32 	%f346, %f418, %f345;
	selp.f32 	%f347, %f346, %f418, %p81;
	setp.gt.s32 	%p82, %r67, 64;
	ld.shared.f32 	%f348, [_ZZN3cub18CUB_300001_SM_10006detail6reduce28DeviceReduceSingleTileKernelINS2_10policy_hubIfyN4cuda3std3__44plusIfEEE10Policy1000EPfSC_iS9_ffNS7_10__identityEEEvT0_T1_T2_T3_T4_T6_E12temp_storage+16];
	add.f32 	%f349, %f348, %f347;
	selp.f32 	%f350, %f349, %f347, %p82;
	setp.gt.s32 	%p83, %r67, 96;
	ld.shared.f32 	%f351, [_ZZN3cub18CUB_300001_SM_10006detail6reduce28DeviceReduceSingleTileKernelINS2_10policy_hubIfyN4cuda3std3__44plusIfEEE10Policy1000EPfSC_iS9_ffNS7_10__identityEEEvT0_T1_T2_T3_T4_T6_E12temp_storage+20];
	add.f32 	%f352, %f351, %f350;
	selp.f32 	%f353, %f352, %f350, %p83;
	setp.gt.s32 	%p84, %r67, 128;
	ld.shared.f32 	%f354, [_ZZN3cub18CUB_300001_SM_10006detail6reduce28DeviceReduceSingleTileKernelINS2_10policy_hubIfyN4cuda3std3__44plusIfEEE10Policy1000EPfSC_iS9_ffNS7_10__identityEEEvT0_T1_T2_T3_T4_T6_E12temp_storage+24];
	add.f32 	%f355, %f354, %f353;
	selp.f32 	%f356, %f355, %f353, %p84;
	setp.gt.s32 	%p85, %r67, 160;
	ld.shared.f32 	%f357, [_ZZN3cub18CUB_300001_SM_10006detail6reduce28DeviceReduceSingleTileKernelINS2_10policy_hubIfyN4cuda3std3__44plusIfEEE10Policy1000EPfSC_iS9_ffNS7_10__identityEEEvT0_T1_T2_T3_T4_T6_E12temp_storage+28];
	add.f32 	%f358, %f357, %f356;
	selp.f32 	%f359, %f358, %f356, %p85;
	setp.gt.s32 	%p86, %r67, 192;
	ld.shared.f32 	%f360, [_ZZN3cub18CUB_300001_SM_10006detail6reduce28DeviceReduceSingleTileKernelINS2_10policy_hubIfyN4cuda3std3__44plusIfEEE10Policy1000EPfSC_iS9_ffNS7_10__identityEEEvT0_T1_T2_T3_T4_T6_E12temp_storage+32];
	add.f32 	%f361, %f360, %f359;
	selp.f32 	%f362, %f361, %f359, %p86;
	setp.gt.s32 	%p87, %r67, 224;
	ld.shared.f32 	%f363, [_ZZN3cub18CUB_300001_SM_10006detail6reduce28DeviceReduceSingleTileKernelINS2_10policy_hubIfyN4cuda3std3__44plusIfEEE10Policy1000EPfSC_iS9_ffNS7_10__identityEEEvT0_T1_T2_T3_T4_T6_E12temp_storage+36];
	add.f32 	%f364, %f363, %f362;
	selp.f32 	%f418, %f364, %f362, %p87;
	bra.uni 	$L__BB12_72;
$L__BB12_22:
	mov.u32 	%r13, %tid.x;
	shl.b32 	%r224, %r13, 2;
	mul.wide.u32 	%rd86, %r224, 4;
	add.s64 	%rd76, %rd16, %rd86;
	// begin inline asm
	ld.global.nc.v2.u64 {%rd74, %rd75}, [%rd76];
	// end inline asm
	mov.b64 	{%r225, %r226}, %rd75;
	mov.b64 	{%r227, %r228}, %rd74;
	mov.b32 	%f225, %r228;
	mov.b32 	%f226, %r227;
	mov.b32 	%f227, %r226;
	mov.b32 	%f228, %r225;
	add.s64 	%rd79, %rd76, 4096;
	// begin inline asm
	ld.global.nc.v2.u64 {%rd77, %rd78}, [%rd79];
	// end inline asm
	mov.b64 	{%r229, %r230}, %rd78;
	mov.b64 	{%r231, %r232}, %rd77;
	mov.b32 	%f229, %r232;
	mov.b32 	%f230, %r231;
	mov.b32 	%f231, %r230;
	mov.b32 	%f232, %r229;
	add.s64 	%rd82, %rd76, 8192;
	// begin inline asm
	ld.global.nc.v2.u64 {%rd80, %rd81}, [%rd82];
	// end inline asm
	mov.b64 	{%r233, %r234}, %rd81;
	mov.b64 	{%r235, %r236}, %rd80;
	mov.b32 	%f233, %r236;
	mov.b32 	%f234, %r235;
	mov.b32 	%f235, %r234;
	mov.b32 	%f236, %r233;
	add.s64 	%rd85, %rd76, 12288;
	// begin inline asm
	ld.global.nc.v2.u64 {%rd83, %rd84}, [%rd85];
	// end inline asm
	mov.b64 	{%r237, %r238}, %rd84;
	mov.b64 	{%r239, %r240}, %rd83;
	mov.b32 	%f237, %r240;
	mov.b32 	%f238, %r239;
	mov.b32 	%f239, %r238;
	mov.b32 	%f240, %r237;
	add.f32 	%f241, %f226, %f225;
	add.f32 	%f242, %f228, %f227;
	add.f32 	%f243, %f230, %f229;
	add.f32 	%f244, %f232, %f231;
	add.f32 	%f245, %f234, %f233;
	add.f32 	%f246, %f236, %f235;
	add.f32 	%f247, %f238, %f237;
	add.f32 	%f248, %f240, %f239;
	add.f32 	%f249, %f241, %f242;
	add.f32 	%f250, %f243, %f244;
	add.f32 	%f251, %f245, %f246;
	add.f32 	%f252, %f247, %f248;
	add.f32 	%f253, %f249, %f250;
	add.f32 	%f254, %f251, %f252;
	add.f32 	%f404, %f253, %f254;
	setp.lt.u32 	%p50, %r67, 8192;
	mov.b32 	%r387, 4096;
	@%p50 bra 	$L__BB12_26;
	add.s32 	%r14, %r67, -4096;
	mov.b32 	%r387, 4096;
$L__BB12_24:
	mul.wide.s32 	%rd99, %r387, 4;
	add.s64 	%rd89, %rd76, %rd99;
	// begin inline asm
	ld.global.nc.v2.u64 {%rd87, %rd88}, [%rd89];
	// end inline asm
	mov.b64 	{%r242, %r243}, %rd88;
	mov.b64 	{%r244, %r245}, %rd87;
	mov.b32 	%f255, %r245;
	mov.b32 	%f256, %r244;
	mov.b32 	%f257, %r243;
	mov.b32 	%f258, %r242;
	add.s64 	%rd92, %rd89, 4096;
	// begin inline asm
	ld.global.nc.v2.u64 {%rd90, %rd91}, [%rd92];
	// end inline asm
	mov.b64 	{%r246, %r247}, %rd91;
	mov.b64 	{%r248, %r249}, %rd90;
	mov.b32 	%f259, %r249;
	mov.b32 	%f260, %r248;
	mov.b32 	%f261, %r247;
	mov.b32 	%f262, %r246;
	add.s64 	%rd95, %rd89, 8192;
	// begin inline asm
	ld.global.nc.v2.u64 {%rd93, %rd94}, [%rd95];
	// end inline asm
	mov.b64 	{%r250, %r251}, %rd94;
	mov.b64 	{%r252, %r253}, %rd93;
	mov.b32 	%f263, %r253;
	mov.b32 	%f264, %r252;
	mov.b32 	%f265, %r251;
	mov.b32 	%f266, %r250;
	add.s64 	%rd98, %rd89, 12288;
	// begin inline asm
	ld.global.nc.v2.u64 {%rd96, %rd97}, [%rd98];
	// end inline asm
	mov.b64 	{%r254, %r255}, %rd97;
	mov.b64 	{%r256, %r257}, %rd96;
	mov.b32 	%f267, %r257;
	mov.b32 	%f268, %r256;
	mov.b32 	%f269, %r255;
	mov.b32 	%f270, %r254;
	add.f32 	%f271, %f404, %f256;
	add.f32 	%f272, %f255, %f258;
	add.f32 	%f273, %f257, %f260;
	add.f32 	%f274, %f259, %f262;
	add.f32 	%f275, %f261, %f264;
	add.f32 	%f276, %f263, %f266;
	add.f32 	%f277, %f265, %f268;
	add.f32 	%f278, %f267, %f270;
	add.f32 	%f279, %f271, %f272;
	add.f32 	%f280, %f273, %f274;
	add.f32 	%f281, %f275, %f276;
	add.f32 	%f282, %f277, %f278;
	add.f32 	%f283, %f279, %f280;
	add.f32 	%f284, %f281, %f282;
	add.f32 	%f285, %f283, %f284;
	add.f32 	%f404, %f285, %f269;
	sub.s32 	%r258, %r67, %r387;
	setp.lt.s32 	%p51, %r258, 4096;
	@%p51 bra 	$L__BB12_34;
	add.s32 	%r387, %r387, 4096;
	setp.le.s32 	%p52, %r387, %r14;
	@%p52 bra 	$L__BB12_24;
$L__BB12_26:
	setp.le.s32 	%p53, %r67, %r387;
	@%p53 bra 	$L__BB12_34;
	sub.s32 	%r18, %r67, %r387;
	setp.ge.s32 	%p54, %r13, %r18;
	@%p54 bra 	$L__BB12_34;
	not.b32 	%r259, %r13;
	add.s32 	%r260, %r67, %r259;
	sub.s32 	%r19, %r260, %r387;
	and.b32  	%r261, %r19, 768;
	setp.eq.s32 	%p55, %r261, 768;
	mov.u32 	%r391, %r13;
	@%p55 bra 	$L__BB12_31;
	add.s32 	%r389, %r13, %r387;
	shr.u32 	%r262, %r19, 8;
	add.s32 	%r263, %r262, 1;
	and.b32  	%r264, %r263, 3;
	neg.s32 	%r388, %r264;
	mov.u32 	%r391, %r13;
$L__BB12_30:
	.pragma "nounroll";
	mul.wide.u32 	%rd101, %r389, 4;
	add.s64 	%rd100, %rd16, %rd101;
	// begin inline asm
	ld.global.nc.u32 %r265, [%rd100];
	// end inline asm
	mov.b32 	%f287, %r265;
	add.f32 	%f404, %f404, %f287;
	add.s32 	%r391, %r391, 256;
	add.s32 	%r389, %r389, 256;
	add.s32 	%r388, %r388, 1;
	setp.ne.s32 	%p56, %r388, 0;
	@%p56 bra 	$L__BB12_30;
$L__BB12_31:
	setp.lt.u32 	%p57, %r19, 768;
	@%p57 bra 	$L__BB12_34;
	cvt.u64.u32 	%rd102, %r391;
	cvt.u64.u32 	%rd103, %r387;
	add.s64 	%rd104, %rd102, %rd103;
	shl.b64 	%rd105, %rd104, 2;
	add.s64 	%rd106, %rd105, %rd16;
	add.s64 	%rd122, %rd106, 2048;
	add.s32 	%r392, %r391, %r387;
$L__BB12_33:
	mul.wide.u32 	%rd111, %r392, 4;
	add.s64 	%rd107, %rd16, %rd111;
	// begin inline asm
	ld.global.nc.u32 %r266, [%rd107];
	// end inline asm
	mov.b32 	%f288, %r266;
	add.f32 	%f289, %f404, %f288;
	add.s64 	%rd108, %rd122, -1024;
	// begin inline asm
	ld.global.nc.u32 %r267, [%rd108];
	// end inline asm
	mov.b32 	%f290, %r267;
	add.f32 	%f291, %f289, %f290;
	// begin inline asm
	ld.global.nc.u32 %r268, [%rd122];
	// end inline asm
	mov.b32 	%f292, %r268;
	add.f32 	%f293, %f291, %f292;
	add.s64 	%rd110, %rd122, 1024;
	// begin inline asm
	ld.global.nc.u32 %r269, [%rd110];
	// end inline asm
	mov.b32 	%f294, %r269;
	add.f32 	%f404, %f293, %f294;
	add.s32 	%r391, %r391, 1024;
	add.s64 	%rd122, %rd122, 4096;
	add.s32 	%r392, %r392, 1024;
	setp.lt.s32 	%p58, %r391, %r18;
	@%p58 bra 	$L__BB12_33;
$L__BB12_34:
	// begin inline asm
	mov.u32 %r270, %laneid;
	// end inline asm
	mov.b32 	%r272, %f404;
	mov.b32 	%r273, 1;
	mov.b32 	%r294, 31;
	mov.b32 	%r295, -1;
	// begin inline asm
	shfl.sync.down.b32 %r271, %r272, %r273, %r294, %r295;
	// end inline asm
	setp.gt.s32 	%p59, %r270, 30;
	mov.b32 	%f295, %r271;
	add.f32 	%f296, %f404, %f295;
	selp.f32 	%f297, %f404, %f296, %p59;
	mov.b32 	%r277, %f297;
	mov.b32 	%r278, 2;
	// begin inline asm
	shfl.sync.down.b32 %r276, %r277, %r278, %r294, %r295;
	// end inline asm
	setp.gt.s32 	%p60, %r270, 29;
	mov.b32 	%f298, %r276;
	add.f32 	%f299, %f297, %f298;
	selp.f32 	%f300, %f297, %f299, %p60;
	mov.b32 	%r282, %f300;
	mov.b32 	%r283, 4;
	// begin inline asm
	shfl.sync.down.b32 %r281, %r282, %r283, %r294, %r295;
	// end inline asm
	setp.gt.s32 	%p61, %r270, 27;
	mov.b32 	%f301, %r281;
	add.f32 	%f302, %f300, %f301;
	selp.f32 	%f303, %f300, %f302, %p61;
	mov.b32 	%r287, %f303;
	mov.b32 	%r288, 8;
	// begin inline asm
	shfl.sync.down.b32 %r286, %r287, %r288, %r294, %r295;
	// end inline asm
	setp.gt.s32 	%p62, %r270, 23;
	mov.b32 	%f304, %r286;
	add.f32 	%f305, %f303, %f304;
	selp.f32 	%f306, %f303, %f305, %p62;
	mov.b32 	%r292, %f306;
	mov.b32 	%r293, 16;
	// begin inline asm
	shfl.sync.down.b32 %r291, %r292, %r293, %r294, %r295;
	// end inline asm
	setp.gt.s32 	%p63, %r270, 15;
	mov.b32 	%f307, %r291;
	add.f32 	%f26, %f306, %f307;
	selp.f32 	%f418, %f306, %f26, %p63;
	setp.ne.s32 	%p64, %r270, 0;
	@%p64 bra 	$L__BB12_36;
	shr.u32 	%r296, %r13, 3;
	and.b32  	%r297, %r296, 124;
	mov.u32 	%r298, _ZZN3cub18CUB_300001_SM_10006detail6reduce28DeviceReduceSingleTileKernelINS2_10policy_hubIfyN4cuda3std3__44plusIfEEE10Policy1000EPfSC_iS9_ffNS7_10__identityEEEvT0_T1_T2_T3_T4_T6_E12temp_storage;
	add.s32 	%r299, %r298, %r297;
	st.shared.f32 	[%r299+8], %f26;
$L__BB12_36:
	bar.sync 	0;
	setp.ne.s32 	%p65, %r13, 0;
	@%p65 bra 	$L__BB12_72;
	ld.shared.f32 	%f308, [_ZZN3cub18CUB_300001_SM_10006detail6reduce28DeviceReduceSingleTileKernelINS2_10policy_hubIfyN4cuda3std3__44plusIfEEE10Policy1000EPfSC_iS9_ffNS7_10__identityEEEvT0_T1_T2_T3_T4_T6_E12temp_storage+12];
	add.f32 	%f309, %f418, %f308;
	ld.shared.f32 	%f310, [_ZZN3cub18CUB_300001_SM_10006detail6reduce28DeviceReduceSingleTileKernelINS2_10policy_hubIfyN4cuda3std3__44plusIfEEE10Policy1000EPfSC_iS9_ffNS7_10__identityEEEvT0_T1_T2_T3_T4_T6_E12temp_storage+16];
	add.f32 	%f311, %f309, %f310;
	ld.shared.f32 	%f312, [_ZZN3cub18CUB_300001_SM_10006detail6reduce28DeviceReduceSingleTileKernelINS2_10policy_hubIfyN4cuda3std3__44plusIfEEE10Policy1000EPfSC_iS9_ffNS7_10__identityEEEvT0_T1_T2_T3_T4_T6_E12temp_storage+20];
	add.f32 	%f313, %f311, %f312;
	ld.shared.f32 	%f314, [_ZZN3cub18CUB_300001_SM_10006detail6reduce28DeviceReduceSingleTileKernelINS2_10policy_hubIfyN4cuda3std3__44plusIfEEE10Policy1000EPfSC_iS9_ffNS7_10__identityEEEvT0_T1_T2_T3_T4_T6_E12temp_storage+24];
	add.f32 	%f315, %f313, %f314;
	ld.shared.f32 	%f316, [_ZZN3cub18CUB_300001_SM_10006detail6reduce28DeviceReduceSingleTileKernelINS2_10policy_hubIfyN4cuda3std3__44plusIfEEE10Policy1000EPfSC_iS9_ffNS7_10__identityEEEvT0_T1_T2_T3_T4_T6_E12temp_storage+28];
	add.f32 	%f317, %f315, %f316;
	ld.shared.f32 	%f318, [_ZZN3cub18CUB_300001_SM_10006detail6reduce28DeviceReduceSingleTileKernelINS2_10policy_hubIfyN4cuda3std3__44plusIfEEE10Policy1000EPfSC_iS9_ffNS7_10__identityEEEvT0_T1_T2_T3_T4_T6_E12temp_storage+32];
	add.f32 	%f319, %f317, %f318;
	ld.shared.f32 	%f320, [_ZZN3cub18CUB_300001_SM_10006detail6reduce28DeviceReduceSingleTileKernelINS2_10policy_hubIfyN4cuda3std3__44plusIfEEE10Policy1000EPfSC_iS9_ffNS7_10__identityEEEvT0_T1_T2_T3_T4_T6_E12temp_storage+36];
	add.f32 	%f418, %f319, %f320;
	bra.uni 	$L__BB12_72;
$L__BB12_38:
	setp.gt.s32 	%p3, %r67, 4095;
	@%p3 bra 	$L__BB12_56;
	mov.u32 	%r34, %tid.x;
	setp.ge.s32 	%p20, %r34, %r67;
	mov.f32 	%f410, 0f00000000;
	mov.u32 	%r397, %r34;
	@%p20 bra 	$L__BB12_41;
	mul.wide.u32 	%rd66, %r34, 4;
	add.s64 	%rd65, %rd16, %rd66;
	// begin inline asm
	ld.global.nc.u32 %r144, [%rd65];
	// end inline asm
	mov.b32 	%f410, %r144;
	add.s32 	%r397, %r34, 256;
$L__BB12_41:
	setp.ge.s32 	%p21, %r397, %r67;
	@%p21 bra 	$L__BB12_47;
	not.b32 	%r145, %r397;
	add.s32 	%r37, %r67, %r145;
	and.b32  	%r146, %r37, 768;
	setp.eq.s32 	%p22, %r146, 768;
	@%p22 bra 	$L__BB12_45;
	mul.wide.u32 	%rd67, %r397, 4;
	add.s64 	%rd123, %rd16, %rd67;
	shr.u32 	%r147, %r37, 8;
	add.s32 	%r148, %r147, 1;
	and.b32  	%r149, %r148, 3;
	neg.s32 	%r395, %r149;
$L__BB12_44:
	.pragma "nounroll";
	// begin inline asm
	ld.global.nc.u32 %r150, [%rd123];
	// end inline asm
	mov.b32 	%f157, %r150;
	add.f32 	%f410, %f410, %f157;
	add.s32 	%r397, %r397, 256;
	add.s64 	%rd123, %rd123, 1024;
	add.s32 	%r395, %r395, 1;
	setp.ne.s32 	%p23, %r395, 0;
	@%p23 bra 	$L__BB12_44;
$L__BB12_45:
	setp.lt.u32 	%p24, %r37, 768;
	@%p24 bra 	$L__BB12_47;
$L__BB12_46:
	mul.wide.s32 	%rd73, %r397, 4;
	add.s64 	%rd69, %rd16, %rd73;
	// begin inline asm
	ld.global.nc.u32 %r151, [%rd69];
	// end inline asm
	mov.b32 	%f158, %r151;
	add.f32 	%f159, %f410, %f158;
	add.s64 	%rd70, %rd69, 1024;
	// begin inline asm
	ld.global.nc.u32 %r152, [%rd70];
	// end inline asm
	mov.b32 	%f160, %r152;
	add.f32 	%f161, %f159, %f160;
	add.s64 	%rd71, %rd69, 2048;
	// begin inline asm
	ld.global.nc.u32 %r153, [%rd71];
	// end inline asm
	mov.b32 	%f162, %r153;
	add.f32 	%f163, %f161, %f162;
	add.s64 	%rd72, %rd69, 3072;
	// begin inline asm
	ld.global.nc.u32 %r154, [%rd72];
	// end inline asm
	mov.b32 	%f164, %r154;
	add.f32 	%f410, %f163, %f164;
	add.s32 	%r397, %r397, 1024;
	setp.lt.s32 	%p25, %r397, %r67;
	@%p25 bra 	$L__BB12_46;
$L__BB12_47:
	setp.lt.s32 	%p26, %r67, 256;
	@%p26 bra 	$L__BB12_52;
	// begin inline asm
	mov.u32 %r193, %laneid;
	// end inline asm
	mov.b32 	%r195, %f410;
	mov.b32 	%r196, 1;
	mov.b32 	%r217, 31;
	mov.b32 	%r218, -1;
	// begin inline asm
	shfl.sync.down.b32 %r194, %r195, %r196, %r217, %r218;
	// end inline asm
	setp.gt.s32 	%p42, %r193, 30;
	mov.b32 	%f199, %r194;
	add.f32 	%f200, %f410, %f199;
	selp.f32 	%f201, %f410, %f200, %p42;
	mov.b32 	%r200, %f201;
	mov.b32 	%r201, 2;
	// begin inline asm
	shfl.sync.down.b32 %r199, %r200, %r201, %r217, %r218;
	// end inline asm
	setp.gt.s32 	%p43, %r193, 29;
	mov.b32 	%f202, %r199;
	add.f32 	%f203, %f201, %f202;
	selp.f32 	%f204, %f201, %f203, %p43;
	mov.b32 	%r205, %f204;
	mov.b32 	%r206, 4;
	// begin inline asm
	shfl.sync.down.b32 %r204, %r205, %r206, %r217, %r218;
	// end inline asm
	setp.gt.s32 	%p44, %r193, 27;
	mov.b32 	%f205, %r204;
	add.f32 	%f206, %f204, %f205;
	selp.f32 	%f207, %f204, %f206, %p44;
	mov.b32 	%r210, %f207;
	mov.b32 	%r211, 8;
	// begin inline asm
	shfl.sync.down.b32 %r209, %r210, %r211, %r217, %r218;
	// end inline asm
	setp.gt.s32 	%p45, %r193, 23;
	mov.b32 	%f208, %r209;
	add.f32 	%f209, %f207, %f208;
	selp.f32 	%f210, %f207, %f209, %p45;
	mov.b32 	%r215, %f210;
	mov.b32 	%r216, 16;
	// begin inline asm
	shfl.sync.down.b32 %r214, %r215, %r216, %r217, %r218;
	// end inline asm
	setp.gt.s32 	%p46, %r193, 15;
	mov.b32 	%f211, %r214;
	add.f32 	%f38, %f210, %f211;
	selp.f32 	%f418, %f210, %f38, %p46;
	setp.ne.s32 	%p47, %r193, 0;
	@%p47 bra 	$L__BB12_50;
	shr.u32 	%r219, %r34, 3;
	and.b32  	%r220, %r219, 124;
	mov.u32 	%r221, _ZZN3cub18CUB_300001_SM_10006detail6reduce28DeviceReduceSingleTileKernelINS2_10policy_hubIfyN4cuda3std3__44plusIfEEE10Policy1000EPfSC_iS9_ffNS7_10__identityEEEvT0_T1_T2_T3_T4_T6_E12temp_storage;
	add.s32 	%r222, %r221, %r220;
	st.shared.f32 	[%r222+8], %f38;
$L__BB12_50:
	bar.sync 	0;
	setp.ne.s32 	%p48, %r34, 0;
	@%p48 bra 	$L__BB12_72;
	ld.shared.f32 	%f212, [_ZZN3cub18CUB_300001_SM_10006detail6reduce28DeviceReduceSingleTileKernelINS2_10policy_hubIfyN4cuda3std3__44plusIfEEE10Policy1000EPfSC_iS9_ffNS7_10__identityEEEvT0_T1_T2_T3_T4_T6_E12temp_storage+12];
	add.f32 	%f213, %f418, %f212;
	ld.shared.f32 	%f214, [_ZZN3cub18CUB_300001_SM_10006detail6reduce28DeviceReduceSingleTileKernelINS2_10policy_hubIfyN4cuda3std3__44plusIfEEE10Policy1000EPfSC_iS9_ffNS7_10__identityEEEvT0_T1_T2_T3_T4_T6_E12temp_storage+16];
	add.f32 	%f215, %f213, %f214;
	ld.shared.f32 	%f216, [_ZZN3cub18CUB_300001_SM_10006detail6reduce28DeviceReduceSingleTileKernelINS2_10policy_hubIfyN4cuda3std3__44plusIfEEE10Policy1000EPfSC_iS9_ffNS7_10__identityEEEvT0_T1_T2_T3_T4_T6_E12temp_storage+20];
	add.f32 	%f217, %f215, %f216;
	ld.shared.f32 	%f218, [_ZZN3cub18CUB_300001_SM_10006detail6reduce28DeviceReduceSingleTileKernelINS2_10policy_hubIfyN4cuda3std3__44plusIfEEE10Policy1000EPfSC_iS9_ffNS7_10__identityEEEvT0_T1_T2_T3_T4_T6_E12temp_storage+24];
	add.f32 	%f219, %f217, %f218;
	ld.shared.f32 	%f220, [_ZZN3cub18CUB_300001_SM_10006detail6reduce28DeviceReduceSingleTileKernelINS2_10policy_hubIfyN4cuda3std3__44plusIfEEE10Policy1000EPfSC_iS9_ffNS7_10__identityEEEvT0_T1_T2_T3_T4_T6_E12temp_storage+28];
	add.f32 	%f221, %f219, %f220;
	ld.shared.f32 	%f222, [_ZZN3cub18CUB_300001_SM_10006detail6reduce28DeviceReduceSingleTileKernelINS2_10policy_hubIfyN4cuda3std3__44plusIfEEE10Policy1000EPfSC_iS9_ffNS7_10__identityEEEvT0_T1_T2_T3_T4_T6_E12temp_storage+32];
	add.f32 	%f223, %f221, %f222;
	ld.shared.f32 	%f224, [_ZZN3cub18CUB_300001_SM_10006detail6reduce28DeviceReduceSingleTileKernelINS2_10policy_hubIfyN4cuda3std3__44plusIfEEE10Policy1000EPfSC_iS9_ffNS7_10__identityEEEvT0_T1_T2_T3_T4_T6_E12temp_storage+36];
	add.f32 	%f418, %f223, %f224;
	bra.uni 	$L__BB12_72;
$L__BB12_52:
	// begin inline asm
	mov.u32 %r155, %laneid;
	// end inline asm
	and.b32  	%r181, %r34, 992;
	add.s32 	%r182, %r181, 32;
	setp.gt.s32 	%p27, %r182, %r67;
	not.b32 	%r183, %r181;
	add.s32 	%r184, %r67, %r183;
	selp.b32 	%r179, %r184, 31, %p27;
	mov.b32 	%r157, %f410;
	mov.b32 	%r158, 1;
	mov.b32 	%r180, -1;
	// begin inline asm
	shfl.sync.down.b32 %r156, %r157, %r158, %r179, %r180;
	// end inline asm
	setp.lt.s32 	%p28, %r155, %r179;
	mov.b32 	%f165, %r156;
	add.f32 	%f166, %f410, %f165;
	selp.f32 	%f167, %f166, %f410, %p28;
	mov.b32 	%r162, %f167;
	mov.b32 	%r163, 2;
	// begin inline asm
	shfl.sync.down.b32 %r161, %r162, %r163, %r179, %r180;
	// end inline asm
	add.s32 	%r185, %r155, 2;
	setp.gt.s32 	%p29, %r185, %r179;
	mov.b32 	%f168, %r161;
	add.f32 	%f169, %f167, %f168;
	selp.f32 	%f170, %f167, %f169, %p29;
	mov.b32 	%r167, %f170;
	mov.b32 	%r168, 4;
	// begin inline asm
	shfl.sync.down.b32 %r166, %r167, %r168, %r179, %r180;
	// end inline asm
	add.s32 	%r186, %r155, 4;
	setp.gt.s32 	%p30, %r186, %r179;
	mov.b32 	%f171, %r166;
	add.f32 	%f172, %f170, %f171;
	selp.f32 	%f173, %f170, %f172, %p30;
	mov.b32 	%r172, %f173;
	mov.b32 	%r173, 8;
	// begin inline asm
	shfl.sync.down.b32 %r171, %r172, %r173, %r179, %r180;
	// end inline asm
	add.s32 	%r187, %r155, 8;
	setp.gt.s32 	%p31, %r187, %r179;
	mov.b32 	%f174, %r171;
	add.f32 	%f175, %f173, %f174;
	selp.f32 	%f176, %f173, %f175, %p31;
	mov.b32 	%r177, %f176;
	mov.b32 	%r178, 16;
	// begin inline asm
	shfl.sync.down.b32 %r176, %r177, %r178, %r179, %r180;
	// end inline asm
	add.s32 	%r188, %r155, 16;
	setp.gt.s32 	%p32, %r188, %r179;
	mov.b32 	%f177, %r176;
	add.f32 	%f178, %f176, %f177;
	selp.f32 	%f418, %f176, %f178, %p32;
	setp.ne.s32 	%p33, %r155, 0;
	@%p33 bra 	$L__BB12_54;
	shr.u32 	%r189, %r34, 3;
	and.b32  	%r190, %r189, 124;
	mov.u32 	%r191, _ZZN3cub18CUB_300001_SM_10006detail6reduce28DeviceReduceSingleTileKernelINS2_10policy_hubIfyN4cuda3std3__44plusIfEEE10Policy1000EPfSC_iS9_ffNS7_10__identityEEEvT0_T1_T2_T3_T4_T6_E12temp_storage;
	add.s32 	%r192, %r191, %r190;
	st.shared.f32 	[%r192+8], %f418;
$L__BB12_54:
	bar.sync 	0;
	setp.ne.s32 	%p34, %r34, 0;
	@%p34 bra 	$L__BB12_72;
	setp.gt.s32 	%p35, %r67, 32;
	ld.shared.f32 	%f179, [_ZZN3cub18CUB_300001_SM_10006detail6reduce28DeviceReduceSingleTileKernelINS2_10policy_hubIfyN4cuda3std3__44plusIfEEE10Policy1000EPfSC_iS9_ffNS7_10__identityEEEvT0_T1_T2_T3_T4_T6_E12temp_storage+12];
	add.f32 	%f180, %f418, %f179;
	selp.f32 	%f181, %f180, %f418, %p35;
	setp.gt.s32 	%p36, %r67, 64;
	ld.shared.f32 	%f182, [_ZZN3cub18CUB_300001_SM_10006detail6reduce28DeviceReduceSingleTileKernelINS2_10policy_hubIfyN4cuda3std3__44plusIfEEE10Policy1000EPfSC_iS9_ffNS7_10__identityEEEvT0_T1_T2_T3_T4_T6_E12temp_storage+16];
	add.f32 	%f183, %f182, %f181;
	selp.f32 	%f184, %f183, %f181, %p36;
	setp.gt.s32 	%p37, %r67, 96;
	ld.shared.f32 	%f185, [_ZZN3cub18CUB_300001_SM_10006detail6reduce28DeviceReduceSingleTileKernelINS2_10policy_hubIfyN4cuda3std3__44plusIfEEE10Policy1000EPfSC_iS9_ffNS7_10__identityEEEvT0_T1_T2_T3_T4_T6_E12temp_storage+20];
	add.f32 	%f186, %f185, %f184;
	selp.f32 	%f187, %f186, %f184, %p37;
	setp.gt.s32 	%p38, %r67, 128;
	ld.shared.f32 	%f188, [_ZZN3cub18CUB_300001_SM_10006detail6reduce28DeviceReduceSingleTileKernelINS2_10policy_hubIfyN4cuda3std3__44plusIfEEE10Policy1000EPfSC_iS9_ffNS7_10__identityEEEvT0_T1_T2_T3_T4_T6_E12temp_storage+24];
	add.f32 	%f189, %f188, %f187;
	selp.f32 	%f190, %f189, %f187, %p38;
	setp.gt.s32 	%p39, %r67, 160;
	ld.shared.f32 	%f191, [_ZZN3cub18CUB_300001_SM_10006detail6reduce28DeviceReduceSingleTileKernelINS2_10policy_hubIfyN4cuda3std3__44plusIfEEE10Policy1000EPfSC_iS9_ffNS7_10__identityEEEvT0_T1_T2_T3_T4_T6_E12temp_storage+28];
	add.f32 	%f192, %f191, %f190;
	selp.f32 	%f193, %f192, %f190, %p39;
	setp.gt.s32 	%p40, %r67, 192;
	ld.shared.f32 	%f194, [_ZZN3cub18CUB_300001_SM_10006detail6reduce28DeviceReduceSingleTileKernelINS2_10policy_hubIfyN4cuda3std3__44plusIfEEE10Policy1000EPfSC_iS9_ffNS7_10__identityEEEvT0_T1_T2_T3_T4_T6_E12temp_storage+32];
	add.f32 	%f195, %f194, %f193;
	selp.f32 	%f196, %f195, %f193, %p40;
	setp.gt.s32 	%p41, %r67, 224;
	ld.shared.f32 	%f197, [_ZZN3cub18CUB_300001_SM_10006detail6reduce28DeviceReduceSingleTileKernelINS2_10policy_hubIfyN4cuda3std3__44plusIfEEE10Policy1000EPfSC_iS9_ffNS7_10__identityEEEvT0_T1_T2_T3_T4_T6_E12temp_storage+36];
	add.f32 	%f198, %f197, %f196;
	selp.f32 	%f418, %f198, %f196, %p41;
	bra.uni 	$L__BB12_72;
$L__BB12_56:
	mov.u32 	%r46, %tid.x;
	mul.wide.u32 	%rd35, %r46, 4;
	add.s64 	%rd19, %rd16, %rd35;
	// begin inline asm
	ld.global.nc.u32 %r68, [%rd19];
	// end inline asm
	mov.b32 	%f59, %r68;
	add.s64 	%rd20, %rd19, 1024;
	// begin inline asm
	ld.global.nc.u32 %r69, [%rd20];
	// end inline asm
	mov.b32 	%f60, %r69;
	add.s64 	%rd21, %rd19, 2048;
	// begin inline asm
	ld.global.nc.u32 %r70, [%rd21];
	// end inline asm
	mov.b32 	%f61, %r70;
	add.s64 	%rd22, %rd19, 3072;
	// begin inline asm
	ld.global.nc.u32 %r71, [%rd22];
	// end inline asm
	mov.b32 	%f62, %r71;
	add.s64 	%rd23, %rd19, 4096;
	// begin inline asm
	ld.global.nc.u32 %r72, [%rd23];
	// end inline asm
	mov.b32 	%f63, %r72;
	add.s64 	%rd24, %rd19, 5120;
	// begin inline asm
	ld.global.nc.u32 %r73, [%rd24];
	// end inline asm
	mov.b32 	%f64, %r73;
	add.s64 	%rd25, %rd19, 6144;
	// begin inline asm
	ld.global.nc.u32 %r74, [%rd25];
	// end inline asm
	mov.b32 	%f65, %r74;
	add.s64 	%rd26, %rd19, 7168;
	// begin inline asm
	ld.global.nc.u32 %r75, [%rd26];
	// end inline asm
	mov.b32 	%f66, %r75;
	add.s64 	%rd27, %rd19, 8192;
	// begin inline asm
	ld.global.nc.u32 %r76, [%rd27];
	// end inline asm
	mov.b32 	%f67, %r76;
	add.s64 	%rd28, %rd19, 9216;
	// begin inline asm
	ld.global.nc.u32 %r77, [%rd28];
	// end inline asm
	mov.b32 	%f68, %r77;
	add.s64 	%rd29, %rd19, 10240;
	// begin inline asm
	ld.global.nc.u32 %r78, [%rd29];
	// end inline asm
	mov.b32 	%f69, %r78;
	add.s64 	%rd30, %rd19, 11264;
	// begin inline asm
	ld.global.nc.u32 %r79, [%rd30];
	// end inline asm
	mov.b32 	%f70, %r79;
	add.s64 	%rd31, %rd19, 12288;
	// begin inline asm
	ld.global.nc.u32 %r80, [%rd31];
	// end inline asm
	mov.b32 	%f71, %r80;
	add.s64 	%rd32, %rd19, 13312;
	// begin inline asm
	ld.global.nc.u32 %r81, [%rd32];
	// end inline asm
	mov.b32 	%f72, %r81;
	add.s64 	%rd33, %rd19, 14336;
	// begin inline asm
	ld.global.nc.u32 %r82, [%rd33];
	// end inline asm
	mov.b32 	%f73, %r82;
	add.s64 	%rd34, %rd19, 15360;
	// begin inline asm
	ld.global.nc.u32 %r83, [%rd34];
	// end inline asm
	mov.b32 	%f74, %r83;
	add.f32 	%f75, %f59, %f60;
	add.f32 	%f76, %f61, %f62;
	add.f32 	%f77, %f63, %f64;
	add.f32 	%f78, %f65, %f66;
	add.f32 	%f79, %f67, %f68;
	add.f32 	%f80, %f69, %f70;
	add.f32 	%f81, %f71, %f72;
	add.f32 	%f82, %f73, %f74;
	add.f32 	%f83, %f75, %f76;
	add.f32 	%f84, %f77, %f78;
	add.f32 	%f85, %f79, %f80;
	add.f32 	%f86, %f81, %f82;
	add.f32 	%f87, %f83, %f84;
	add.f32 	%f88, %f85, %f86;
	add.f32 	%f417, %f87, %f88;
	setp.lt.u32 	%p4, %r67, 8192;
	mov.b32 	%r400, 4096;
	@%p4 bra 	$L__BB12_60;
	add.s32 	%r47, %r67, -4096;
	mov.b32 	%r400, 4096;
$L__BB12_58:
	mul.wide.s32 	%rd52, %r400, 4;
	add.s64 	%rd36, %rd19, %rd52;
	// begin inline asm
	ld.global.nc.u32 %r86, [%rd36];
	// end inline asm
	mov.b32 	%f89, %r86;
	add.s64 	%rd37, %rd36, 1024;
	// begin inline asm
	ld.global.nc.u32 %r87, [%rd37];
	// end inline asm
	mov.b32 	%f90, %r87;
	add.s64 	%rd38, %rd36, 2048;
	// begin inline asm
	ld.global.nc.u32 %r88, [%rd38];
	// end inline asm
	mov.b32 	%f91, %r88;
	add.s64 	%rd39, %rd36, 3072;
	// begin inline asm
	ld.global.nc.u32 %r89, [%rd39];
	// end inline asm
	mov.b32 	%f92, %r89;
	add.s64 	%rd40, %rd36, 4096;
	// begin inline asm
	ld.global.nc.u32 %r90, [%rd40];
	// end inline asm
	mov.b32 	%f93, %r90;
	add.s64 	%rd41, %rd36, 5120;
	// begin inline asm
	ld.global.nc.u32 %r91, [%rd41];
	// end inline asm
	mov.b32 	%f94, %r91;
	add.s64 	%rd42, %rd36, 6144;
	// begin inline asm
	ld.global.nc.u32 %r92, [%rd42];
	// end inline asm
	mov.b32 	%f95, %r92;
	add.s64 	%rd43, %rd36, 7168;
	// begin inline asm
	ld.global.nc.u32 %r93, [%rd43];
	// end inline asm
	mov.b32 	%f96, %r93;
	add.s64 	%rd44, %rd36, 8192;
	// begin inline asm
	ld.global.nc.u32 %r94, [%rd44];
	// end inline asm
	mov.b32 	%f97, %r94;
	add.s64 	%rd45, %rd36, 9216;
	// begin inline asm
	ld.global.nc.u32 %r95, [%rd45];
	// end inline asm
	mov.b32 	%f98, %r95;
	add.s64 	%rd46, %rd36, 10240;
	// begin inline asm
	ld.global.nc.u32 %r96, [%rd46];
	// end inline asm
	mov.b32 	%f99, %r96;
	add.s64 	%rd47, %rd36, 11264;
	// begin inline asm
	ld.global.nc.u32 %r97, [%rd47];
	// end inline asm
	mov.b32 	%f100, %r97;
	add.s64 	%rd48, %rd36, 12288;
	// begin inline asm
	ld.global.nc.u32 %r98, [%rd48];
	// end inline asm
	mov.b32 	%f101, %r98;
	add.s64 	%rd49, %rd36, 13312;
	// begin inline asm
	ld.global.nc.u32 %r99, [%rd49];
	// end inline asm
	mov.b32 	%f102, %r99;
	add.s64 	%rd50, %rd36, 14336;
	// begin inline asm
	ld.global.nc.u32 %r100, [%rd50];
	// end inline asm
	mov.b32 	%f103, %r100;
	add.s64 	%rd51, %rd36, 15360;
	// begin inline asm
	ld.global.nc.u32 %r101, [%rd51];
	// end inline asm
	mov.b32 	%f104, %r101;
	add.f32 	%f105, %f417, %f89;
	add.f32 	%f106, %f90, %f91;
	add.f32 	%f107, %f92, %f93;
	add.f32 	%f108, %f94, %f95;
	add.f32 	%f109, %f96, %f97;
	add.f32 	%f110, %f98, %f99;
	add.f32 	%f111, %f100, %f101;
	add.f32 	%f112, %f102, %f103;
	add.f32 	%f113, %f105, %f106;
	add.f32 	%f114, %f107, %f108;
	add.f32 	%f115, %f109, %f110;
	add.f32 	%f116, %f111, %f112;
	add.f32 	%f117, %f113, %f114;
	add.f32 	%f118, %f115, %f116;
	add.f32 	%f119, %f117, %f118;
	add.f32 	%f417, %f119, %f104;
	sub.s32 	%r102, %r67, %r400;
	setp.lt.s32 	%p5, %r102, 4096;
	@%p5 bra 	$L__BB12_68;
	add.s32 	%r400, %r400, 4096;
	setp.le.s32 	%p6, %r400, %r47;
	@%p6 bra 	$L__BB12_58;
$L__BB12_60:
	setp.le.s32 	%p7, %r67, %r400;
	@%p7 bra 	$L__BB12_68;
	sub.s32 	%r51, %r67, %r400;
	setp.ge.s32 	%p8, %r46, %r51;
	@%p8 bra 	$L__BB12_68;
	not.b32 	%r103, %r46;
	add.s32 	%r104, %r67, %r103;
	sub.s32 	%r52, %r104, %r400;
	and.b32  	%r105, %r52, 768;
	setp.eq.s32 	%p9, %r105, 768;
	mov.u32 	%r404, %r46;
	@%p9 bra 	$L__BB12_65;
	add.s32 	%r402, %r46, %r400;
	shr.u32 	%r106, %r52, 8;
	add.s32 	%r107, %r106, 1;
	and.b32  	%r108, %r107, 3;
	neg.s32 	%r401, %r108;
	mov.u32 	%r404, %r46;
$L__BB12_64:
	.pragma "nounroll";
	mul.wide.u32 	%rd54, %r402, 4;
	add.s64 	%rd53, %rd16, %rd54;
	// begin inline asm
	ld.global.nc.u32 %r109, [%rd53];
	// end inline asm
	mov.b32 	%f121, %r109;
	add.f32 	%f417, %f417, %f121;
	add.s32 	%r404, %r404, 256;
	add.s32 	%r402, %r402, 256;
	add.s32 	%r401, %r401, 1;
	setp.ne.s32 	%p10, %r401, 0;
	@%p10 bra 	$L__BB12_64;
$L__BB12_65:
	setp.lt.u32 	%p11, %r52, 768;
	@%p11 bra 	$L__BB12_68;
	cvt.u64.u32 	%rd55, %r404;
	cvt.u64.u32 	%rd56, %r400;
	add.s64 	%rd57, %rd55, %rd56;
	shl.b64 	%rd58, %rd57, 2;
	add.s64 	%rd59, %rd58, %rd16;
	add.s64 	%rd124, %rd59, 2048;
	add.s32 	%r405, %r404, %r400;
$L__BB12_67:
	mul.wide.u32 	%rd64, %r405, 4;
	add.s64 	%rd60, %rd16, %rd64;
	// begin inline asm
	ld.global.nc.u32 %r110, [%rd60];
	// end inline asm
	mov.b32 	%f122, %r110;
	add.f32 	%f123, %f417, %f122;
	add.s64 	%rd61, %rd124, -1024;
	// begin inline asm
	ld.global.nc.u32 %r111, [%rd61];
	// end inline asm
	mov.b32 	%f124, %r111;
	add.f32 	%f125, %f123, %f124;
	// begin inline asm
	ld.global.nc.u32 %r112, [%rd124];
	// end inline asm
	mov.b32 	%f126, %r112;
	add.f32 	%f127, %f125, %f126;
	add.s64 	%rd63, %rd124, 1024;
	// begin inline asm
	ld.global.nc.u32 %r113, [%rd63];
	// end inline asm
	mov.b32 	%f128, %r113;
	add.f32 	%f417, %f127, %f128;
	add.s32 	%r404, %r404, 1024;
	add.s64 	%rd124, %rd124, 4096;
	add.s32 	%r405, %r405, 1024;
	setp.lt.s32 	%p12, %r404, %r51;
	@%p12 bra 	$L__BB12_67;
$L__BB12_68:
	// begin inline asm
	mov.u32 %r114, %laneid;
	// end inline asm
	mov.b32 	%r116, %f417;
	mov.b32 	%r117, 1;
	mov.b32 	%r138, 31;
	mov.b32 	%r139, -1;
	// begin inline asm
	shfl.sync.down.b32 %r115, %r116, %r117, %r138, %r139;
	// end inline asm
	setp.gt.s32 	%p13, %r114, 30;
	mov.b32 	%f129, %r115;
	add.f32 	%f130, %f417, %f129;
	selp.f32 	%f131, %f417, %f130, %p13;
	mov.b32 	%r121, %f131;
	mov.b32 	%r122, 2;
	// begin inline asm
	shfl.sync.down.b32 %r120, %r121, %r122, %r138, %r139;
	// end inline asm
	setp.gt.s32 	%p14, %r114, 29;
	mov.b32 	%f132, %r120;
	add.f32 	%f133, %f131, %f132;
	selp.f32 	%f134, %f131, %f133, %p14;
	mov.b32 	%r126, %f134;
	mov.b32 	%r127, 4;
	// begin inline asm
	shfl.sync.down.b32 %r125, %r126, %r127, %r138, %r139;
	// end inline asm
	setp.gt.s32 	%p15, %r114, 27;
	mov.b32 	%f135, %r125;
	add.f32 	%f136, %f134, %f135;
	selp.f32 	%f137, %f134, %f136, %p15;
	mov.b32 	%r131, %f137;
	mov.b32 	%r132, 8;
	// begin inline asm
	shfl.sync.down.b32 %r130, %r131, %r132, %r138, %r139;
	// end inline asm
	setp.gt.s32 	%p16, %r114, 23;
	mov.b32 	%f138, %r130;
	add.f32 	%f139, %f137, %f138;
	selp.f32 	%f140, %f137, %f139, %p16;
	mov.b32 	%r136, %f140;
	mov.b32 	%r137, 16;
	// begin inline asm
	shfl.sync.down.b32 %r135, %r136, %r137, %r138, %r139;
	// end inline asm
	setp.gt.s32 	%p17, %r114, 15;
	mov.b32 	%f141, %r135;
	add.f32 	%f54, %f140, %f141;
	selp.f32 	%f418, %f140, %f54, %p17;
	setp.ne.s32 	%p18, %r114, 0;
	@%p18 bra 	$L__BB12_70;
	shr.u32 	%r140, %r46, 3;
	and.b32  	%r141, %r140, 124;
	mov.u32 	%r142, _ZZN3cub18CUB_300001_SM_10006detail6reduce28DeviceReduceSingleTileKernelINS2_10policy_hubIfyN4cuda3std3__44plusIfEEE10Policy1000EPfSC_iS9_ffNS7_10__identityEEEvT0_T1_T2_T3_T4_T6_E12temp_storage;
	add.s32 	%r143, %r142, %r141;
	st.shared.f32 	[%r143+8], %f54;
$L__BB12_70:
	bar.sync 	0;
	setp.ne.s32 	%p19, %r46, 0;
	@%p19 bra 	$L__BB12_72;
	ld.shared.f32 	%f142, [_ZZN3cub18CUB_300001_SM_10006detail6reduce28DeviceReduceSingleTileKernelINS2_10policy_hubIfyN4cuda3std3__44plusIfEEE10Policy1000EPfSC_iS9_ffNS7_10__identityEEEvT0_T1_T2_T3_T4_T6_E12temp_storage+12];
	add.f32 	%f143, %f418, %f142;
	ld.shared.f32 	%f144, [_ZZN3cub18CUB_300001_SM_10006detail6reduce28DeviceReduceSingleTileKernelINS2_10policy_hubIfyN4cuda3std3__44plusIfEEE10Policy1000EPfSC_iS9_ffNS7_10__identityEEEvT0_T1_T2_T3_T4_T6_E12temp_storage+16];
	add.f32 	%f145, %f143, %f144;
	ld.shared.f32 	%f146, [_ZZN3cub18CUB_300001_SM_10006detail6reduce28DeviceReduceSingleTileKernelINS2_10policy_hubIfyN4cuda3std3__44plusIfEEE10Policy1000EPfSC_iS9_ffNS7_10__identityEEEvT0_T1_T2_T3_T4_T6_E12temp_storage+20];
	add.f32 	%f147, %f145, %f146;
	ld.shared.f32 	%f148, [_ZZN3cub18CUB_300001_SM_10006detail6reduce28DeviceReduceSingleTileKernelINS2_10policy_hubIfyN4cuda3std3__44plusIfEEE10Policy1000EPfSC_iS9_ffNS7_10__identityEEEvT0_T1_T2_T3_T4_T6_E12temp_storage+24];
	add.f32 	%f149, %f147, %f148;
	ld.shared.f32 	%f150, [_ZZN3cub18CUB_300001_SM_10006detail6reduce28DeviceReduceSingleTileKernelINS2_10policy_hubIfyN4cuda3std3__44plusIfEEE10Policy1000EPfSC_iS9_ffNS7_10__identityEEEvT0_T1_T2_T3_T4_T6_E12temp_storage+28];
	add.f32 	%f151, %f149, %f150;
	ld.shared.f32 	%f152, [_ZZN3cub18CUB_300001_SM_10006detail6reduce28DeviceReduceSingleTileKernelINS2_10policy_hubIfyN4cuda3std3__44plusIfEEE10Policy1000EPfSC_iS9_ffNS7_10__identityEEEvT0_T1_T2_T3_T4_T6_E12temp_storage+32];
	add.f32 	%f153, %f151, %f152;
	ld.shared.f32 	%f154, [_ZZN3cub18CUB_300001_SM_10006detail6reduce28DeviceReduceSingleTileKernelINS2_10policy_hubIfyN4cuda3std3__44plusIfEEE10Policy1000EPfSC_iS9_ffNS7_10__identityEEEvT0_T1_T2_T3_T4_T6_E12temp_storage+36];
	add.f32 	%f418, %f153, %f154;
$L__BB12_72:
	mov.u32 	%r379, %tid.x;
	setp.ne.s32 	%p95, %r379, 0;
	@%p95 bra 	$L__BB12_74;
	add.f32 	%f391, %f58, %f418;
	st.global.f32 	[%rd1], %f391;
$L__BB12_74:
	ret;

}


// ===== COMPILED SASS (sm_100) =====

	.target	sm_100

	.elftype	@"ET_EXEC"


//--------------------- .note.nv.tkinfo           --------------------------
	.section	.note.nv.tkinfo,"",@"SHT_NOTE"
	.sectionflags	@"SHF_NOTE_NV_TKINFO"
	.tkinfo
        /*0018*/ 	.word	0x00000002
        /*0030*/ 	.string	""
        /*0030*/ 	.string	"ptxas"
        /*0030*/ 	.string	"Cuda compilation tools, release 13.0, V13.0.88"
        /*0030*/ 	.string	"Build cuda_13.0.r13.0/compiler.36424714_0"
        /*0030*/ 	.string	"-arch sm_100 -m 64 "



//--------------------- .note.nv.cuinfo           --------------------------
	.section	.note.nv.cuinfo,"",@"SHT_NOTE"
	.sectionflags	@"SHF_NOTE_NV_CUINFO"
        /*0018*/ 	.short	0x0002
        /*001a*/ 	.short	0x0064
        /*001c*/ 	.short	0x0082
	.zero		2


//--------------------- .nv.info                  --------------------------
	.section	.nv.info,"",@"SHT_CUDA_INFO"
	.align	4


	//----- nvinfo : EIATTR_REGCOUNT
	.align		4
        /*0000*/ 	.byte	0x04, 0x2f
        /*0002*/ 	.short	(.L_44 - .L_43)
	.align		4
.L_43:
        /*0004*/ 	.word	index@(_ZN3cub18CUB_300001_SM_10006detail11EmptyKernelIvEEvv)
        /*0008*/ 	.word	0x00000004


	//----- nvinfo : EIATTR_FRAME_SIZE
	.align		4
.L_44:
        /*000c*/ 	.byte	0x04, 0x11
        /*000e*/ 	.short	(.L_46 - .L_45)
	.align		4
.L_45:
        /*0010*/ 	.word	index@(_ZN3cub18CUB_300001_SM_10006detail11EmptyKernelIvEEvv)
        /*0014*/ 	.word	0x00000000


	//----- nvinfo : EIATTR_REGCOUNT
	.align		4
.L_46:
        /*0018*/ 	.byte	0x04, 0x2f
        /*001a*/ 	.short	(.L_48 - .L_47)
	.align		4
.L_47:
        /*001c*/ 	.word	index@(_ZN3cub18CUB_300001_SM_10006detail8for_each13static_kernelINS2_12policy_hub_t12policy_500_tEmN6thrust24THRUST_300001_SM_1000_NS8cuda_cub20__uninitialized_fill7functorINS7_10device_ptrIfEEfEEEEvT0_T1_)
        /*0020*/ 	.word	0x00000008


	//----- nvinfo : EIATTR_FRAME_SIZE
	.align		4
.L_48:
        /*0024*/ 	.byte	0x04, 0x11
        /*0026*/ 	.short	(.L_50 - .L_49)
	.align		4
.L_49:
        /*0028*/ 	.word	index@(_ZN3cub18CUB_300001_SM_10006detail8for_each13static_kernelINS2_12policy_hub_t12policy_500_tEmN6thrust24THRUST_300001_SM_1000_NS8cuda_cub20__uninitialized_fill7functorINS7_10device_ptrIfEEfEEEEvT0_T1_)
        /*002c*/ 	.word	0x00000000


	//----- nvinfo : EIATTR_REGCOUNT
	.align		4
.L_50:
        /*0030*/ 	.byte	0x04, 0x2f
        /*0032*/ 	.short	(.L_52 - .L_51)
	.align		4
.L_51:
        /*0034*/ 	.word	index@(_ZN3cub18CUB_300001_SM_10006detail8for_each13static_kernelINS2_12policy_hub_t12policy_500_tElN6thrust24THRUST_300001_SM_1000_NS8cuda_cub20__uninitialized_copy7functorINS7_6detail15normal_iteratorINS7_10device_ptrIfEEEENS7_7pointerIfNS8_3tagENS7_11use_defaultESI_EEEEEEvT0_T1_)
        /*0038*/ 	.word	0x0000000c


	//----- nvinfo : EIATTR_FRAME_SIZE
	.align		4
.L_52:
        /*003c*/ 	.byte	0x04, 0x11
        /*003e*/ 	.short	(.L_54 - .L_53)
	.align		4
.L_53:
        /*0040*/ 	.word	index@(_ZN3cub18CUB_300001_SM_10006detail8for_each13static_kernelINS2_12policy_hub_t12policy_500_tElN6thrust24THRUST_300001_SM_1000_NS8cuda_cub20__uninitialized_copy7functorINS7_6detail15normal_iteratorINS7_10device_ptrIfEEEENS7_7pointerIfNS8_3tagENS7_11use_defaultESI_EEEEEEvT0_T1_)
        /*0044*/ 	.word	0x00000000


	//----- nvinfo : EIATTR_REGCOUNT
	.align		4
.L_54:
        /*0048*/ 	.byte	0x04, 0x2f
        /*004a*/ 	.short	(.L_56 - .L_55)
	.align		4
.L_55:
        /*004c*/ 	.word	index@(_ZN3cub18CUB_300001_SM_10006detail9transform16transform_kernelINS2_10policy_hubILb1EN4cuda3std3__45tupleIJN6thrust24THRUST_300001_SM_1000_NS6detail15normal_iteratorINSA_10device_ptrIfEEEESF_EEEE10policy1000Ei16smoother_functorSF_JPfSK_EEEvT0_iT1_T2_DpNS2_10kernel_argIT3_EE)
        /*0050*/ 	.word	0x0000001c


	//----- nvinfo : EIATTR_FRAME_SIZE
	.align		4
.L_56:
        /*0054*/ 	.byte	0x04, 0x11
        /*0056*/ 	.short	(.L_58 - .L_57)
	.align		4
.L_57:
        /*0058*/ 	.word	index@(_ZN3cub18CUB_300001_SM_10006detail9transform16transform_kernelINS2_10policy_hubILb1EN4cuda3std3__45tupleIJN6thrust24THRUST_300001_SM_1000_NS6detail15normal_iteratorINSA_10device_ptrIfEEEESF_EEEE10policy1000Ei16smoother_functorSF_JPfSK_EEEvT0_iT1_T2_DpNS2_10kernel_argIT3_EE)
        /*005c*/ 	.word	0x00000000


	//----- nvinfo : EIATTR_REGCOUNT
	.align		4
.L_58:
        /*0060*/ 	.byte	0x04, 0x2f
        /*0062*/ 	.short	(.L_60 - .L_59)
	.align		4
.L_59:
        /*0064*/ 	.word	index@(_ZN3cub18CUB_300001_SM_10006detail9transform16transform_kernelINS2_10policy_hubILb1EN4cuda3std3__45tupleIJN6thrust24THRUST_300001_SM_1000_NS6detail15normal_iteratorINSA_10device_ptrIfEEEESF_EEEE10policy1000El16smoother_functorSF_JPfSK_EEEvT0_iT1_T2_DpNS2_10kernel_argIT3_EE)
        /*0068*/ 	.word	0x0000001c


	//----- nvinfo : EIATTR_FRAME_SIZE
	.align		4
.L_60:
        /*006c*/ 	.byte	0x04, 0x11
        /*006e*/ 	.short	(.L_62 - .L_61)
	.align		4
.L_61:
        /*0070*/ 	.word	index@(_ZN3cub18CUB_300001_SM_10006detail9transform16transform_kernelINS2_10policy_hubILb1EN4cuda3std3__45tupleIJN6thrust24THRUST_300001_SM_1000_NS6detail15normal_iteratorINSA_10device_ptrIfEEEESF_EEEE10policy1000El16smoother_functorSF_JPfSK_EEEvT0_iT1_T2_DpNS2_10kernel_argIT3_EE)
        /*0074*/ 	.word	0x00000000


	//----- nvinfo : EIATTR_REGCOUNT
	.align		4
.L_62:
        /*0078*/ 	.byte	0x04, 0x2f
        /*007a*/ 	.short	(.L_64 - .L_63)
	.align		4
.L_63:
        /*007c*/ 	.word	index@(_ZN3cub18CUB_300001_SM_10006detail9transform16transform_kernelINS2_10policy_hubILb0EN4cuda3std3__45tupleIJN6thrust24THRUST_300001_SM_1000_NS6detail15normal_iteratorINSA_10device_ptrIfEEEESF_EEEE10policy1000EiNS7_10multipliesIfEESF_JPfSL_EEEvT0_iT1_T2_DpNS2_10kernel_argIT3_EE)
        /*0080*/ 	.word	0x00000020


	//----- nvinfo : EIATTR_FRAME_SIZE
	.align		4
.L_64:
        /*0084*/ 	.byte	0x04, 0x11
        /*0086*/ 	.short	(.L_66 - .L_65)
	.align		4
.L_65:
        /*0088*/ 	.word	index@($__internal_1_$__cuda_sm20_div_u64)
        /*008c*/ 	.word	0x00000000


	//----- nvinfo : EIATTR_FRAME_SIZE
	.align		4
.L_66:
        /*0090*/ 	.byte	0x04, 0x11
        /*0092*/ 	.short	(.L_68 - .L_67)
	.align		4
.L_67:
        /*0094*/ 	.word	index@(_ZN3cub18CUB_300001_SM_10006detail9transform16transform_kernelINS2_10policy_hubILb0EN4cuda3std3__45tupleIJN6thrust24THRUST_300001_SM_1000_NS6detail15normal_iteratorINSA_10device_ptrIfEEEESF_EEEE10policy1000EiNS7_10multipliesIfEESF_JPfSL_EEEvT0_iT1_T2_DpNS2_10kernel_argIT3_EE)
        /*0098*/ 	.word	0x00000000


	//----- nvinfo : EIATTR_REGCOUNT
	.align		4
.L_68:
        /*009c*/ 	.byte	0x04, 0x2f
        /*009e*/ 	.short	(.L_70 - .L_69)
	.align		4
.L_69:
        /*00a0*/ 	.word	index@(_ZN3cub18CUB_300001_SM_10006detail9transform16transform_kernelINS2_10policy_hubILb0EN4cuda3std3__45tupleIJN6thrust24THRUST_300001_SM_1000_NS6detail15normal_iteratorINSA_10device_ptrIfEEEESF_EEEE10policy1000ElNS7_10multipliesIfEESF_JPfSL_EEEvT0_iT1_T2_DpNS2_10kernel_argIT3_EE)
        /*00a4*/ 	.word	0x00000020


	//----- nvinfo : EIATTR_FRAME_SIZE
	.align		4
.L_70:
        /*00a8*/ 	.byte	0x04, 0x11
        /*00aa*/ 	.short	(.L_72 - .L_71)
	.align		4
.L_71:
        /*00ac*/ 	.word	index@($__internal_0_$__cuda_sm20_div_u64)
        /*00b0*/ 	.word	0x00000000


	//----- nvinfo : EIATTR_FRAME_SIZE
	.align		4
.L_72:
        /*00b4*/ 	.byte	0x04, 0x11
        /*00b6*/ 	.short	(.L_74 - .L_73)
	.align		4
.L_73:
        /*00b8*/ 	.word	index@(_ZN3cub18CUB_300001_SM_10006detail9transform16transform_kernelINS2_10policy_hubILb0EN4cuda3std3__45tupleIJN6thrust24THRUST_300001_SM_1000_NS6detail15normal_iteratorINSA_10device_ptrIfEEEESF_EEEE10policy1000ElNS7_10multipliesIfEESF_JPfSL_EEEvT0_iT1_T2_DpNS2_10kernel_argIT3_EE)
        /*00bc*/ 	.word	0x00000000


	//----- nvinfo : EIATTR_REGCOUNT
	.align		4
.L_74:
        /*00c0*/ 	.byte	0x04, 0x2f
        /*00c2*/ 	.short	(.L_76 - .L_75)
	.align		4
.L_75:
        /*00c4*/ 	.word	index@(_ZN3cub18CUB_300001_SM_10006detail6reduce28DeviceReduceSingleTileKernelINS2_10policy_hubIfjN4cuda3std3__44plusIfEEE10Policy1000EN6thrust24THRUST_300001_SM_1000_NS6detail15normal_iteratorINSD_10device_ptrIfEEEEPfjS9_ffNS7_10__identityEEEvT0_T1_T2_T3_T4_T6_)
        /*00c8*/ 	.word	0x00000020


	//----- nvinfo : EIATTR_FRAME_SIZE
	.align		4
.L_76:
        /*00cc*/ 	.byte	0x04, 0x11
        /*00ce*/ 	.short	(.L_78 - .L_77)
	.align		4
.L_77:
        /*00d0*/ 	.word	index@(_ZN3cub18CUB_300001_SM_10006detail6reduce28DeviceReduceSingleTileKernelINS2_10policy_hubIfjN4cuda3std3__44plusIfEEE10Policy1000EN6thrust24THRUST_300001_SM_1000_NS6detail15normal_iteratorINSD_10device_ptrIfEEEEPfjS9_ffNS7_10__identityEEEvT0_T1_T2_T3_T4_T6_)
        /*00d4*/ 	.word	0x00000000


	//----- nvinfo : EIATTR_REGCOUNT
	.align		4
.L_78:
        /*00d8*/ 	.byte	0x04, 0x2f
        /*00da*/ 	.short	(.L_80 - .L_79)
	.align		4
.L_79:
        /*00dc*/ 	.word	index@(_ZN3cub18CUB_300001_SM_10006detail6reduce18DeviceReduceKernelINS2_10policy_hubIfjN4cuda3std3__44plusIfEEE10Policy1000EN6thrust24THRUST_300001_SM_1000_NS6detail15normal_iteratorINSD_10device_ptrIfEEEEjS9_fNS7_10__identityEEEvT0_PT3_T1_NS0_13GridEvenShareISN_EET2_T4_)
        /*00e0*/ 	.word	0x00000020


	//----- nvinfo : EIATTR_FRAME_SIZE
	.align		4
.L_80:
        /*00e4*/ 	.byte	0x04, 0x11
        /*00e6*/ 	.short	(.L_82 - .L_81)
	.align		4
.L_81:
        /*00e8*/ 	.word	index@(_ZN3cub18CUB_300001_SM_10006detail6reduce18DeviceReduceKernelINS2_10policy_hubIfjN4cuda3std3__44plusIfEEE10Policy1000EN6thrust24THRUST_300001_SM_1000_NS6detail15normal_iteratorINSD_10device_ptrIfEEEEjS9_fNS7_10__identityEEEvT0_PT3_T1_NS0_13GridEvenShareISN_EET2_T4_)
        /*00ec*/ 	.word	0x00000000


	//----- nvinfo : EIATTR_REGCOUNT
	.align		4
.L_82:
        /*00f0*/ 	.byte	0x04, 0x2f
        /*00f2*/ 	.short	(.L_84 - .L_83)
	.align		4
.L_83:
        /*00f4*/ 	.word	index@(_ZN3cub18CUB_300001_SM_10006detail6reduce28DeviceReduceSingleTileKernelINS2_10policy_hubIfjN4cuda3std3__44plusIfEEE10Policy1000EPfSC_iS9_ffNS7_10__identityEEEvT0_T1_T2_T3_T4_T6_)
        /*00f8*/ 	.word	0x0000001e


	//----- nvinfo : EIATTR_FRAME_SIZE
	.align		4
.L_84:
        /*00fc*/ 	.byte	0x04, 0x11
        /*00fe*/ 	.short	(.L_86 - .L_85)
	.align		4
.L_85:
        /*0100*/ 	.word	index@(_ZN3cub18CUB_300001_SM_10006detail6reduce28DeviceReduceSingleTileKernelINS2_10policy_hubIfjN4cuda3std3__44plusIfEEE10Policy1000EPfSC_iS9_ffNS7_10__identityEEEvT0_T1_T2_T3_T4_T6_)
        /*0104*/ 	.word	0x00000000


	//----- nvinfo : EIATTR_REGCOUNT
	.align		4
.L_86:
        /*0108*/ 	.byte	0x04, 0x2f
        /*010a*/ 	.short	(.L_88 - .L_87)
	.align		4
.L_87:
        /*010c*/ 	.word	index@(_ZN3cub18CUB_300001_SM_10006detail6reduce28DeviceReduceSingleTileKernelINS2_10policy_hubIfyN4cuda3std3__44plusIfEEE10Policy1000EN6thrust24THRUST_300001_SM_1000_NS6detail15normal_iteratorINSD_10device_ptrIfEEEEPfyS9_ffNS7_10__identityEEEvT0_T1_T2_T3_T4_T6_)
        /*0110*/ 	.word	0x00000020


	//----- nvinfo : EIATTR_FRAME_SIZE
	.align		4
.L_88:
        /*0114*/ 	.byte	0x04, 0x11
        /*0116*/ 	.short	(.L_90 - .L_89)
	.align		4
.L_89:
        /*0118*/ 	.word	index@(_ZN3cub18CUB_300001_SM_10006detail6reduce28DeviceReduceSingleTileKernelINS2_10policy_hubIfyN4cuda3std3__44plusIfEEE10Policy1000EN6thrust24THRUST_300001_SM_1000_NS6detail15normal_iteratorINSD_10device_ptrIfEEEEPfyS9_ffNS7_10__identityEEEvT0_T1_T2_T3_T4_T6_)
        /*011c*/ 	.word	0x00000000


	//----- nvinfo : EIATTR_REGCOUNT
	.align		4
.L_90:
        /*0120*/ 	.byte	0x04, 0x2f
        /*0122*/ 	.short	(.L_92 - .L_91)
	.align		4
.L_91:
        /*0124*/ 	.word	index@(_ZN3cub18CUB_300001_SM_10006detail6reduce18DeviceReduceKernelINS2_10policy_hubIfyN4cuda3std3__44plusIfEEE10Policy1000EN6thrust24THRUST_300001_SM_1000_NS6detail15normal_iteratorINSD_10device_ptrIfEEEEyS9_fNS7_10__identityEEEvT0_PT3_T1_NS0_13GridEvenShareISN_EET2_T4_)
        /*0128*/ 	.word	0x0000001e


	//----- nvinfo : EIATTR_FRAME_SIZE
	.align		4
.L_92:
        /*012c*/ 	.byte	0x04, 0x11
        /*012e*/ 	.short	(.L_94 - .L_93)
	.align		4
.L_93:
        /*0130*/ 	.word	index@(_ZN3cub18CUB_300001_SM_10006detail6reduce18DeviceReduceKernelINS2_10policy_hubIfyN4cuda3std3__44plusIfEEE10Policy1000EN6thrust24THRUST_300001_SM_1000_NS6detail15normal_iteratorINSD_10device_ptrIfEEEEyS9_fNS7_10__identityEEEvT0_PT3_T1_NS0_13GridEvenShareISN_EET2_T4_)
        /*0134*/ 	.word	0x00000000


	//----- nvinfo : EIATTR_REGCOUNT
	.align		4
.L_94:
        /*0138*/ 	.byte	0x04, 0x2f
        /*013a*/ 	.short	(.L_96 - .L_95)
	.align		4
.L_95:
        /*013c*/ 	.word	index@(_ZN3cub18CUB_300001_SM_10006detail6reduce28DeviceReduceSingleTileKernelINS2_10policy_hubIfyN4cuda3std3__44plusIfEEE10Policy1000EPfSC_iS9_ffNS7_10__identityEEEvT0_T1_T2_T3_T4_T6_)
        /*0140*/ 	.word	0x0000001e


	//----- nvinfo : EIATTR_FRAME_SIZE
	.align		4
.L_96:
        /*0144*/ 	.byte	0x04, 0x11
        /*0146*/ 	.short	(.L_98 - .L_97)
	.align		4
.L_97:
        /*0148*/ 	.word	index@(_ZN3cub18CUB_300001_SM_10006detail6reduce28DeviceReduceSingleTileKernelINS2_10policy_hubIfyN4cuda3std3__44plusIfEEE10Policy1000EPfSC_iS9_ffNS7_10__identityEEEvT0_T1_T2_T3_T4_T6_)
        /*014c*/ 	.word	0x00000000


	//----- nvinfo : EIATTR_MIN_STACK_SIZE
	.align		4
.L_98:
        /*0150*/ 	.byte	0x04, 0x12
        /*0152*/ 	.short	(.L_100 - .L_99)
	.align		4
.L_99:
        /*0154*/ 	.word	index@(_ZN3cub18CUB_300001_SM_10006detail6reduce28DeviceReduceSingleTileKernelINS2_10policy_hubIfyN4cuda3std3__44plusIfEEE10Policy1000EPfSC_iS9_ffNS7_10__identityEEEvT0_T1_T2_T3_T4_T6_)
        /*0158*/ 	.word	0x00000000


	//----- nvinfo : EIATTR_MIN_STACK_SIZE
	.align		4
.L_100:
        /*015c*/ 	.byte	0x04, 0x12
        /*015e*/ 	.short	(.L_102 - .L_101)
	.align		4
.L_101:
        /*0160*/ 	.word	index@(_ZN3cub18CUB_300001_SM_10006detail6reduce18DeviceReduceKernelINS2_10policy_hubIfyN4cuda3std3__44plusIfEEE10Policy1000EN6thrust24THRUST_300001_SM_1000_NS6detail15normal_iteratorINSD_10device_ptrIfEEEEyS9_fNS7_10__identityEEEvT0_PT3_T1_NS0_13GridEvenShareISN_EET2_T4_)
        /*0164*/ 	.word	0x00000000


	//----- nvinfo : EIATTR_MIN_STACK_SIZE
	.align		4
.L_102:
        /*0168*/ 	.byte	0x04, 0x12
        /*016a*/ 	.short	(.L_104 - .L_103)
	.align		4
.L_103:
        /*016c*/ 	.word	index@(_ZN3cub18CUB_300001_SM_10006detail6reduce28DeviceReduceSingleTileKernelINS2_10policy_hubIfyN4cuda3std3__44plusIfEEE10Policy1000EN6thrust24THRUST_300001_SM_1000_NS6detail15normal_iteratorINSD_10device_ptrIfEEEEPfyS9_ffNS7_10__identityEEEvT0_T1_T2_T3_T4_T6_)
        /*0170*/ 	.word	0x00000000


	//----- nvinfo : EIATTR_MIN_STACK_SIZE
	.align		4
.L_104:
        /*0174*/ 	.byte	0x04, 0x12
        /*0176*/ 	.short	(.L_106 - .L_105)
	.align		4
.L_105:
        /*0178*/ 	.word	index@(_ZN3cub18CUB_300001_SM_10006detail6reduce28DeviceReduceSingleTileKernelINS2_10policy_hubIfjN4cuda3std3__44plusIfEEE10Policy1000EPfSC_iS9_ffNS7_10__identityEEEvT0_T1_T2_T3_T4_T6_)
        /*017c*/ 	.word	0x00000000


	//----- nvinfo : EIATTR_MIN_STACK_SIZE
	.align		4
.L_106:
        /*0180*/ 	.byte	0x04, 0x12
        /*0182*/ 	.short	(.L_108 - .L_107)
	.align		4
.L_107:
        /*0184*/ 	.word	index@(_ZN3cub18CUB_300001_SM_10006detail6reduce18DeviceReduceKernelINS2_10policy_hubIfjN4cuda3std3__44plusIfEEE10Policy1000EN6thrust24THRUST_300001_SM_1000_NS6detail15normal_iteratorINSD_10device_ptrIfEEEEjS9_fNS7_10__identityEEEvT0_PT3_T1_NS0_13GridEvenShareISN_EET2_T4_)
        /*0188*/ 	.word	0x00000000


	//----- nvinfo : EIATTR_MIN_STACK_SIZE
	.align		4
.L_108:
        /*018c*/ 	.byte	0x04, 0x12
        /*018e*/ 	.short	(.L_110 - .L_109)
	.align		4
.L_109:
        /*0190*/ 	.word	index@(_ZN3cub18CUB_300001_SM_10006detail6reduce28DeviceReduceSingleTileKernelINS2_10policy_hubIfjN4cuda3std3__44plusIfEEE10Policy1000EN6thrust24THRUST_300001_SM_1000_NS6detail15normal_iteratorINSD_10device_ptrIfEEEEPfjS9_ffNS7_10__identityEEEvT0_T1_T2_T3_T4_T6_)
        /*0194*/ 	.word	0x00000000


	//----- nvinfo : EIATTR_MIN_STACK_SIZE
	.align		4
.L_110:
        /*0198*/ 	.byte	0x04, 0x12
        /*019a*/ 	.short	(.L_112 - .L_111)
	.align		4
.L_111:
        /*019c*/ 	.word	index@(_ZN3cub18CUB_300001_SM_10006detail9transform16transform_kernelINS2_10policy_hubILb0EN4cuda3std3__45tupleIJN6thrust24THRUST_300001_SM_1000_NS6detail15normal_iteratorINSA_10device_ptrIfEEEESF_EEEE10policy1000ElNS7_10multipliesIfEESF_JPfSL_EEEvT0_iT1_T2_DpNS2_10kernel_argIT3_EE)
        /*01a0*/ 	.word	0x00000000


	//----- nvinfo : EIATTR_MIN_STACK_SIZE
	.align		4
.L_112:
        /*01a4*/ 	.byte	0x04, 0x12
        /*01a6*/ 	.short	(.L_114 - .L_113)
	.align		4
.L_113:
        /*01a8*/ 	.word	index@(_ZN3cub18CUB_300001_SM_10006detail9transform16transform_kernelINS2_10policy_hubILb0EN4cuda3std3__45tupleIJN6thrust24THRUST_300001_SM_1000_NS6detail15normal_iteratorINSA_10device_ptrIfEEEESF_EEEE10policy1000EiNS7_10multipliesIfEESF_JPfSL_EEEvT0_iT1_T2_DpNS2_10kernel_argIT3_EE)
        /*01ac*/ 	.word	0x00000000


	//----- nvinfo : EIATTR_MIN_STACK_SIZE
	.align		4
.L_114:
        /*01b0*/ 	.byte	0x04, 0x12
        /*01b2*/ 	.short	(.L_116 - .L_115)
	.align		4
.L_115:
        /*01b4*/ 	.word	index@(_ZN3cub18CUB_300001_SM_10006detail9transform16transform_kernelINS2_10policy_hubILb1EN4cuda3std3__45tupleIJN6thrust24THRUST_300001_SM_1000_NS6detail15normal_iteratorINSA_10device_ptrIfEEEESF_EEEE10policy1000El16smoother_functorSF_JPfSK_EEEvT0_iT1_T2_DpNS2_10kernel_argIT3_EE)
        /*01b8*/ 	.word	0x00000000


	//----- nvinfo : EIATTR_MIN_STACK_SIZE
	.align		4
.L_116:
        /*01bc*/ 	.byte	0x04, 0x12
        /*01be*/ 	.short	(.L_118 - .L_117)
	.align		4
.L_117:
        /*01c0*/ 	.word	index@(_ZN3cub18CUB_300001_SM_10006detail9transform16transform_kernelINS2_10policy_hubILb1EN4cuda3std3__45tupleIJN6thrust24THRUST_300001_SM_1000_NS6detail15normal_iteratorINSA_10device_ptrIfEEEESF_EEEE10policy1000Ei16smoother_functorSF_JPfSK_EEEvT0_iT1_T2_DpNS2_10kernel_argIT3_EE)
        /*01c4*/ 	.word	0x00000000


	//----- nvinfo : EIATTR_MIN_STACK_SIZE
	.align		4
.L_118:
        /*01c8*/ 	.byte	0x04, 0x12
        /*01ca*/ 	.short	(.L_120 - .L_119)
	.align		4
.L_119:
        /*01cc*/ 	.word	index@(_ZN3cub18CUB_300001_SM_10006detail8for_each13static_kernelINS2_12policy_hub_t12policy_500_tElN6thrust24THRUST_300001_SM_1000_NS8cuda_cub20__uninitialized_copy7functorINS7_6detail15normal_iteratorINS7_10device_ptrIfEEEENS7_7pointerIfNS8_3tagENS7_11use_defaultESI_EEEEEEvT0_T1_)
        /*01d0*/ 	.word	0x00000000


	//----- nvinfo : EIATTR_MIN_STACK_SIZE
	.align		4
.L_120:
        /*01d4*/ 	.byte	0x04, 0x12
        /*01d6*/ 	.short	(.L_122 - .L_121)
	.align		4
.L_121:
        /*01d8*/ 	.word	index@(_ZN3cub18CUB_300001_SM_10006detail8for_each13static_kernelINS2_12policy_hub_t12policy_500_tEmN6thrust24THRUST_300001_SM_1000_NS8cuda_cub20__uninitialized_fill7functorINS7_10device_ptrIfEEfEEEEvT0_T1_)
        /*01dc*/ 	.word	0x00000000


	//----- nvinfo : EIATTR_MIN_STACK_SIZE
	.align		4
.L_122:
        /*01e0*/ 	.byte	0x04, 0x12
        /*01e2*/ 	.short	(.L_124 - .L_123)
	.align		4
.L_123:
        /*01e4*/ 	.word	index@(_ZN3cub18CUB_300001_SM_10006detail11EmptyKernelIvEEvv)
        /*01e8*/ 	.word	0x00000000
.L_124:


//--------------------- .nv.compat                --------------------------
	.section	.nv.compat,"",@"SHT_CUDA_COMPAT_INFO"
	.align	4
        /*0000*/ 	.byte	0x02, 0x09, 0x00, 0x00, 0x02, 0x02, 0x02, 0x00, 0x02, 0x05, 0x05, 0x00, 0x03, 0x07, 0x01, 0x01
        /*0010*/ 	.byte	0x02, 0x03, 0x00, 0x00, 0x02, 0x06, 0x01, 0x00, 0x04, 0x0b, 0x08, 0x00, 0x09, 0x00, 0x00, 0x00
        /*0020*/ 	.byte	0x00, 0x00, 0x00, 0x00


//--------------------- .nv.info._ZN3cub18CUB_300001_SM_10006detail6reduce28DeviceReduceSingleTileKernelINS2_10policy_hubIfyN4cuda3std3__44plusIfEEE10Policy1000EPfSC_iS9_ffNS7_10__identityEEEvT0_T1_T2_T3_T4_T6_ --------------------------
	.section	.nv.info._ZN3cub18CUB_300001_SM_10006detail6reduce28DeviceReduceSingleTileKernelINS2_10policy_hubIfyN4cuda3std3__44plusIfEEE10Policy1000EPfSC_iS9_ffNS7_10__identityEEEvT0_T1_T2_T3_T4_T6_,"",@"SHT_CUDA_INFO"
	.sectionflags	@""
	.align	4


	//----- nvinfo : EIATTR_CUDA_API_VERSION
	.align		4
        /*0000*/ 	.byte	0x04, 0x37
        /*0002*/ 	.short	(.L_126 - .L_125)
.L_125:
        /*0004*/ 	.word	0x00000082


	//----- nvinfo : EIATTR_KPARAM_INFO
	.align		4
.L_126:
        /*0008*/ 	.byte	0x04, 0x17
        /*000a*/ 	.short	(.L_128 - .L_127)
.L_127:
        /*000c*/ 	.word	0x00000000
        /*0010*/ 	.short	0x0005
        /*0012*/ 	.short	0x001c
        /*0014*/ 	.byte	0x00, 0xf0, 0x05, 0x00


	//----- nvinfo : EIATTR_KPARAM_INFO
	.align		4
.L_128:
        /*0018*/ 	.byte	0x04, 0x17
        /*001a*/ 	.short	(.L_130 - .L_129)
.L_129:
        /*001c*/ 	.word	0x00000000
        /*0020*/ 	.short	0x0004
        /*0022*/ 	.short	0x0018
        /*0024*/ 	.byte	0x00, 0xf0, 0x11, 0x00


	//----- nvinfo : EIATTR_KPARAM_INFO
	.align		4
.L_130:
        /*0028*/ 	.byte	0x04, 0x17
        /*002a*/ 	.short	(.L_132 - .L_131)
.L_131:
        /*002c*/ 	.word	0x00000000
        /*0030*/ 	.short	0x0003
        /*0032*/ 	.short	0x0014
        /*0034*/ 	.byte	0x00, 0xf0, 0x05, 0x00


	//----- nvinfo : EIATTR_KPARAM_INFO
	.align		4
.L_132:
        /*0038*/ 	.byte	0x04, 0x17
        /*003a*/ 	.short	(.L_134 - .L_133)
.L_133:
        /*003c*/ 	.word	0x00000000
        /*0040*/ 	.short	0x0002
        /*0042*/ 	.short	0x0010
        /*0044*/ 	.byte	0x00, 0xf0, 0x11, 0x00


	//----- nvinfo : EIATTR_KPARAM_INFO
	.align		4
.L_134:
        /*0048*/ 	.byte	0x04, 0x17
        /*004a*/ 	.short	(.L_136 - .L_135)
.L_135:
        /*004c*/ 	.word	0x00000000
        /*0050*/ 	.short	0x0001
        /*0052*/ 	.short	0x0008
        /*0054*/ 	.byte	0x00, 0xf5, 0x21, 0x00


	//----- nvinfo : EIATTR_KPARAM_INFO
	.align		4
.L_136:
        /*0058*/ 	.byte	0x04, 0x17
        /*005a*/ 	.short	(.L_138 - .L_137)
.L_137:
        /*005c*/ 	.word	0x00000000
        /*0060*/ 	.short	0x0000
        /*0062*/ 	.short	0x0000
        /*0064*/ 	.byte	0x00, 0xf5, 0x21, 0x00


	//----- nvinfo : EIATTR_SPARSE_MMA_MASK
	.align		4
.L_138:
        /*0068*/ 	.byte	0x03, 0x50
        /*006a*/ 	.short	0x0000


	//----- nvinfo : EIATTR_MAXREG_COUNT
	.align		4
        /*006c*/ 	.byte	0x03, 0x1b
        /*006e*/ 	.short	0x00ff


	//----- nvinfo : EIATTR_NUM_BARRIERS
	.align		4
        /*0070*/ 	.byte	0x02, 0x4c
        /*0072*/ 	.byte	0x01
	.zero		1


	//----- nvinfo : EIATTR_MERCURY_ISA_VERSION
	.align		4
        /*0074*/ 	.byte	0x03, 0x5f
        /*0076*/ 	.short	0x0101


	//----- nvinfo : EIATTR_COOP_GROUP_MASK_REGIDS
	.align		4
        /*0078*/ 	.byte	0x04, 0x29
        /*007a*/ 	.short	(.L_140 - .L_139)


	//   ....[0]....
.L_139:
        /*007c*/ 	.word	0xffffffff


	//   ....[1]....
        /*0080*/ 	.word	0xffffffff


	//   ....[2]....
        /*0084*/ 	.word	0xffffffff


	//   ....[3]....
        /*0088*/ 	.word	0xffffffff


	//   ....[4]....
        /*008c*/ 	.word	0xffffffff


	//   ....[5]....
        /*0090*/ 	.word	0xffffffff


	//   ....[6]....
        /*0094*/ 	.word	0xffffffff


	//   ....[7]....
        /*0098*/ 	.word	0xffffffff


	//   ....[8]....
        /*009c*/ 	.word	0xffffffff


	//   ....[9]....
        /*00a0*/ 	.word	0xffffffff


	//   ....[10]....
        /*00a4*/ 	.word	0xffffffff


	//   ....[11]....
        /*00a8*/ 	.word	0xffffffff


	//   ....[12]....
        /*00ac*/ 	.word	0xffffffff


	//   ....[13]....
        /*00b0*/ 	.word	0xffffffff


	//   ....[14]....
        /*00b4*/ 	.word	0xffffffff


	//   ....[15]....
        /*00b8*/ 	.word	0xffffffff


	//   ....[16]....
        /*00bc*/ 	.word	0xffffffff


	//   ....[17]....
        /*00c0*/ 	.word	0xffffffff


	//   ....[18]....
        /*00c4*/ 	.word	0xffffffff


	//   ....[19]....
        /*00c8*/ 	.word	0xffffffff


	//   ....[20]....
        /*00cc*/ 	.word	0xffffffff


	//   ....[21]....
        /*00d0*/ 	.word	0xffffffff


	//   ....[22]....
        /*00d4*/ 	.word	0xffffffff


	//   ....[23]....
        /*00d8*/ 	.word	0xffffffff


	//   ....[24]....
        /*00dc*/ 	.word	0xffffffff


	//   ....[25]....
        /*00e0*/ 	.word	0xffffffff


	//   ....[26]....
        /*00e4*/ 	.word	0xffffffff


	//   ....[27]....
        /*00e8*/ 	.word	0xffffffff


	//   ....[28]....
        /*00ec*/ 	.word	0xffffffff


	//   ....[29]....
        /*00f0*/ 	.word	0xffffffff


	//----- nvinfo : EIATTR_COOP_GROUP_INSTR_OFFSETS
	.align		4
.L_140:
        /*00f4*/ 	.byte	0x04, 0x28
        /*00f6*/ 	.short	(.L_142 - .L_141)


	//   ....[0]....
.L_141:
        /*00f8*/ 	.word	0x00000980


	//   ....[1]....
        /*00fc*/ 	.word	0x000009e0


	//   ....[2]....
        /*0100*/ 	.word	0x00000a50


	//   ....[3]....
        /*0104*/ 	.word	0x00000aa0


	//   ....[4]....
        /*0108*/ 	.word	0x00000ad0


	//   ....[5]....
        /*010c*/ 	.word	0x00000c90


	//   ....[6]....
        /*0110*/ 	.word	0x00000d20


	//   ....[7]....
        /*0114*/ 	.word	0x00000d60


	//   ....[8]....
        /*0118*/ 	.word	0x00000db0


	//   ....[9]....
        /*011c*/ 	.word	0x00000df0


	//   ....[10]....
        /*0120*/ 	.word	0x00001c00


	//   ....[11]....
        /*0124*/ 	.word	0x00001c80


	//   ....[12]....
        /*0128*/ 	.word	0x00001cd0


	//   ....[13]....
        /*012c*/ 	.word	0x00001d10


	//   ....[14]....
        /*0130*/ 	.word	0x00001d40


	//   ....[15]....
        /*0134*/ 	.word	0x00002700


	//   ....[16]....
        /*0138*/ 	.word	0x00002760


	//   ....[17]....
        /*013c*/ 	.word	0x000027d0


	//   ....[18]....
        /*0140*/ 	.word	0x00002820


	//   ....[19]....
        /*0144*/ 	.word	0x00002850


	//   ....[20]....
        /*0148*/ 	.word	0x00002a10


	//   ....[21]....
        /*014c*/ 	.word	0x00002a90


	//   ....[22]....
        /*0150*/ 	.word	0x00002ad0


	//   ....[23]....
        /*0154*/ 	.word	0x00002b10


	//   ....[24]....
        /*0158*/ 	.word	0x00002b70


	//   ....[25]....
        /*015c*/ 	.word	0x00003b00


	//   ....[26]....
        /*0160*/ 	.word	0x00003b80


	//   ....[27]....
        /*0164*/ 	.word	0x00003bd0


	//   ....[28]....
        /*0168*/ 	.word	0x00003c10


	//   ....[29]....
        /*016c*/ 	.word	0x00003c40


	//----- nvinfo : EIATTR_VRC_CTA_INIT_COUNT
	.align		4
.L_142:
        /*0170*/ 	.byte	0x02, 0x4a
	.zero		1
	.zero		1


	//----- nvinfo : EIATTR_EXIT_INSTR_OFFSETS
	.align		4
        /*0174*/ 	.byte	0x04, 0x1c
        /*0176*/ 	.short	(.L_144 - .L_143)


	//   ....[0]....
.L_143:
        /*0178*/ 	.word	0x00000080


	//   ....[1]....
        /*017c*/ 	.word	0x000000c0


	//   ....[2]....
        /*0180*/ 	.word	0x00003d90


	//   ....[3]....
        /*0184*/ 	.word	0x00003de0


	//----- nvinfo : EIATTR_MAX_THREADS
	.align		4
.L_144:
        /*0188*/ 	.byte	0x04, 0x05
        /*018a*/ 	.short	(.L_146 - .L_145)
.L_145:
        /*018c*/ 	.word	0x00000100
        /*0190*/ 	.word	0x00000001
        /*0194*/ 	.word	0x00000001


	//----- nvinfo : EIATTR_CRS_STACK_SIZE
	.align		4
.L_146:
        /*0198*/ 	.byte	0x04, 0x1e
        /*019a*/ 	.short	(.L_148 - .L_147)
.L_147:
        /*019c*/ 	.word	0x00000000


	//----- nvinfo : EIATTR_CBANK_PARAM_SIZE
	.align		4
.L_148:
        /*01a0*/ 	.byte	0x03, 0x19
        /*01a2*/ 	.short	0x001d


	//----- nvinfo : EIATTR_PARAM_CBANK
	.align		4
        /*01a4*/ 	.byte	0x04, 0x0a
        /*01a6*/ 	.short	(.L_150 - .L_149)
	.align		4
.L_149:
        /*01a8*/ 	.word	index@(.nv.constant0._ZN3cub18CUB_300001_SM_10006detail6reduce28DeviceReduceSingleTileKernelINS2_10policy_hubIfyN4cuda3std3__44plusIfEEE10Policy1000EPfSC_iS9_ffNS7_10__identityEEEvT0_T1_T2_T3_T4_T6_)
        /*01ac*/ 	.short	0x0380
        /*01ae*/ 	.short	0x001d


	//----- nvinfo : EIATTR_SW_WAR
	.align		4
.L_150:
        /*01b0*/ 	.byte	0x04, 0x36
        /*01b2*/ 	.short	(.L_152 - .L_151)
.L_151:
        /*01b4*/ 	.word	0x00000008
.L_152:


//--------------------- .nv.info._ZN3cub18CUB_300001_SM_10006detail6reduce18DeviceReduceKernelINS2_10policy_hubIfyN4cuda3std3__44plusIfEEE10Policy1000EN6thrust24THRUST_300001_SM_1000_NS6detail15normal_iteratorINSD_10device_ptrIfEEEEyS9_fNS7_10__identityEEEvT0_PT3_T1_NS0_13GridEvenShareISN_EET2_T4_ --------------------------
	.section	.nv.info._ZN3cub18CUB_300001_SM_10006detail6reduce18DeviceReduceKernelINS2_10policy_hubIfyN4cuda3std3__44plusIfEEE10Policy1000EN6thrust24THRUST_300001_SM_1000_NS6detail15normal_iteratorINSD_10device_ptrIfEEEEyS9_fNS7_10__identityEEEvT0_PT3_T1_NS0_13GridEvenShareISN_EET2_T4_,"",@"SHT_CUDA_INFO"
	.sectionflags	@""
	.align	4


	//----- nvinfo : EIATTR_CUDA_API_VERSION
	.align		4
        /*0000*/ 	.byte	0x04, 0x37
        /*0002*/ 	.short	(.L_154 - .L_153)
.L_153:
        /*0004*/ 	.word	0x00000082


	//----- nvinfo : EIATTR_KPARAM_INFO
	.align		4
.L_154:
        /*0008*/ 	.byte	0x04, 0x17
        /*000a*/ 	.short	(.L_156 - .L_155)
.L_155:
        /*000c*/ 	.word	0x00000000
        /*0010*/ 	.short	0x0005
        /*0012*/ 	.short	0x0061
        /*0014*/ 	.byte	0x00, 0xf0, 0x05, 0x00


	//----- nvinfo : EIATTR_KPARAM_INFO
	.align		4
.L_156:
        /*0018*/ 	.byte	0x04, 0x17
        /*001a*/ 	.short	(.L_158 - .L_157)
.L_157:
        /*001c*/ 	.word	0x00000000
        /*0020*/ 	.short	0x0004
        /*0022*/ 	.short	0x0060
        /*0024*/ 	.byte	0x00, 0xf0, 0x05, 0x00


	//----- nvinfo : EIATTR_KPARAM_INFO
	.align		4
.L_158:
        /*0028*/ 	.byte	0x04, 0x17
        /*002a*/ 	.short	(.L_160 - .L_159)
.L_159:
        /*002c*/ 	.word	0x00000000
        /*0030*/ 	.short	0x0003
        /*0032*/ 	.short	0x0018
        /*0034*/ 	.byte	0x00, 0xf0, 0x21, 0x01


	//----- nvinfo : EIATTR_KPARAM_INFO
	.align		4
.L_160:
        /*0038*/ 	.byte	0x04, 0x17
        /*003a*/ 	.short	(.L_162 - .L_161)
.L_161:
        /*003c*/ 	.word	0x00000000
        /*0040*/ 	.short	0x0002
        /*0042*/ 	.short	0x0010
        /*0044*/ 	.byte	0x00, 0xf0, 0x21, 0x00


	//----- nvinfo : EIATTR_KPARAM_INFO
	.align		4
.L_162:
        /*0048*/ 	.byte	0x04, 0x17
        /*004a*/ 	.short	(.L_164 - .L_163)
.L_163:
        /*004c*/ 	.word	0x00000000
        /*0050*/ 	.short	0x0001
        /*0052*/ 	.short	0x0008
        /*0054*/ 	.byte	0x00, 0xf5, 0x21, 0x00


	//----- nvinfo : EIATTR_KPARAM_INFO
	.align		4
.L_164:
        /*0058*/ 	.byte	0x04, 0x17
        /*005a*/ 	.short	(.L_166 - .L_165)
.L_165:
        /*005c*/ 	.word	0x00000000
        /*0060*/ 	.short	0x0000
        /*0062*/ 	.short	0x0000
        /*0064*/ 	.byte	0x00, 0xf0, 0x21, 0x00


	//----- nvinfo : EIATTR_SPARSE_MMA_MASK
	.align		4
.L_166:
        /*0068*/ 	.byte	0x03, 0x50
        /*006a*/ 	.short	0x0000


	//----- nvinfo : EIATTR_MAXREG_COUNT
	.align		4
        /*006c*/ 	.byte	0x03, 0x1b
        /*006e*/ 	.short	0x00ff


	//----- nvinfo : EIATTR_NUM_BARRIERS
	.align		4
        /*0070*/ 	.byte	0x02, 0x4c
        /*0072*/ 	.byte	0x01
	.zero		1


	//----- nvinfo : EIATTR_MERCURY_ISA_VERSION
	.align		4
        /*0074*/ 	.byte	0x03, 0x5f
        /*0076*/ 	.short	0x0101


	//----- nvinfo : EIATTR_COOP_GROUP_MASK_REGIDS
	.align		4
        /*0078*/ 	.byte	0x04, 0x29
        /*007a*/ 	.short	(.L_168 - .L_167)


	//   ....[0]....
.L_167:
        /*007c*/ 	.word	0xffffffff


	//   ....[1]....
        /*0080*/ 	.word	0xffffffff


	//   ....[2]....
        /*0084*/ 	.word	0xffffffff


	//   ....[3]....
        /*0088*/ 	.word	0xffffffff


	//   ....[4]....
        /*008c*/ 	.word	0xffffffff


	//   ....[5]....
        /*0090*/ 	.word	0xffffffff


	//   ....[6]....
        /*0094*/ 	.word	0xffffffff


	//   ....[7]....
        /*0098*/ 	.word	0xffffffff


	//   ....[8]....
        /*009c*/ 	.word	0xffffffff


	//   ....[9]....
        /*00a0*/ 	.word	0xffffffff


	//   ....[10]....
        /*00a4*/ 	.word	0xffffffff


	//   ....[11]....
        /*00a8*/ 	.word	0xffffffff


	//   ....[12]....
        /*00ac*/ 	.word	0xffffffff


	//   ....[13]....
        /*00b0*/ 	.word	0xffffffff


	//   ....[14]....
        /*00b4*/ 	.word	0xffffffff


	//----- nvinfo : EIATTR_COOP_GROUP_INSTR_OFFSETS
	.align		4
.L_168:
        /*00b8*/ 	.byte	0x04, 0x28
        /*00ba*/ 	.short	(.L_170 - .L_169)


	//   ....[0]....
.L_169:
        /*00bc*/ 	.word	0x000009c0


	//   ....[1]....
        /*00c0*/ 	.word	0x00000a20


	//   ....[2]....
        /*00c4*/ 	.word	0x00000a90


	//   ....[3]....
        /*00c8*/ 	.word	0x00000ae0


	//   ....[4]....
        /*00cc*/ 	.word	0x00000b10


	//   ....[5]....
        /*00d0*/ 	.word	0x00000cd0


	//   ....[6]....
        /*00d4*/ 	.word	0x00000d60


	//   ....[7]....
        /*00d8*/ 	.word	0x00000dd0


	//   ....[8]....
        /*00dc*/ 	.word	0x00000e20


	//   ....[9]....
        /*00e0*/ 	.word	0x00000e50


	//   ....[10]....
        /*00e4*/ 	.word	0x00002030


	//   ....[11]....
        /*00e8*/ 	.word	0x000020c0


	//   ....[12]....
        /*00ec*/ 	.word	0x00002110


	//   ....[13]....
        /*00f0*/ 	.word	0x00002150


	//   ....[14]....
        /*00f4*/ 	.word	0x00002180


	//----- nvinfo : EIATTR_VRC_CTA_INIT_COUNT
	.align		4
.L_170:
        /*00f8*/ 	.byte	0x02, 0x4a
	.zero		1
	.zero		1


	//----- nvinfo : EIATTR_EXIT_INSTR_OFFSETS
	.align		4
        /*00fc*/ 	.byte	0x04, 0x1c
        /*00fe*/ 	.short	(.L_172 - .L_171)


	//   ....[0]....
.L_171:
        /*0100*/ 	.word	0x000022d0


	//   ....[1]....
        /*0104*/ 	.word	0x00002330


	//----- nvinfo : EIATTR_MAX_THREADS
	.align		4
.L_172:
        /*0108*/ 	.byte	0x04, 0x05
        /*010a*/ 	.short	(.L_174 - .L_173)
.L_173:
        /*010c*/ 	.word	0x00000100
        /*0110*/ 	.word	0x00000001
        /*0114*/ 	.word	0x00000001


	//----- nvinfo : EIATTR_CRS_STACK_SIZE
	.align		4
.L_174:
        /*0118*/ 	.byte	0x04, 0x1e
        /*011a*/ 	.short	(.L_176 - .L_175)
.L_175:
        /*011c*/ 	.word	0x00000000


	//----- nvinfo : EIATTR_CBANK_PARAM_SIZE
	.align		4
.L_176:
        /*0120*/ 	.byte	0x03, 0x19
        /*0122*/ 	.short	0x0062


	//----- nvinfo : EIATTR_PARAM_CBANK
	.align		4
        /*0124*/ 	.byte	0x04, 0x0a
        /*0126*/ 	.short	(.L_178 - .L_177)
	.align		4
.L_177:
        /*0128*/ 	.word	index@(.nv.constant0._ZN3cub18CUB_300001_SM_10006detail6reduce18DeviceReduceKernelINS2_10policy_hubIfyN4cuda3std3__44plusIfEEE10Policy1000EN6thrust24THRUST_300001_SM_1000_NS6detail15normal_iteratorINSD_10device_ptrIfEEEEyS9_fNS7_10__identityEEEvT0_PT3_T1_NS0_13GridEvenShareISN_EET2_T4_)
        /*012c*/ 	.short	0x0380
        /*012e*/ 	.short	0x0062


	//----- nvinfo : EIATTR_SW_WAR
	.align		4
.L_178:
        /*0130*/ 	.byte	0x04, 0x36
        /*0132*/ 	.short	(.L_180 - .L_179)
.L_179:
        /*0134*/ 	.word	0x00000008
.L_180:


//--------------------- .nv.info._ZN3cub18CUB_300001_SM_10006detail6reduce28DeviceReduceSingleTileKernelINS2_10policy_hubIfyN4cuda3std3__44plusIfEEE10Policy1000EN6thrust24THRUST_300001_SM_1000_NS6detail15normal_iteratorINSD_10device_ptrIfEEEEPfyS9_ffNS7_10__identityEEEvT0_T1_T2_T3_T4_T6_ --------------------------
	.section	.nv.info._ZN3cub18CUB_300001_SM_10006detail6reduce28DeviceReduceSingleTileKernelINS2_10policy_hubIfyN4cuda3std3__44plusIfEEE10Policy1000EN6thrust24THRUST_300001_SM_1000_NS6detail15normal_iteratorINSD_10device_ptrIfEEEEPfyS9_ffNS7_10__identityEEEvT0_T1_T2_T3_T4_T6_,"",@"SHT_CUDA_INFO"
	.sectionflags	@""
	.align	4


	//----- nvinfo : EIATTR_CUDA_API_VERSION
	.align		4
        /*0000*/ 	.byte	0x04, 0x37
        /*0002*/ 	.short	(.L_182 - .L_181)
.L_181:
        /*0004*/ 	.word	0x00000082


	//----- nvinfo : EIATTR_KPARAM_INFO
	.align		4
.L_182:
        /*0008*/ 	.byte	0x04, 0x17
        /*000a*/ 	.short	(.L_184 - .L_183)
.L_183:
        /*000c*/ 	.word	0x00000000
        /*0010*/ 	.short	0x0005
        /*0012*/ 	.short	0x0020
        /*0014*/ 	.byte	0x00, 0xf0, 0x05, 0x00


	//----- nvinfo : EIATTR_KPARAM_INFO
	.align		4
.L_184:
        /*0018*/ 	.byte	0x04, 0x17
        /*001a*/ 	.short	(.L_186 - .L_185)
.L_185:
        /*001c*/ 	.word	0x00000000
        /*0020*/ 	.short	0x0004
        /*0022*/ 	.short	0x001c
        /*0024*/ 	.byte	0x00, 0xf0, 0x11, 0x00


	//----- nvinfo : EIATTR_KPARAM_INFO
	.align		4
.L_186:
        /*0028*/ 	.byte	0x04, 0x17
        /*002a*/ 	.short	(.L_188 - .L_187)
.L_187:
        /*002c*/ 	.word	0x00000000
        /*0030*/ 	.short	0x0003
        /*0032*/ 	.short	0x0018
        /*0034*/ 	.byte	0x00, 0xf0, 0x05, 0x00


	//----- nvinfo : EIATTR_KPARAM_INFO
	.align		4
.L_188:
        /*0038*/ 	.byte	0x04, 0x17
        /*003a*/ 	.short	(.L_190 - .L_189)
.L_189:
        /*003c*/ 	.word	0x00000000
        /*0040*/ 	.short	0x0002
        /*0042*/ 	.short	0x0010
        /*0044*/ 	.byte	0x00, 0xf0, 0x21, 0x00


	//----- nvinfo : EIATTR_KPARAM_INFO
	.align		4
.L_190:
        /*0048*/ 	.byte	0x04, 0x17
        /*004a*/ 	.short	(.L_192 - .L_191)
.L_191:
        /*004c*/ 	.word	0x00000000
        /*0050*/ 	.short	0x0001
        /*0052*/ 	.short	0x0008
        /*0054*/ 	.byte	0x00, 0xf5, 0x21, 0x00


	//----- nvinfo : EIATTR_KPARAM_INFO
	.align		4
.L_192:
        /*0058*/ 	.byte	0x04, 0x17
        /*005a*/ 	.short	(.L_194 - .L_193)
.L_193:
        /*005c*/ 	.word	0x00000000
        /*0060*/ 	.short	0x0000
        /*0062*/ 	.short	0x0000
        /*0064*/ 	.byte	0x00, 0xf0, 0x21, 0x00


	//----- nvinfo : EIATTR_SPARSE_MMA_MASK
	.align		4
.L_194:
        /*0068*/ 	.byte	0x03, 0x50
        /*006a*/ 	.short	0x0000


	//----- nvinfo : EIATTR_MAXREG_COUNT
	.align		4
        /*006c*/ 	.byte	0x03, 0x1b
        /*006e*/ 	.short	0x00ff


	//----- nvinfo : EIATTR_NUM_BARRIERS
	.align		4
        /*0070*/ 	.byte	0x02, 0x4c
        /*0072*/ 	.byte	0x01
	.zero		1


	//----- nvinfo : EIATTR_MERCURY_ISA_VERSION
	.align		4
        /*0074*/ 	.byte	0x03, 0x5f
        /*0076*/ 	.short	0x0101


	//----- nvinfo : EIATTR_COOP_GROUP_MASK_REGIDS
	.align		4
        /*0078*/ 	.byte	0x04, 0x29
        /*007a*/ 	.short	(.L_196 - .L_195)


	//   ....[0]....
.L_195:
        /*007c*/ 	.word	0xffffffff


	//   ....[1]....
        /*0080*/ 	.word	0xffffffff


	//   ....[2]....
        /*0084*/ 	.word	0xffffffff


	//   ....[3]....
        /*0088*/ 	.word	0xffffffff


	//   ....[4]....
        /*008c*/ 	.word	0xffffffff


	//   ....[5]....
        /*0090*/ 	.word	0xffffffff


	//   ....[6]....
        /*0094*/ 	.word	0xffffffff


	//   ....[7]....
        /*0098*/ 	.word	0xffffffff


	//   ....[8]....
        /*009c*/ 	.word	0xffffffff


	//   ....[9]....
        /*00a0*/ 	.word	0xffffffff


	//   ....[10]....
        /*00a4*/ 	.word	0xffffffff


	//   ....[11]....
        /*00a8*/ 	.word	0xffffffff


	//   ....[12]....
        /*00ac*/ 	.word	0xffffffff


	//   ....[13]....
        /*00b0*/ 	.word	0xffffffff


	//   ....[14]....
        /*00b4*/ 	.word	0xffffffff


	//----- nvinfo : EIATTR_COOP_GROUP_INSTR_OFFSETS
	.align		4
.L_196:
        /*00b8*/ 	.byte	0x04, 0x28
        /*00ba*/ 	.short	(.L_198 - .L_197)


	//   ....[0]....
.L_197:
        /*00bc*/ 	.word	0x00000930


	//   ....[1]....
        /*00c0*/ 	.word	0x00000990


	//   ....[2]....
        /*00c4*/ 	.word	0x00000a00


	//   ....[3]....
        /*00c8*/ 	.word	0x00000a50


	//   ....[4]....
        /*00cc*/ 	.word	0x00000a80


	//   ....[5]....
        /*00d0*/ 	.word	0x00000c40


	//   ....[6]....
        /*00d4*/ 	.word	0x00000cd0


	//   ....[7]....
        /*00d8*/ 	.word	0x00000d20


	//   ....[8]....
        /*00dc*/ 	.word	0x00000d60


	//   ....[9]....
        /*00e0*/ 	.word	0x00000da0


	//   ....[10]....
        /*00e4*/ 	.word	0x00001dc0


	//   ....[11]....
        /*00e8*/ 	.word	0x00001e40


	//   ....[12]....
        /*00ec*/ 	.word	0x00001e90


	//   ....[13]....
        /*00f0*/ 	.word	0x00001ed0


	//   ....[14]....
        /*00f4*/ 	.word	0x00001f00


	//----- nvinfo : EIATTR_VRC_CTA_INIT_COUNT
	.align		4
.L_198:
        /*00f8*/ 	.byte	0x02, 0x4a
	.zero		1
	.zero		1


	//----- nvinfo : EIATTR_EXIT_INSTR_OFFSETS
	.align		4
        /*00fc*/ 	.byte	0x04, 0x1c
        /*00fe*/ 	.short	(.L_200 - .L_199)


	//   ....[0]....
.L_199:
        /*0100*/ 	.word	0x000000a0


	//   ....[1]....
        /*0104*/ 	.word	0x000000e0


	//   ....[2]....
        /*0108*/ 	.word	0x00002040


	//   ....[3]....
        /*010c*/ 	.word	0x00002090


	//----- nvinfo : EIATTR_MAX_THREADS
	.align		4
.L_200:
        /*0110*/ 	.byte	0x04, 0x05
        /*0112*/ 	.short	(.L_202 - .L_201)
.L_201:
        /*0114*/ 	.word	0x00000100
        /*0118*/ 	.word	0x00000001
        /*011c*/ 	.word	0x00000001


	//----- nvinfo : EIATTR_CRS_STACK_SIZE
	.align		4
.L_202:
        /*0120*/ 	.byte	0x04, 0x1e
        /*0122*/ 	.short	(.L_204 - .L_203)
.L_203:
        /*0124*/ 	.word	0x00000000


	//----- nvinfo : EIATTR_CBANK_PARAM_SIZE
	.align		4
.L_204:
        /*0128*/ 	.byte	0x03, 0x19
        /*012a*/ 	.short	0x0021


	//----- nvinfo : EIATTR_PARAM_CBANK
	.align		4
        /*012c*/ 	.byte	0x04, 0x0a
        /*012e*/ 	.short	(.L_206 - .L_205)
	.align		4
.L_205:
        /*0130*/ 	.word	index@(.nv.constant0._ZN3cub18CUB_300001_SM_10006detail6reduce28DeviceReduceSingleTileKernelINS2_10policy_hubIfyN4cuda3std3__44plusIfEEE10Policy1000EN6thrust24THRUST_300001_SM_1000_NS6detail15normal_iteratorINSD_10device_ptrIfEEEEPfyS9_ffNS7_10__identityEEEvT0_T1_T2_T3_T4_T6_)
        /*0134*/ 	.short	0x0380
        /*0136*/ 	.short	0x0021


	//----- nvinfo : EIATTR_SW_WAR
	.align		4
.L_206:
        /*0138*/ 	.byte	0x04, 0x36
        /*013a*/ 	.short	(.L_208 - .L_207)
.L_207:
        /*013c*/ 	.word	0x00000008
.L_208:


//--------------------- .nv.info._ZN3cub18CUB_300001_SM_10006detail6reduce28DeviceReduceSingleTileKernelINS2_10policy_hubIfjN4cuda3std3__44plusIfEEE10Policy1000EPfSC_iS9_ffNS7_10__identityEEEvT0_T1_T2_T3_T4_T6_ --------------------------
	.section	.nv.info._ZN3cub18CUB_300001_SM_10006detail6reduce28DeviceReduceSingleTileKernelINS2_10policy_hubIfjN4cuda3std3__44plusIfEEE10Policy1000EPfSC_iS9_ffNS7_10__identityEEEvT0_T1_T2_T3_T4_T6_,"",@"SHT_CUDA_INFO"
	.sectionflags	@""
	.align	4


	//----- nvinfo : EIATTR_CUDA_API_VERSION
	.align		4
        /*0000*/ 	.byte	0x04, 0x37
        /*0002*/ 	.short	(.L_210 - .L_209)
.L_209:
        /*0004*/ 	.word	0x00000082


	//----- nvinfo : EIATTR_KPARAM_INFO
	.align		4
.L_210:
        /*0008*/ 	.byte	0x04, 0x17
        /*000a*/ 	.short	(.L_212 - .L_211)
.L_211:
        /*000c*/ 	.word	0x00000000
        /*0010*/ 	.short	0x0005
        /*0012*/ 	.short	0x001c
        /*0014*/ 	.byte	0x00, 0xf0, 0x05, 0x00


	//----- nvinfo : EIATTR_KPARAM_INFO
	.align		4
.L_212:
        /*0018*/ 	.byte	0x04, 0x17
        /*001a*/ 	.short	(.L_214 - .L_213)
.L_213:
        /*001c*/ 	.word	0x00000000
        /*0020*/ 	.short	0x0004
        /*0022*/ 	.short	0x0018
        /*0024*/ 	.byte	0x00, 0xf0, 0x11, 0x00


	//----- nvinfo : EIATTR_KPARAM_INFO
	.align		4
.L_214:
        /*0028*/ 	.byte	0x04, 0x17
        /*002a*/ 	.short	(.L_216 - .L_215)
.L_215:
        /*002c*/ 	.word	0x00000000
        /*0030*/ 	.short	0x0003
        /*0032*/ 	.short	0x0014
        /*0034*/ 	.byte	0x00, 0xf0, 0x05, 0x00


	//----- nvinfo : EIATTR_KPARAM_INFO
	.align		4
.L_216:
        /*0038*/ 	.byte	0x04, 0x17
        /*003a*/ 	.short	(.L_218 - .L_217)
.L_217:
        /*003c*/ 	.word	0x00000000
        /*0040*/ 	.short	0x0002
        /*0042*/ 	.short	0x0010
        /*0044*/ 	.byte	0x00, 0xf0, 0x11, 0x00


	//----- nvinfo : EIATTR_KPARAM_INFO
	.align		4
.L_218:
        /*0048*/ 	.byte	0x04, 0x17
        /*004a*/ 	.short	(.L_220 - .L_219)
.L_219:
        /*004c*/ 	.word	0x00000000
        /*0050*/ 	.short	0x0001
        /*0052*/ 	.short	0x0008
        /*0054*/ 	.byte	0x00, 0xf5, 0x21, 0x00


	//----- nvinfo : EIATTR_KPARAM_INFO
	.align		4
.L_220:
        /*0058*/ 	.byte	0x04, 0x17
        /*005a*/ 	.short	(.L_222 - .L_221)
.L_221:
        /*005c*/ 	.word	0x00000000
        /*0060*/ 	.short	0x0000
        /*0062*/ 	.short	0x0000
        /*0064*/ 	.byte	0x00, 0xf5, 0x21, 0x00


	//----- nvinfo : EIATTR_SPARSE_MMA_MASK
	.align		4
.L_222:
        /*0068*/ 	.byte	0x03, 0x50
        /*006a*/ 	.short	0x0000


	//----- nvinfo : EIATTR_MAXREG_COUNT
	.align		4
        /*006c*/ 	.byte	0x03, 0x1b
        /*006e*/ 	.short	0x0080


	//----- nvinfo : EIATTR_NUM_BARRIERS
	.align		4
        /*0070*/ 	.byte	0x02, 0x4c
        /*0072*/ 	.byte	0x01
	.zero		1


	//----- nvinfo : EIATTR_MERCURY_ISA_VERSION
	.align		4
        /*0074*/ 	.byte	0x03, 0x5f
        /*0076*/ 	.short	0x0101


	//----- nvinfo : EIATTR_UNUSED_LOAD_BYTE_OFFSET
	.align		4
        /*0078*/ 	.byte	0x04, 0x44
        /*007a*/ 	.short	(.L_224 - .L_223)


	//   ....[0]....
.L_223:
        /*007c*/ 	.word	0x00000b70
        /*0080*/ 	.word	0x0000fff0


	//   ....[1]....
        /*0084*/ 	.word	0x00000f80
        /*0088*/ 	.word	0x0000fff0


	//   ....[2]....
        /*008c*/ 	.word	0x00002010
        /*0090*/ 	.word	0x0000fff0


	//   ....[3]....
        /*0094*/ 	.word	0x00002bb0
        /*0098*/ 	.word	0x0000fff0


	//   ....[4]....
        /*009c*/ 	.word	0x00002fc0
        /*00a0*/ 	.word	0x0000fff0


	//   ....[5]....
        /*00a4*/ 	.word	0x00004140
        /*00a8*/ 	.word	0x0000fff0


	//----- nvinfo : EIATTR_COOP_GROUP_MASK_REGIDS
	.align		4
.L_224:
        /*00ac*/ 	.byte	0x04, 0x29
        /*00ae*/ 	.short	(.L_226 - .L_225)


	//   ....[0]....
.L_225:
        /*00b0*/ 	.word	0xffffffff


	//   ....[1]....
        /*00b4*/ 	.word	0xffffffff


	//   ....[2]....
        /*00b8*/ 	.word	0xffffffff


	//   ....[3]....
        /*00bc*/ 	.word	0xffffffff


	//   ....[4]....
        /*00c0*/ 	.word	0xffffffff


	//   ....[5]....
        /*00c4*/ 	.word	0xffffffff


	//   ....[6]....
        /*00c8*/ 	.word	0xffffffff


	//   ....[7]....
        /*00cc*/ 	.word	0xffffffff


	//   ....[8]....
        /*00d0*/ 	.word	0xffffffff


	//   ....[9]....
        /*00d4*/ 	.word	0xffffffff


	//   ....[10]....
        /*00d8*/ 	.word	0xffffffff


	//   ....[11]....
        /*00dc*/ 	.word	0xffffffff


	//   ....[12]....
        /*00e0*/ 	.word	0xffffffff


	//   ....[13]....
        /*00e4*/ 	.word	0xffffffff


	//   ....[14]....
        /*00e8*/ 	.word	0xffffffff


	//   ....[15]....
        /*00ec*/ 	.word	0xffffffff


	//   ....[16]....
        /*00f0*/ 	.word	0xffffffff


	//   ....[17]....
        /*00f4*/ 	.word	0xffffffff


	//   ....[18]....
        /*00f8*/ 	.word	0xffffffff


	//   ....[19]....
        /*00fc*/ 	.word	0xffffffff


	//   ....[20]....
        /*0100*/ 	.word	0xffffffff


	//   ....[21]....
        /*0104*/ 	.word	0xffffffff


	//   ....[22]....
        /*0108*/ 	.word	0xffffffff


	//   ....[23]....
        /*010c*/ 	.word	0xffffffff


	//   ....[24]....
        /*0110*/ 	.word	0xffffffff


	//   ....[25]....
        /*0114*/ 	.word	0xffffffff


	//   ....[26]....
        /*0118*/ 	.word	0xffffffff


	//   ....[27]....
        /*011c*/ 	.word	0xffffffff


	//   ....[28]....
        /*0120*/ 	.word	0xffffffff


	//   ....[29]....
        /*0124*/ 	.word	0xffffffff


	//----- nvinfo : EIATTR_COOP_GROUP_INSTR_OFFSETS
	.align		4
.L_226:
        /*0128*/ 	.byte	0x04, 0x28
        /*012a*/ 	.short	(.L_228 - .L_227)


	//   ....[0]....
.L_227:
        /*012c*/ 	.word	0x00000980


	//   ....[1]....
        /*0130*/ 	.word	0x000009e0


	//   ....[2]....
        /*0134*/ 	.word	0x00000a50


	//   ....[3]....
        /*0138*/ 	.word	0x00000aa0


	//   ....[4]....
        /*013c*/ 	.word	0x00000ad0


	//   ....[5]....
        /*0140*/ 	.word	0x00000d20


	//   ....[6]....
        /*0144*/ 	.word	0x00000db0


	//   ....[7]....
        /*0148*/ 	.word	0x00000df0


	//   ....[8]....
        /*014c*/ 	.word	0x00000e40


	//   ....[9]....
        /*0150*/ 	.word	0x00000e80


	//   ....[10]....
        /*0154*/ 	.word	0x00001e30


	//   ....[11]....
        /*0158*/ 	.word	0x00001eb0


	//   ....[12]....
        /*015c*/ 	.word	0x00001f00


	//   ....[13]....
        /*0160*/ 	.word	0x00001f40


	//   ....[14]....
        /*0164*/ 	.word	0x00001f70


	//   ....[15]....
        /*0168*/ 	.word	0x000029c0


	//   ....[16]....
        /*016c*/ 	.word	0x00002a20


	//   ....[17]....
        /*0170*/ 	.word	0x00002a90


	//   ....[18]....
        /*0174*/ 	.word	0x00002ae0


	//   ....[19]....
        /*0178*/ 	.word	0x00002b10


	//   ....[20]....
        /*017c*/ 	.word	0x00002d60


	//   ....[21]....
        /*0180*/ 	.word	0x00002de0


	//   ....[22]....
        /*0184*/ 	.word	0x00002e20


	//   ....[23]....
        /*0188*/ 	.word	0x00002e60


	//   ....[24]....
        /*018c*/ 	.word	0x00002ec0


	//   ....[25]....
        /*0190*/ 	.word	0x00003f60


	//   ....[26]....
        /*0194*/ 	.word	0x00003fe0


	//   ....[27]....
        /*0198*/ 	.word	0x00004030


	//   ....[28]....
        /*019c*/ 	.word	0x00004070


	//   ....[29]....
        /*01a0*/ 	.word	0x000040a0


	//----- nvinfo : EIATTR_VRC_CTA_INIT_COUNT
	.align		4
.L_228:
        /*01a4*/ 	.byte	0x02, 0x4a
	.zero		1
	.zero		1


	//----- nvinfo : EIATTR_EXIT_INSTR_OFFSETS
	.align		4
        /*01a8*/ 	.byte	0x04, 0x1c
        /*01aa*/ 	.short	(.L_230 - .L_229)


	//   ....[0]....
.L_229:
        /*01ac*/ 	.word	0x00000080


	//   ....[1]....
        /*01b0*/ 	.word	0x000000c0


	//   ....[2]....
        /*01b4*/ 	.word	0x00004280


	//   ....[3]....
        /*01b8*/ 	.word	0x000042d0


	//----- nvinfo : EIATTR_MAX_THREADS
	.align		4
.L_230:
        /*01bc*/ 	.byte	0x04, 0x05
        /*01be*/ 	.short	(.L_232 - .L_231)
.L_231:
        /*01c0*/ 	.word	0x00000200
        /*01c4*/ 	.word	0x00000001
        /*01c8*/ 	.word	0x00000001


	//----- nvinfo : EIATTR_CRS_STACK_SIZE
	.align		4
.L_232:
        /*01cc*/ 	.byte	0x04, 0x1e
        /*01ce*/ 	.short	(.L_234 - .L_233)
.L_233:
        /*01d0*/ 	.word	0x00000000


	//----- nvinfo : EIATTR_CBANK_PARAM_SIZE
	.align		4
.L_234:
        /*01d4*/ 	.byte	0x03, 0x19
        /*01d6*/ 	.short	0x001d


	//----- nvinfo : EIATTR_PARAM_CBANK
	.align		4
        /*01d8*/ 	.byte	0x04, 0x0a
        /*01da*/ 	.short	(.L_236 - .L_235)
	.align		4
.L_235:
        /*01dc*/ 	.word	index@(.nv.constant0._ZN3cub18CUB_300001_SM_10006detail6reduce28DeviceReduceSingleTileKernelINS2_10policy_hubIfjN4cuda3std3__44plusIfEEE10Policy1000EPfSC_iS9_ffNS7_10__identityEEEvT0_T1_T2_T3_T4_T6_)
        /*01e0*/ 	.short	0x0380
        /*01e2*/ 	.short	0x001d


	//----- nvinfo : EIATTR_SW_WAR
	.align		4
.L_236:
        /*01e4*/ 	.byte	0x04, 0x36
        /*01e6*/ 	.short	(.L_238 - .L_237)
.L_237:
        /*01e8*/ 	.word	0x00000008
.L_238:


//--------------------- .nv.info._ZN3cub18CUB_300001_SM_10006detail6reduce18DeviceReduceKernelINS2_10policy_hubIfjN4cuda3std3__44plusIfEEE10Policy1000EN6thrust24THRUST_300001_SM_1000_NS6detail15normal_iteratorINSD_10device_ptrIfEEEEjS9_fNS7_10__identityEEEvT0_PT3_T1_NS0_13GridEvenShareISN_EET2_T4_ --------------------------
	.section	.nv.info._ZN3cub18CUB_300001_SM_10006detail6reduce18DeviceReduceKernelINS2_10policy_hubIfjN4cuda3std3__44plusIfEEE10Policy1000EN6thrust24THRUST_300001_SM_1000_NS6detail15normal_iteratorINSD_10device_ptrIfEEEEjS9_fNS7_10__identityEEEvT0_PT3_T1_NS0_13GridEvenShareISN_EET2_T4_,"",@"SHT_CUDA_INFO"
	.sectionflags	@""
	.align	4


	//----- nvinfo : EIATTR_CUDA_API_VERSION
	.align		4
        /*0000*/ 	.byte	0x04, 0x37
        /*0002*/ 	.short	(.L_240 - .L_239)
.L_239:
        /*0004*/ 	.word	0x00000082


	//----- nvinfo : EIATTR_KPARAM_INFO
	.align		4
.L_240:
        /*0008*/ 	.byte	0x04, 0x17
        /*000a*/ 	.short	(.L_242 - .L_241)
.L_241:
        /*000c*/ 	.word	0x00000000
        /*0010*/ 	.short	0x0005
        /*0012*/ 	.short	0x003d
        /*0014*/ 	.byte	0x00, 0xf0, 0x05, 0x00


	//----- nvinfo : EIATTR_KPARAM_INFO
	.align		4
.L_242:
        /*0018*/ 	.byte	0x04, 0x17
        /*001a*/ 	.short	(.L_244 - .L_243)
.L_243:
        /*001c*/ 	.word	0x00000000
        /*0020*/ 	.short	0x0004
        /*0022*/ 	.short	0x003c
        /*0024*/ 	.byte	0x00, 0xf0, 0x05, 0x00


	//----- nvinfo : EIATTR_KPARAM_INFO
	.align		4
.L_244:
        /*0028*/ 	.byte	0x04, 0x17
        /*002a*/ 	.short	(.L_246 - .L_245)
.L_245:
        /*002c*/ 	.word	0x00000000
        /*0030*/ 	.short	0x0003
        /*0032*/ 	.short	0x0014
        /*0034*/ 	.byte	0x00, 0xf0, 0xa1, 0x00


	//----- nvinfo : EIATTR_KPARAM_INFO
	.align		4
.L_246:
        /*0038*/ 	.byte	0x04, 0x17
        /*003a*/ 	.short	(.L_248 - .L_247)
.L_247:
        /*003c*/ 	.word	0x00000000
        /*0040*/ 	.short	0x0002
        /*0042*/ 	.short	0x0010
        /*0044*/ 	.byte	0x00, 0xf0, 0x11, 0x00


	//----- nvinfo : EIATTR_KPARAM_INFO
	.align		4
.L_248:
        /*0048*/ 	.byte	0x04, 0x17
        /*004a*/ 	.short	(.L_250 - .L_249)
.L_249:
        /*004c*/ 	.word	0x00000000
        /*0050*/ 	.short	0x0001
        /*0052*/ 	.short	0x0008
        /*0054*/ 	.byte	0x00, 0xf5, 0x21, 0x00


	//----- nvinfo : EIATTR_KPARAM_INFO
	.align		4
.L_250:
        /*0058*/ 	.byte	0x04, 0x17
        /*005a*/ 	.short	(.L_252 - .L_251)
.L_251:
        /*005c*/ 	.word	0x00000000
        /*0060*/ 	.short	0x0000
        /*0062*/ 	.short	0x0000
        /*0064*/ 	.byte	0x00, 0xf0, 0x21, 0x00


	//----- nvinfo : EIATTR_SPARSE_MMA_MASK
	.align		4
.L_252:
        /*0068*/ 	.byte	0x03, 0x50
        /*006a*/ 	.short	0x0000


	//----- nvinfo : EIATTR_MAXREG_COUNT
	.align		4
        /*006c*/ 	.byte	0x03, 0x1b
        /*006e*/ 	.short	0x0080


	//----- nvinfo : EIATTR_NUM_BARRIERS
	.align		4
        /*0070*/ 	.byte	0x02, 0x4c
        /*0072*/ 	.byte	0x01
	.zero		1


	//----- nvinfo : EIATTR_MERCURY_ISA_VERSION
	.align		4
        /*0074*/ 	.byte	0x03, 0x5f
        /*0076*/ 	.short	0x0101


	//----- nvinfo : EIATTR_UNUSED_LOAD_BYTE_OFFSET
	.align		4
        /*0078*/ 	.byte	0x04, 0x44
        /*007a*/ 	.short	(.L_254 - .L_253)


	//   ....[0]....
.L_253:
        /*007c*/ 	.word	0x00000de0
        /*0080*/ 	.word	0x0000fff0


	//   ....[1]....
        /*0084*/ 	.word	0x000011f0
        /*0088*/ 	.word	0x0000fff0


	//   ....[2]....
        /*008c*/ 	.word	0x000026b0
        /*0090*/ 	.word	0x0000fff0


	//----- nvinfo : EIATTR_COOP_GROUP_MASK_REGIDS
	.align		4
.L_254:
        /*0094*/ 	.byte	0x04, 0x29
        /*0096*/ 	.short	(.L_256 - .L_255)


	//   ....[0]....
.L_255:
        /*0098*/ 	.word	0xffffffff


	//   ....[1]....
        /*009c*/ 	.word	0xffffffff


	//   ....[2]....
        /*00a0*/ 	.word	0xffffffff


	//   ....[3]....
        /*00a4*/ 	.word	0xffffffff


	//   ....[4]....
        /*00a8*/ 	.word	0xffffffff


	//   ....[5]....
        /*00ac*/ 	.word	0xffffffff


	//   ....[6]....
        /*00b0*/ 	.word	0xffffffff


	//   ....[7]....
        /*00b4*/ 	.word	0xffffffff


	//   ....[8]....
        /*00b8*/ 	.word	0xffffffff


	//   ....[9]....
        /*00bc*/ 	.word	0xffffffff


	//   ....[10]....
        /*00c0*/ 	.word	0xffffffff


	//   ....[11]....
        /*00c4*/ 	.word	0xffffffff


	//   ....[12]....
        /*00c8*/ 	.word	0xffffffff


	//   ....[13]....
        /*00cc*/ 	.word	0xffffffff


	//   ....[14]....
        /*00d0*/ 	.word	0xffffffff


	//----- nvinfo : EIATTR_COOP_GROUP_INSTR_OFFSETS
	.align		4
.L_256:
        /*00d4*/ 	.byte	0x04, 0x28
        /*00d6*/ 	.short	(.L_258 - .L_257)


	//   ....[0]....
.L_257:
        /*00d8*/ 	.word	0x00000bf0


	//   ....[1]....
        /*00dc*/ 	.word	0x00000c50


	//   ....[2]....
        /*00e0*/ 	.word	0x00000cc0


	//   ....[3]....
        /*00e4*/ 	.word	0x00000d10


	//   ....[4]....
        /*00e8*/ 	.word	0x00000d40


	//   ....[5]....
        /*00ec*/ 	.word	0x00000f90


	//   ....[6]....
        /*00f0*/ 	.word	0x00001020


	//   ....[7]....
        /*00f4*/ 	.word	0x00001070


	//   ....[8]....
        /*00f8*/ 	.word	0x000010b0


	//   ....[9]....
        /*00fc*/ 	.word	0x000010f0


	//   ....[10]....
        /*0100*/ 	.word	0x000024c0


	//   ....[11]....
        /*0104*/ 	.word	0x00002550


	//   ....[12]....
        /*0108*/ 	.word	0x000025a0


	//   ....[13]....
        /*010c*/ 	.word	0x000025e0


	//   ....[14]....
        /*0110*/ 	.word	0x00002610


	//----- nvinfo : EIATTR_VRC_CTA_INIT_COUNT
	.align		4
.L_258:
        /*0114*/ 	.byte	0x02, 0x4a
	.zero		1
	.zero		1


	//----- nvinfo : EIATTR_EXIT_INSTR_OFFSETS
	.align		4
        /*0118*/ 	.byte	0x04, 0x1c
        /*011a*/ 	.short	(.L_260 - .L_259)


	//   ....[0]....
.L_259:
        /*011c*/ 	.word	0x000027f0


	//   ....[1]....
        /*0120*/ 	.word	0x00002830


	//----- nvinfo : EIATTR_MAX_THREADS
	.align		4
.L_260:
        /*0124*/ 	.byte	0x04, 0x05
        /*0126*/ 	.short	(.L_262 - .L_261)
.L_261:
        /*0128*/ 	.word	0x00000200
        /*012c*/ 	.word	0x00000001
        /*0130*/ 	.word	0x00000001


	//----- nvinfo : EIATTR_CRS_STACK_SIZE
	.align		4
.L_262:
        /*0134*/ 	.byte	0x04, 0x1e
        /*0136*/ 	.short	(.L_264 - .L_263)
.L_263:
        /*0138*/ 	.word	0x00000000


	//----- nvinfo : EIATTR_CBANK_PARAM_SIZE
	.align		4
.L_264:
        /*013c*/ 	.byte	0x03, 0x19
        /*013e*/ 	.short	0x003e


	//----- nvinfo : EIATTR_PARAM_CBANK
	.align		4
        /*0140*/ 	.byte	0x04, 0x0a
        /*0142*/ 	.short	(.L_266 - .L_265)
	.align		4
.L_265:
        /*0144*/ 	.word	index@(.nv.constant0._ZN3cub18CUB_300001_SM_10006detail6reduce18DeviceReduceKernelINS2_10policy_hubIfjN4cuda3std3__44plusIfEEE10Policy1000EN6thrust24THRUST_300001_SM_1000_NS6detail15normal_iteratorINSD_10device_ptrIfEEEEjS9_fNS7_10__identityEEEvT0_PT3_T1_NS0_13GridEvenShareISN_EET2_T4_)
        /*0148*/ 	.short	0x0380
        /*014a*/ 	.short	0x003e


	//----- nvinfo : EIATTR_SW_WAR
	.align		4
.L_266:
        /*014c*/ 	.byte	0x04, 0x36
        /*014e*/ 	.short	(.L_268 - .L_267)
.L_267:
        /*0150*/ 	.word	0x00000008
.L_268:


//--------------------- .nv.info._ZN3cub18CUB_300001_SM_10006detail6reduce28DeviceReduceSingleTileKernelINS2_10policy_hubIfjN4cuda3std3__44plusIfEEE10Policy1000EN6thrust24THRUST_300001_SM_1000_NS6detail15normal_iteratorINSD_10device_ptrIfEEEEPfjS9_ffNS7_10__identityEEEvT0_T1_T2_T3_T4_T6_ --------------------------
	.section	.nv.info._ZN3cub18CUB_300001_SM_10006detail6reduce28DeviceReduceSingleTileKernelINS2_10policy_hubIfjN4cuda3std3__44plusIfEEE10Policy1000EN6thrust24THRUST_300001_SM_1000_NS6detail15normal_iteratorINSD_10device_ptrIfEEEEPfjS9_ffNS7_10__identityEEEvT0_T1_T2_T3_T4_T6_,"",@"SHT_CUDA_INFO"
	.sectionflags	@""
	.align	4


	//----- nvinfo : EIATTR_CUDA_API_VERSION
	.align		4
        /*0000*/ 	.byte	0x04, 0x37
        /*0002*/ 	.short	(.L_270 - .L_269)
.L_269:
        /*0004*/ 	.word	0x00000082


	//----- nvinfo : EIATTR_KPARAM_INFO
	.align		4
.L_270:
        /*0008*/ 	.byte	0x04, 0x17
        /*000a*/ 	.short	(.L_272 - .L_271)
.L_271:
        /*000c*/ 	.word	0x00000000
        /*0010*/ 	.short	0x0005
        /*0012*/ 	.short	0x001c
        /*0014*/ 	.byte	0x00, 0xf0, 0x05, 0x00


	//----- nvinfo : EIATTR_KPARAM_INFO
	.align		4
.L_272:
        /*0018*/ 	.byte	0x04, 0x17
        /*001a*/ 	.short	(.L_274 - .L_273)
.L_273:
        /*001c*/ 	.word	0x00000000
        /*0020*/ 	.short	0x0004
        /*0022*/ 	.short	0x0018
        /*0024*/ 	.byte	0x00, 0xf0, 0x11, 0x00


	//----- nvinfo : EIATTR_KPARAM_INFO
	.align		4
.L_274:
        /*0028*/ 	.byte	0x04, 0x17
        /*002a*/ 	.short	(.L_276 - .L_275)
.L_275:
        /*002c*/ 	.word	0x00000000
        /*0030*/ 	.short	0x0003
        /*0032*/ 	.short	0x0014
        /*0034*/ 	.byte	0x00, 0xf0, 0x05, 0x00


	//----- nvinfo : EIATTR_KPARAM_INFO
	.align		4
.L_276:
        /*0038*/ 	.byte	0x04, 0x17
        /*003a*/ 	.short	(.L_278 - .L_277)
.L_277:
        /*003c*/ 	.word	0x00000000
        /*0040*/ 	.short	0x0002
        /*0042*/ 	.short	0x0010
        /*0044*/ 	.byte	0x00, 0xf0, 0x11, 0x00


	//----- nvinfo : EIATTR_KPARAM_INFO
	.align		4
.L_278:
        /*0048*/ 	.byte	0x04, 0x17
        /*004a*/ 	.short	(.L_280 - .L_279)
.L_279:
        /*004c*/ 	.word	0x00000000
        /*0050*/ 	.short	0x0001
        /*0052*/ 	.short	0x0008
        /*0054*/ 	.byte	0x00, 0xf5, 0x21, 0x00


	//----- nvinfo : EIATTR_KPARAM_INFO
	.align		4
.L_280:
        /*0058*/ 	.byte	0x04, 0x17
        /*005a*/ 	.short	(.L_282 - .L_281)
.L_281:
        /*005c*/ 	.word	0x00000000
        /*0060*/ 	.short	0x0000
        /*0062*/ 	.short	0x0000
        /*0064*/ 	.byte	0x00, 0xf0, 0x21, 0x00


	//----- nvinfo : EIATTR_SPARSE_MMA_MASK
	.align		4
.L_282:
        /*0068*/ 	.byte	0x03, 0x50
        /*006a*/ 	.short	0x0000


	//----- nvinfo : EIATTR_MAXREG_COUNT
	.align		4
        /*006c*/ 	.byte	0x03, 0x1b
        /*006e*/ 	.short	0x0080


	//----- nvinfo : EIATTR_NUM_BARRIERS
	.align		4
        /*0070*/ 	.byte	0x02, 0x4c
        /*0072*/ 	.byte	0x01
	.zero		1


	//----- nvinfo : EIATTR_MERCURY_ISA_VERSION
	.align		4
        /*0074*/ 	.byte	0x03, 0x5f
        /*0076*/ 	.short	0x0101


	//----- nvinfo : EIATTR_UNUSED_LOAD_BYTE_OFFSET
	.align		4
        /*0078*/ 	.byte	0x04, 0x44
        /*007a*/ 	.short	(.L_284 - .L_283)


	//   ....[0]....
.L_283:
        /*007c*/ 	.word	0x00000b00
        /*0080*/ 	.word	0x0000fff0


	//   ....[1]....
        /*0084*/ 	.word	0x00000f10
        /*0088*/ 	.word	0x0000fff0


	//   ....[2]....
        /*008c*/ 	.word	0x00002270
        /*0090*/ 	.word	0x0000fff0


	//----- nvinfo : EIATTR_COOP_GROUP_MASK_REGIDS
	.align		4
.L_284:
        /*0094*/ 	.byte	0x04, 0x29
        /*0096*/ 	.short	(.L_286 - .L_285)


	//   ....[0]....
.L_285:
        /*0098*/ 	.word	0xffffffff


	//   ....[1]....
        /*009c*/ 	.word	0xffffffff


	//   ....[2]....
        /*00a0*/ 	.word	0xffffffff


	//   ....[3]....
        /*00a4*/ 	.word	0xffffffff


	//   ....[4]....
        /*00a8*/ 	.word	0xffffffff


	//   ....[5]....
        /*00ac*/ 	.word	0xffffffff


	//   ....[6]....
        /*00b0*/ 	.word	0xffffffff


	//   ....[7]....
        /*00b4*/ 	.word	0xffffffff


	//   ....[8]....
        /*00b8*/ 	.word	0xffffffff


	//   ....[9]....
        /*00bc*/ 	.word	0xffffffff


	//   ....[10]....
        /*00c0*/ 	.word	0xffffffff


	//   ....[11]....
        /*00c4*/ 	.word	0xffffffff


	//   ....[12]....
        /*00c8*/ 	.word	0xffffffff


	//   ....[13]....
        /*00cc*/ 	.word	0xffffffff


	//   ....[14]....
        /*00d0*/ 	.word	0xffffffff


	//----- nvinfo : EIATTR_COOP_GROUP_INSTR_OFFSETS
	.align		4
.L_286:
        /*00d4*/ 	.byte	0x04, 0x28
        /*00d6*/ 	.short	(.L_288 - .L_287)


	//   ....[0]....
.L_287:
        /*00d8*/ 	.word	0x00000910


	//   ....[1]....
        /*00dc*/ 	.word	0x00000970


	//   ....[2]....
        /*00e0*/ 	.word	0x000009e0


	//   ....[3]....
        /*00e4*/ 	.word	0x00000a30


	//   ....[4]....
        /*00e8*/ 	.word	0x00000a60


	//   ....[5]....
        /*00ec*/ 	.word	0x00000cb0


	//   ....[6]....
        /*00f0*/ 	.word	0x00000d40


	//   ....[7]....
        /*00f4*/ 	.word	0x00000d80


	//   ....[8]....
        /*00f8*/ 	.word	0x00000dd0


	//   ....[9]....
        /*00fc*/ 	.word	0x00000e10


	//   ....[10]....
        /*0100*/ 	.word	0x00002090


	//   ....[11]....
        /*0104*/ 	.word	0x00002110


	//   ....[12]....
        /*0108*/ 	.word	0x00002160


	//   ....[13]....
        /*010c*/ 	.word	0x000021a0


	//   ....[14]....
        /*0110*/ 	.word	0x000021d0


	//----- nvinfo : EIATTR_VRC_CTA_INIT_COUNT
	.align		4
.L_288:
        /*0114*/ 	.byte	0x02, 0x4a
	.zero		1
	.zero		1


	//----- nvinfo : EIATTR_EXIT_INSTR_OFFSETS
	.align		4
        /*0118*/ 	.byte	0x04, 0x1c
        /*011a*/ 	.short	(.L_290 - .L_289)


	//   ....[0]....
.L_289:
        /*011c*/ 	.word	0x00000080


	//   ....[1]....
        /*0120*/ 	.word	0x000000c0


	//   ....[2]....
        /*0124*/ 	.word	0x000023b0


	//   ....[3]....
        /*0128*/ 	.word	0x00002400


	//----- nvinfo : EIATTR_MAX_THREADS
	.align		4
.L_290:
        /*012c*/ 	.byte	0x04, 0x05
        /*012e*/ 	.short	(.L_292 - .L_291)
.L_291:
        /*0130*/ 	.word	0x00000200
        /*0134*/ 	.word	0x00000001
        /*0138*/ 	.word	0x00000001


	//----- nvinfo : EIATTR_CRS_STACK_SIZE
	.align		4
.L_292:
        /*013c*/ 	.byte	0x04, 0x1e
        /*013e*/ 	.short	(.L_294 - .L_293)
.L_293:
        /*0140*/ 	.word	0x00000000


	//----- nvinfo : EIATTR_CBANK_PARAM_SIZE
	.align		4
.L_294:
        /*0144*/ 	.byte	0x03, 0x19
        /*0146*/ 	.short	0x001d


	//----- nvinfo : EIATTR_PARAM_CBANK
	.align		4
        /*0148*/ 	.byte	0x04, 0x0a
        /*014a*/ 	.short	(.L_296 - .L_295)
	.align		4
.L_295:
        /*014c*/ 	.word	index@(.nv.constant0._ZN3cub18CUB_300001_SM_10006detail6reduce28DeviceReduceSingleTileKernelINS2_10policy_hubIfjN4cuda3std3__44plusIfEEE10Policy1000EN6thrust24THRUST_300001_SM_1000_NS6detail15normal_iteratorINSD_10device_ptrIfEEEEPfjS9_ffNS7_10__identityEEEvT0_T1_T2_T3_T4_T6_)
        /*0150*/ 	.short	0x0380
        /*0152*/ 	.short	0x001d


	//----- nvinfo : EIATTR_SW_WAR
	.align		4
.L_296:
        /*0154*/ 	.byte	0x04, 0x36
        /*0156*/ 	.short	(.L_298 - .L_297)
.L_297:
        /*0158*/ 	.word	0x00000008
.L_298:


//--------------------- .nv.info._ZN3cub18CUB_300001_SM_10006detail9transform16transform_kernelINS2_10policy_hubILb0EN4cuda3std3__45tupleIJN6thrust24THRUST_300001_SM_1000_NS6detail15normal_iteratorINSA_10device_ptrIfEEEESF_EEEE10policy1000ElNS7_10multipliesIfEESF_JPfSL_EEEvT0_iT1_T2_DpNS2_10kernel_argIT3_EE --------------------------
	.section	.nv.info._ZN3cub18CUB_300001_SM_10006detail9transform16transform_kernelINS2_10policy_hubILb0EN4cuda3std3__45tupleIJN6thrust24THRUST_300001_SM_1000_NS6detail15normal_iteratorINSA_10device_ptrIfEEEESF_EEEE10policy1000ElNS7_10multipliesIfEESF_JPfSL_EEEvT0_iT1_T2_DpNS2_10kernel_argIT3_EE,"",@"SHT_CUDA_INFO"
	.sectionflags	@""
	.align	4


	//----- nvinfo : EIATTR_CUDA_API_VERSION
	.align		4
        /*0000*/ 	.byte	0x04, 0x37
        /*0002*/ 	.short	(.L_300 - .L_299)
.L_299:
        /*0004*/ 	.word	0x00000082


	//----- nvinfo : EIATTR_KPARAM_INFO
	.align		4
.L_300:
        /*0008*/ 	.byte	0x04, 0x17
        /*000a*/ 	.short	(.L_302 - .L_301)
.L_301:
        /*000c*/ 	.word	0x00000000
        /*0010*/ 	.short	0x0005
        /*0012*/ 	.short	0x0028
        /*0014*/ 	.byte	0x00, 0xf0, 0x41, 0x00


	//----- nvinfo : EIATTR_KPARAM_INFO
	.align		4
.L_302:
        /*0018*/ 	.byte	0x04, 0x17
        /*001a*/ 	.short	(.L_304 - .L_303)
.L_303:
        /*001c*/ 	.word	0x00000000
        /*0020*/ 	.short	0x0004
        /*0022*/ 	.short	0x0018
        /*0024*/ 	.byte	0x00, 0xf0, 0x41, 0x00


	//----- nvinfo : EIATTR_KPARAM_INFO
	.align		4
.L_304:
        /*0028*/ 	.byte	0x04, 0x17
        /*002a*/ 	.short	(.L_306 - .L_305)
.L_305:
        /*002c*/ 	.word	0x00000000
        /*0030*/ 	.short	0x0003
        /*0032*/ 	.short	0x0010
        /*0034*/ 	.byte	0x00, 0xf0, 0x21, 0x00


	//----- nvinfo : EIATTR_KPARAM_INFO
	.align		4
.L_306:
        /*0038*/ 	.byte	0x04, 0x17
        /*003a*/ 	.short	(.L_308 - .L_307)
.L_307:
        /*003c*/ 	.word	0x00000000
        /*0040*/ 	.short	0x0002
        /*0042*/ 	.short	0x000c
        /*0044*/ 	.byte	0x00, 0xf0, 0x05, 0x00


	//----- nvinfo : EIATTR_KPARAM_INFO
	.align		4
.L_308:
        /*0048*/ 	.byte	0x04, 0x17
        /*004a*/ 	.short	(.L_310 - .L_309)
.L_309:
        /*004c*/ 	.word	0x00000000
        /*0050*/ 	.short	0x0001
        /*0052*/ 	.short	0x0008
        /*0054*/ 	.byte	0x00, 0xf0, 0x11, 0x00


	//----- nvinfo : EIATTR_KPARAM_INFO
	.align		4
.L_310:
        /*0058*/ 	.byte	0x04, 0x17
        /*005a*/ 	.short	(.L_312 - .L_311)
.L_311:
        /*005c*/ 	.word	0x00000000
        /*0060*/ 	.short	0x0000
        /*0062*/ 	.short	0x0000
        /*0064*/ 	.byte	0x00, 0xf0, 0x21, 0x00


	//----- nvinfo : EIATTR_SPARSE_MMA_MASK
	.align		4
.L_312:
        /*0068*/ 	.byte	0x03, 0x50
        /*006a*/ 	.short	0x0000


	//----- nvinfo : EIATTR_MAXREG_COUNT
	.align		4
        /*006c*/ 	.byte	0x03, 0x1b
        /*006e*/ 	.short	0x00ff


	//----- nvinfo : EIATTR_NUM_BARRIERS
	.align		4
        /*0070*/ 	.byte	0x02, 0x4c
        /*0072*/ 	.byte	0x01
	.zero		1


	//----- nvinfo : EIATTR_MERCURY_ISA_VERSION
	.align		4
        /*0074*/ 	.byte	0x03, 0x5f
        /*0076*/ 	.short	0x0101


	//----- nvinfo : EIATTR_COOP_GROUP_MASK_REGIDS
	.align		4
        /*0078*/ 	.byte	0x04, 0x29
        /*007a*/ 	.short	(.L_314 - .L_313)


	//   ....[0]....
.L_313:
        /*007c*/ 	.word	0xffffffff


	//----- nvinfo : EIATTR_COOP_GROUP_INSTR_OFFSETS
	.align		4
.L_314:
        /*0080*/ 	.byte	0x04, 0x28
        /*0082*/ 	.short	(.L_316 - .L_315)


	//   ....[0]....
.L_315:
        /*0084*/ 	.word	0x000019c0


	//----- nvinfo : EIATTR_VRC_CTA_INIT_COUNT
	.align		4
.L_316:
        /*0088*/ 	.byte	0x02, 0x4a
	.zero		1
	.zero		1


	//----- nvinfo : EIATTR_MBARRIER_INSTR_OFFSETS
	.align		4
        /*008c*/ 	.byte	0x04, 0x39
        /*008e*/ 	.short	(.L_318 - .L_317)


	//   ....[0]....
.L_317:
        /*0090*/ 	.word	0x000002d0
        /*0094*/ 	.word	0x000000ff
        /*0098*/ 	.word	0x00000000
        /*009c*/ 	.short	0x0100
        /*009e*/ 	.byte	0x11
	.zero		1


	//   ....[1]....
        /*00a0*/ 	.word	0x000004a0
        /*00a4*/ 	.word	0x000000ff
        /*00a8*/ 	.word	0x00000000
        /*00ac*/ 	.short	0x010a
        /*00ae*/ 	.byte	0x04
	.zero		1


	//----- nvinfo : EIATTR_NUM_MBARRIERS
	.align		4
.L_318:
        /*00b0*/ 	.byte	0x03, 0x38
        /*00b2*/ 	.short	0x0001


	//----- nvinfo : EIATTR_EXIT_INSTR_OFFSETS
	.align		4
        /*00b4*/ 	.byte	0x04, 0x1c
        /*00b6*/ 	.short	(.L_320 - .L_319)


	//   ....[0]....
.L_319:
        /*00b8*/ 	.word	0x00001a10


	//   ....[1]....
        /*00bc*/ 	.word	0x00001c00


	//   ....[2]....
        /*00c0*/ 	.word	0x00001c30


	//   ....[3]....
        /*00c4*/ 	.word	0x00001dd0


	//----- nvinfo : EIATTR_MAX_THREADS
	.align		4
.L_320:
        /*00c8*/ 	.byte	0x04, 0x05
        /*00ca*/ 	.short	(.L_322 - .L_321)
.L_321:
        /*00cc*/ 	.word	0x00000080
        /*00d0*/ 	.word	0x00000001
        /*00d4*/ 	.word	0x00000001


	//----- nvinfo : EIATTR_CRS_STACK_SIZE
	.align		4
.L_322:
        /*00d8*/ 	.byte	0x04, 0x1e
        /*00da*/ 	.short	(.L_324 - .L_323)
.L_323:
        /*00dc*/ 	.word	0x00000000


	//----- nvinfo : EIATTR_CBANK_PARAM_SIZE
	.align		4
.L_324:
        /*00e0*/ 	.byte	0x03, 0x19
        /*00e2*/ 	.short	0x0038


	//----- nvinfo : EIATTR_PARAM_CBANK
	.align		4
        /*00e4*/ 	.byte	0x04, 0x0a
        /*00e6*/ 	.short	(.L_326 - .L_325)
	.align		4
.L_325:
        /*00e8*/ 	.word	index@(.nv.constant0._ZN3cub18CUB_300001_SM_10006detail9transform16transform_kernelINS2_10policy_hubILb0EN4cuda3std3__45tupleIJN6thrust24THRUST_300001_SM_1000_NS6detail15normal_iteratorINSA_10device_ptrIfEEEESF_EEEE10policy1000ElNS7_10multipliesIfEESF_JPfSL_EEEvT0_iT1_T2_DpNS2_10kernel_argIT3_EE)
        /*00ec*/ 	.short	0x0380
        /*00ee*/ 	.short	0x0038


	//----- nvinfo : EIATTR_SW_WAR
	.align		4
.L_326:
        /*00f0*/ 	.byte	0x04, 0x36
        /*00f2*/ 	.short	(.L_328 - .L_327)
.L_327:
        /*00f4*/ 	.word	0x00000008
.L_328:


//--------------------- .nv.info._ZN3cub18CUB_300001_SM_10006detail9transform16transform_kernelINS2_10policy_hubILb0EN4cuda3std3__45tupleIJN6thrust24THRUST_300001_SM_1000_NS6detail15normal_iteratorINSA_10device_ptrIfEEEESF_EEEE10policy1000EiNS7_10multipliesIfEESF_JPfSL_EEEvT0_iT1_T2_DpNS2_10kernel_argIT3_EE --------------------------
	.section	.nv.info._ZN3cub18CUB_300001_SM_10006detail9transform16transform_kernelINS2_10policy_hubILb0EN4cuda3std3__45tupleIJN6thrust24THRUST_300001_SM_1000_NS6detail15normal_iteratorINSA_10device_ptrIfEEEESF_EEEE10policy1000EiNS7_10multipliesIfEESF_JPfSL_EEEvT0_iT1_T2_DpNS2_10kernel_argIT3_EE,"",@"SHT_CUDA_INFO"
	.sectionflags	@""
	.align	4


	//----- nvinfo : EIATTR_CUDA_API_VERSION
	.align		4
        /*0000*/ 	.byte	0x04, 0x37
        /*0002*/ 	.short	(.L_330 - .L_329)
.L_329:
        /*0004*/ 	.word	0x00000082


	//----- nvinfo : EIATTR_KPARAM_INFO
	.align		4
.L_330:
        /*0008*/ 	.byte	0x04, 0x17
        /*000a*/ 	.short	(.L_332 - .L_331)
.L_331:
        /*000c*/ 	.word	0x00000000
        /*0010*/ 	.short	0x0005
        /*0012*/ 	.short	0x0028
        /*0014*/ 	.byte	0x00, 0xf0, 0x41, 0x00


	//----- nvinfo : EIATTR_KPARAM_INFO
	.align		4
.L_332:
        /*0018*/ 	.byte	0x04, 0x17
        /*001a*/ 	.short	(.L_334 - .L_333)
.L_333:
        /*001c*/ 	.word	0x00000000
        /*0020*/ 	.short	0x0004
        /*0022*/ 	.short	0x0018
        /*0024*/ 	.byte	0x00, 0xf0, 0x41, 0x00


	//----- nvinfo : EIATTR_KPARAM_INFO
	.align		4
.L_334:
        /*0028*/ 	.byte	0x04, 0x17
        /*002a*/ 	.short	(.L_336 - .L_335)
.L_335:
        /*002c*/ 	.word	0x00000000
        /*0030*/ 	.short	0x0003
        /*0032*/ 	.short	0x0010
        /*0034*/ 	.byte	0x00, 0xf0, 0x21, 0x00


	//----- nvinfo : EIATTR_KPARAM_INFO
	.align		4
.L_336:
        /*0038*/ 	.byte	0x04, 0x17
        /*003a*/ 	.short	(.L_338 - .L_337)
.L_337:
        /*003c*/ 	.word	0x00000000
        /*0040*/ 	.short	0x0002
        /*0042*/ 	.short	0x0008
        /*0044*/ 	.byte	0x00, 0xf0, 0x05, 0x00


	//----- nvinfo : EIATTR_KPARAM_INFO
	.align		4
.L_338:
        /*0048*/ 	.byte	0x04, 0x17
        /*004a*/ 	.short	(.L_340 - .L_339)
.L_339:
        /*004c*/ 	.word	0x00000000
        /*0050*/ 	.short	0x0001
        /*0052*/ 	.short	0x0004
        /*0054*/ 	.byte	0x00, 0xf0, 0x11, 0x00


	//----- nvinfo : EIATTR_KPARAM_INFO
	.align		4
.L_340:
        /*0058*/ 	.byte	0x04, 0x17
        /*005a*/ 	.short	(.L_342 - .L_341)
.L_341:
        /*005c*/ 	.word	0x00000000
        /*0060*/ 	.short	0x0000
        /*0062*/ 	.short	0x0000
        /*0064*/ 	.byte	0x00, 0xf0, 0x11, 0x00


	//----- nvinfo : EIATTR_SPARSE_MMA_MASK
	.align		4
.L_342:
        /*0068*/ 	.byte	0x03, 0x50
        /*006a*/ 	.short	0x0000


	//----- nvinfo : EIATTR_MAXREG_COUNT
	.align		4
        /*006c*/ 	.byte	0x03, 0x1b
        /*006e*/ 	.short	0x00ff


	//----- nvinfo : EIATTR_NUM_BARRIERS
	.align		4
        /*0070*/ 	.byte	0x02, 0x4c
        /*0072*/ 	.byte	0x01
	.zero		1


	//----- nvinfo : EIATTR_MERCURY_ISA_VERSION
	.align		4
        /*0074*/ 	.byte	0x03, 0x5f
        /*0076*/ 	.short	0x0101


	//----- nvinfo : EIATTR_COOP_GROUP_MASK_REGIDS
	.align		4
        /*0078*/ 	.byte	0x04, 0x29
        /*007a*/ 	.short	(.L_344 - .L_343)


	//   ....[0]....
.L_343:
        /*007c*/ 	.word	0xffffffff


	//----- nvinfo : EIATTR_COOP_GROUP_INSTR_OFFSETS
	.align		4
.L_344:
        /*0080*/ 	.byte	0x04, 0x28
        /*0082*/ 	.short	(.L_346 - .L_345)


	//   ....[0]....
.L_345:
        /*0084*/ 	.word	0x000019e0


	//----- nvinfo : EIATTR_VRC_CTA_INIT_COUNT
	.align		4
.L_346:
        /*0088*/ 	.byte	0x02, 0x4a
	.zero		1
	.zero		1


	//----- nvinfo : EIATTR_MBARRIER_INSTR_OFFSETS
	.align		4
        /*008c*/ 	.byte	0x04, 0x39
        /*008e*/ 	.short	(.L_348 - .L_347)


	//   ....[0]....
.L_347:
        /*0090*/ 	.word	0x00000270
        /*0094*/ 	.word	0x000000ff
        /*0098*/ 	.word	0x00000000
        /*009c*/ 	.short	0x0100
        /*009e*/ 	.byte	0x0f
	.zero		1


	//   ....[1]....
        /*00a0*/ 	.word	0x00000420
        /*00a4*/ 	.word	0x000000ff
        /*00a8*/ 	.word	0x00000000
        /*00ac*/ 	.short	0x010a
        /*00ae*/ 	.byte	0x04
	.zero		1


	//----- nvinfo : EIATTR_NUM_MBARRIERS
	.align		4
.L_348:
        /*00b0*/ 	.byte	0x03, 0x38
        /*00b2*/ 	.short	0x0001


	//----- nvinfo : EIATTR_EXIT_INSTR_OFFSETS
	.align		4
        /*00b4*/ 	.byte	0x04, 0x1c
        /*00b6*/ 	.short	(.L_350 - .L_349)


	//   ....[0]....
.L_349:
        /*00b8*/ 	.word	0x00001a30


	//   ....[1]....
        /*00bc*/ 	.word	0x00001bc0


	//   ....[2]....
        /*00c0*/ 	.word	0x00001c30


	//   ....[3]....
        /*00c4*/ 	.word	0x00001e10


	//----- nvinfo : EIATTR_MAX_THREADS
	.align		4
.L_350:
        /*00c8*/ 	.byte	0x04, 0x05
        /*00ca*/ 	.short	(.L_352 - .L_351)
.L_351:
        /*00cc*/ 	.word	0x00000080
        /*00d0*/ 	.word	0x00000001
        /*00d4*/ 	.word	0x00000001


	//----- nvinfo : EIATTR_CRS_STACK_SIZE
	.align		4
.L_352:
        /*00d8*/ 	.byte	0x04, 0x1e
        /*00da*/ 	.short	(.L_354 - .L_353)
.L_353:
        /*00dc*/ 	.word	0x00000000


	//----- nvinfo : EIATTR_CBANK_PARAM_SIZE
	.align		4
.L_354:
        /*00e0*/ 	.byte	0x03, 0x19
        /*00e2*/ 	.short	0x0038


	//----- nvinfo : EIATTR_PARAM_CBANK
	.align		4
        /*00e4*/ 	.byte	0x04, 0x0a
        /*00e6*/ 	.short	(.L_356 - .L_355)
	.align		4
.L_355:
        /*00e8*/ 	.word	index@(.nv.constant0._ZN3cub18CUB_300001_SM_10006detail9transform16transform_kernelINS2_10policy_hubILb0EN4cuda3std3__45tupleIJN6thrust24THRUST_300001_SM_1000_NS6detail15normal_iteratorINSA_10device_ptrIfEEEESF_EEEE10policy1000EiNS7_10multipliesIfEESF_JPfSL_EEEvT0_iT1_T2_DpNS2_10kernel_argIT3_EE)
        /*00ec*/ 	.short	0x0380
        /*00ee*/ 	.short	0x0038


	//----- nvinfo : EIATTR_SW_WAR
	.align		4
.L_356:
        /*00f0*/ 	.byte	0x04, 0x36
        /*00f2*/ 	.short	(.L_358 - .L_357)
.L_357:
        /*00f4*/ 	.word	0x00000008
.L_358:


//--------------------- .nv.info._ZN3cub18CUB_300001_SM_10006detail9transform16transform_kernelINS2_10policy_hubILb1EN4cuda3std3__45tupleIJN6thrust24THRUST_300001_SM_1000_NS6detail15normal_iteratorINSA_10device_ptrIfEEEESF_EEEE10policy1000El16smoother_functorSF_JPfSK_EEEvT0_iT1_T2_DpNS2_10kernel_argIT3_EE --------------------------
	.section	.nv.info._ZN3cub18CUB_300001_SM_10006detail9transform16transform_kernelINS2_10policy_hubILb1EN4cuda3std3__45tupleIJN6thrust24THRUST_300001_SM_1000_NS6detail15normal_iteratorINSA_10device_ptrIfEEEESF_EEEE10policy1000El16smoother_functorSF_JPfSK_EEEvT0_iT1_T2_DpNS2_10kernel_argIT3_EE,"",@"SHT_CUDA_INFO"
	.sectionflags	@""
	.align	4


	//----- nvinfo : EIATTR_CUDA_API_VERSION
	.align		4
        /*0000*/ 	.byte	0x04, 0x37
        /*0002*/ 	.short	(.L_360 - .L_359)
.L_359:
        /*0004*/ 	.word	0x00000082


	//----- nvinfo : EIATTR_KPARAM_INFO
	.align		4
.L_360:
        /*0008*/ 	.byte	0x04, 0x17
        /*000a*/ 	.short	(.L_362 - .L_361)
.L_361:
        /*000c*/ 	.word	0x00000000
        /*0010*/ 	.short	0x0005
        /*0012*/ 	.short	0x0030
        /*0014*/ 	.byte	0x00, 0xf0, 0x41, 0x00


	//----- nvinfo : EIATTR_KPARAM_INFO
	.align		4
.L_362:
        /*0018*/ 	.byte	0x04, 0x17
        /*001a*/ 	.short	(.L_364 - .L_363)
.L_363:
        /*001c*/ 	.word	0x00000000
        /*0020*/ 	.short	0x0004
        /*0022*/ 	.short	0x0020
        /*0024*/ 	.byte	0x00, 0xf0, 0x41, 0x00


	//----- nvinfo : EIATTR_KPARAM_INFO
	.align		4
.L_364:
        /*0028*/ 	.byte	0x04, 0x17
        /*002a*/ 	.short	(.L_366 - .L_365)
.L_365:
        /*002c*/ 	.word	0x00000000
        /*0030*/ 	.short	0x0003
        /*0032*/ 	.short	0x0018
        /*0034*/ 	.byte	0x00, 0xf0, 0x21, 0x00


	//----- nvinfo : EIATTR_KPARAM_INFO
	.align		4
.L_366:
        /*0038*/ 	.byte	0x04, 0x17
        /*003a*/ 	.short	(.L_368 - .L_367)
.L_367:
        /*003c*/ 	.word	0x00000000
        /*0040*/ 	.short	0x0002
        /*0042*/ 	.short	0x000c
        /*0044*/ 	.byte	0x00, 0xf0, 0x21, 0x00


	//----- nvinfo : EIATTR_KPARAM_INFO
	.align		4
.L_368:
        /*0048*/ 	.byte	0x04, 0x17
        /*004a*/ 	.short	(.L_370 - .L_369)
.L_369:
        /*004c*/ 	.word	0x00000000
        /*0050*/ 	.short	0x0001
        /*0052*/ 	.short	0x0008
        /*0054*/ 	.byte	0x00, 0xf0, 0x11, 0x00


	//----- nvinfo : EIATTR_KPARAM_INFO
	.align		4
.L_370:
        /*0058*/ 	.byte	0x04, 0x17
        /*005a*/ 	.short	(.L_372 - .L_371)
.L_371:
        /*005c*/ 	.word	0x00000000
        /*0060*/ 	.short	0x0000
        /*0062*/ 	.short	0x0000
        /*0064*/ 	.byte	0x00, 0xf0, 0x21, 0x00


	//----- nvinfo : EIATTR_SPARSE_MMA_MASK
	.align		4
.L_372:
        /*0068*/ 	.byte	0x03, 0x50
        /*006a*/ 	.short	0x0000


	//----- nvinfo : EIATTR_MAXREG_COUNT
	.align		4
        /*006c*/ 	.byte	0x03, 0x1b
        /*006e*/ 	.short	0x00ff


	//----- nvinfo : EIATTR_MERCURY_ISA_VERSION
	.align		4
        /*0070*/ 	.byte	0x03, 0x5f
        /*0072*/ 	.short	0x0101


	//----- nvinfo : EIATTR_VRC_CTA_INIT_COUNT
	.align		4
        /*0074*/ 	.byte	0x02, 0x4a
	.zero		1
	.zero		1


	//----- nvinfo : EIATTR_EXIT_INSTR_OFFSETS
	.align		4
        /*0078*/ 	.byte	0x04, 0x1c
        /*007a*/ 	.short	(.L_374 - .L_373)


	//   ....[0]....
.L_373:
        /*007c*/ 	.word	0x000003a0


	//   ....[1]....
        /*0080*/ 	.word	0x00000d10


	//   ....[2]....
        /*0084*/ 	.word	0x00001000


	//   ....[3]....
        /*0088*/ 	.word	0x000011a0


	//   ....[4]....
        /*008c*/ 	.word	0x000011d0


	//   ....[5]....
        /*0090*/ 	.word	0x00001260


	//   ....[6]....
        /*0094*/ 	.word	0x00001280


	//   ....[7]....
        /*0098*/ 	.word	0x00001640


	//   ....[8]....
        /*009c*/ 	.word	0x000017f0


	//   ....[9]....
        /*00a0*/ 	.word	0x00001920


	//   ....[10]....
        /*00a4*/ 	.word	0x000019c0


	//----- nvinfo : EIATTR_MAX_THREADS
	.align		4
.L_374:
        /*00a8*/ 	.byte	0x04, 0x05
        /*00aa*/ 	.short	(.L_376 - .L_375)
.L_375:
        /*00ac*/ 	.word	0x00000080
        /*00b0*/ 	.word	0x00000001
        /*00b4*/ 	.word	0x00000001


	//----- nvinfo : EIATTR_CRS_STACK_SIZE
	.align		4
.L_376:
        /*00b8*/ 	.byte	0x04, 0x1e
        /*00ba*/ 	.short	(.L_378 - .L_377)
.L_377:
        /*00bc*/ 	.word	0x00000000


	//----- nvinfo : EIATTR_CBANK_PARAM_SIZE
	.align		4
.L_378:
        /*00c0*/ 	.byte	0x03, 0x19
        /*00c2*/ 	.short	0x0040


	//----- nvinfo : EIATTR_PARAM_CBANK
	.align		4
        /*00c4*/ 	.byte	0x04, 0x0a
        /*00c6*/ 	.short	(.L_380 - .L_379)
	.align		4
.L_379:
        /*00c8*/ 	.word	index@(.nv.constant0._ZN3cub18CUB_300001_SM_10006detail9transform16transform_kernelINS2_10policy_hubILb1EN4cuda3std3__45tupleIJN6thrust24THRUST_300001_SM_1000_NS6detail15normal_iteratorINSA_10device_ptrIfEEEESF_EEEE10policy1000El16smoother_functorSF_JPfSK_EEEvT0_iT1_T2_DpNS2_10kernel_argIT3_EE)
        /*00cc*/ 	.short	0x0380
        /*00ce*/ 	.short	0x0040


	//----- nvinfo : EIATTR_SW_WAR
	.align		4
.L_380:
        /*00d0*/ 	.byte	0x04, 0x36
        /*00d2*/ 	.short	(.L_382 - .L_381)
.L_381:
        /*00d4*/ 	.word	0x00000008
.L_382:


//--------------------- .nv.info._ZN3cub18CUB_300001_SM_10006detail9transform16transform_kernelINS2_10policy_hubILb1EN4cuda3std3__45tupleIJN6thrust24THRUST_300001_SM_1000_NS6detail15normal_iteratorINSA_10device_ptrIfEEEESF_EEEE10policy1000Ei16smoother_functorSF_JPfSK_EEEvT0_iT1_T2_DpNS2_10kernel_argIT3_EE --------------------------
	.section	.nv.info._ZN3cub18CUB_300001_SM_10006detail9transform16transform_kernelINS2_10policy_hubILb1EN4cuda3std3__45tupleIJN6thrust24THRUST_300001_SM_1000_NS6detail15normal_iteratorINSA_10device_ptrIfEEEESF_EEEE10policy1000Ei16smoother_functorSF_JPfSK_EEEvT0_iT1_T2_DpNS2_10kernel_argIT3_EE,"",@"SHT_CUDA_INFO"
	.sectionflags	@""
	.align	4


	//----- nvinfo : EIATTR_CUDA_API_VERSION
	.align		4
        /*0000*/ 	.byte	0x04, 0x37
        /*0002*/ 	.short	(.L_384 - .L_383)
.L_383:
        /*0004*/ 	.word	0x00000082


	//----- nvinfo : EIATTR_KPARAM_INFO
	.align		4
.L_384:
        /*0008*/ 	.byte	0x04, 0x17
        /*000a*/ 	.short	(.L_386 - .L_385)
.L_385:
        /*000c*/ 	.word	0x00000000
        /*0010*/ 	.short	0x0005
        /*0012*/ 	.short	0x0028
        /*0014*/ 	.byte	0x00, 0xf0, 0x41, 0x00


	//----- nvinfo : EIATTR_KPARAM_INFO
	.align		4
.L_386:
        /*0018*/ 	.byte	0x04, 0x17
        /*001a*/ 	.short	(.L_388 - .L_387)
.L_387:
        /*001c*/ 	.word	0x00000000
        /*0020*/ 	.short	0x0004
        /*0022*/ 	.short	0x0018
        /*0024*/ 	.byte	0x00, 0xf0, 0x41, 0x00


	//----- nvinfo : EIATTR_KPARAM_INFO
	.align		4
.L_388:
        /*0028*/ 	.byte	0x04, 0x17
        /*002a*/ 	.short	(.L_390 - .L_389)
.L_389:
        /*002c*/ 	.word	0x00000000
        /*0030*/ 	.short	0x0003
        /*0032*/ 	.short	0x0010
        /*0034*/ 	.byte	0x00, 0xf0, 0x21, 0x00


	//----- nvinfo : EIATTR_KPARAM_INFO
	.align		4
.L_390:
        /*0038*/ 	.byte	0x04, 0x17
        /*003a*/ 	.short	(.L_392 - .L_391)
.L_391:
        /*003c*/ 	.word	0x00000000
        /*0040*/ 	.short	0x0002
        /*0042*/ 	.short	0x0008
        /*0044*/ 	.byte	0x00, 0xf0, 0x21, 0x00


	//----- nvinfo : EIATTR_KPARAM_INFO
	.align		4
.L_392:
        /*0048*/ 	.byte	0x04, 0x17
        /*004a*/ 	.short	(.L_394 - .L_393)
.L_393:
        /*004c*/ 	.word	0x00000000
        /*0050*/ 	.short	0x0001
        /*0052*/ 	.short	0x0004
        /*0054*/ 	.byte	0x00, 0xf0, 0x11, 0x00


	//----- nvinfo : EIATTR_KPARAM_INFO
	.align		4
.L_394:
        /*0058*/ 	.byte	0x04, 0x17
        /*005a*/ 	.short	(.L_396 - .L_395)
.L_395:
        /*005c*/ 	.word	0x00000000
        /*0060*/ 	.short	0x0000
        /*0062*/ 	.short	0x0000
        /*0064*/ 	.byte	0x00, 0xf0, 0x11, 0x00


	//----- nvinfo : EIATTR_SPARSE_MMA_MASK
	.align		4
.L_396:
        /*0068*/ 	.byte	0x03, 0x50
        /*006a*/ 	.short	0x0000


	//----- nvinfo : EIATTR_MAXREG_COUNT
	.align		4
        /*006c*/ 	.byte	0x03, 0x1b
        /*006e*/ 	.short	0x00ff


	//----- nvinfo : EIATTR_MERCURY_ISA_VERSION
	.align		4
        /*0070*/ 	.byte	0x03, 0x5f
        /*0072*/ 	.short	0x0101


	//----- nvinfo : EIATTR_VRC_CTA_INIT_COUNT
	.align		4
        /*0074*/ 	.byte	0x02, 0x4a
	.zero		1
	.zero		1


	//----- nvinfo : EIATTR_EXIT_INSTR_OFFSETS
	.align		4
        /*0078*/ 	.byte	0x04, 0x1c
        /*007a*/ 	.short	(.L_398 - .L_397)


	//   ....[0]....
.L_397:
        /*007c*/ 	.word	0x000002d0


	//   ....[1]....
        /*0080*/ 	.word	0x00000690


	//   ....[2]....
        /*0084*/ 	.word	0x00000840


	//   ....[3]....
        /*0088*/ 	.word	0x00000960


	//   ....[4]....
        /*008c*/ 	.word	0x000009f0


	//   ....[5]....
        /*0090*/ 	.word	0x00000a10


	//   ....[6]....
        /*0094*/ 	.word	0x00000eb0


	//   ....[7]....
        /*0098*/ 	.word	0x00001160


	//   ....[8]....
        /*009c*/ 	.word	0x000012e0


	//   ....[9]....
        /*00a0*/ 	.word	0x00001310


	//   ....[10]....
        /*00a4*/ 	.word	0x00001390


	//----- nvinfo : EIATTR_MAX_THREADS
	.align		4
.L_398:
        /*00a8*/ 	.byte	0x04, 0x05
        /*00aa*/ 	.short	(.L_400 - .L_399)
.L_399:
        /*00ac*/ 	.word	0x00000080
        /*00b0*/ 	.word	0x00000001
        /*00b4*/ 	.word	0x00000001


	//----- nvinfo : EIATTR_CRS_STACK_SIZE
	.align		4
.L_400:
        /*00b8*/ 	.byte	0x04, 0x1e
        /*00ba*/ 	.short	(.L_402 - .L_401)
.L_401:
        /*00bc*/ 	.word	0x00000000


	//----- nvinfo : EIATTR_CBANK_PARAM_SIZE
	.align		4
.L_402:
        /*00c0*/ 	.byte	0x03, 0x19
        /*00c2*/ 	.short	0x0038


	//----- nvinfo : EIATTR_PARAM_CBANK
	.align		4
        /*00c4*/ 	.byte	0x04, 0x0a
        /*00c6*/ 	.short	(.L_404 - .L_403)
	.align		4
.L_403:
        /*00c8*/ 	.word	index@(.nv.constant0._ZN3cub18CUB_300001_SM_10006detail9transform16transform_kernelINS2_10policy_hubILb1EN4cuda3std3__45tupleIJN6thrust24THRUST_300001_SM_1000_NS6detail15normal_iteratorINSA_10device_ptrIfEEEESF_EEEE10policy1000Ei16smoother_functorSF_JPfSK_EEEvT0_iT1_T2_DpNS2_10kernel_argIT3_EE)
        /*00cc*/ 	.short	0x0380
        /*00ce*/ 	.short	0x0038


	//----- nvinfo : EIATTR_SW_WAR
	.align		4
.L_404:
        /*00d0*/ 	.byte	0x04, 0x36
        /*00d2*/ 	.short	(.L_406 - .L_405)
.L_405:
        /*00d4*/ 	.word	0x00000008
.L_406:


//--------------------- .nv.info._ZN3cub18CUB_300001_SM_10006detail8for_each13static_kernelINS2_12policy_hub_t12policy_500_tElN6thrust24THRUST_300001_SM_1000_NS8cuda_cub20__uninitialized_copy7functorINS7_6detail15normal_iteratorINS7_10device_ptrIfEEEENS7_7pointerIfNS8_3tagENS7_11use_defaultESI_EEEEEEvT0_T1_ --------------------------
	.section	.nv.info._ZN3cub18CUB_300001_SM_10006detail8for_each13static_kernelINS2_12policy_hub_t12policy_500_tElN6thrust24THRUST_300001_SM_1000_NS8cuda_cub20__uninitialized_copy7functorINS7_6detail15normal_iteratorINS7_10device_ptrIfEEEENS7_7pointerIfNS8_3tagENS7_11use_defaultESI_EEEEEEvT0_T1_,"",@"SHT_CUDA_INFO"
	.sectionflags	@""
	.align	4


	//----- nvinfo : EIATTR_CUDA_API_VERSION
	.align		4
        /*0000*/ 	.byte	0x04, 0x37
        /*0002*/ 	.short	(.L_408 - .L_407)
.L_407:
        /*0004*/ 	.word	0x00000082


	//----- nvinfo : EIATTR_KPARAM_INFO
	.align		4
.L_408:
        /*0008*/ 	.byte	0x04, 0x17
        /*000a*/ 	.short	(.L_410 - .L_409)
.L_409:
        /*000c*/ 	.word	0x00000000
        /*0010*/ 	.short	0x0001
        /*0012*/ 	.short	0x0008
        /*0014*/ 	.byte	0x00, 0xf0, 0x41, 0x00


	//----- nvinfo : EIATTR_KPARAM_INFO
	.align		4
.L_410:
        /*0018*/ 	.byte	0x04, 0x17
        /*001a*/ 	.short	(.L_412 - .L_411)
.L_411:
        /*001c*/ 	.word	0x00000000
        /*0020*/ 	.short	0x0000
        /*0022*/ 	.short	0x0000
        /*0024*/ 	.byte	0x00, 0xf0, 0x21, 0x00


	//----- nvinfo : EIATTR_SPARSE_MMA_MASK
	.align		4
.L_412:
        /*0028*/ 	.byte	0x03, 0x50
        /*002a*/ 	.short	0x0000


	//----- nvinfo : EIATTR_MAXREG_COUNT
	.align		4
        /*002c*/ 	.byte	0x03, 0x1b
        /*002e*/ 	.short	0x00ff


	//----- nvinfo : EIATTR_MERCURY_ISA_VERSION
	.align		4
        /*0030*/ 	.byte	0x03, 0x5f
        /*0032*/ 	.short	0x0101


	//----- nvinfo : EIATTR_VRC_CTA_INIT_COUNT
	.align		4
        /*0034*/ 	.byte	0x02, 0x4a
	.zero		1
	.zero		1


	//----- nvinfo : EIATTR_EXIT_INSTR_OFFSETS
	.align		4
        /*0038*/ 	.byte	0x04, 0x1c
        /*003a*/ 	.short	(.L_414 - .L_413)


	//   ....[0]....
.L_413:
        /*003c*/ 	.word	0x00000190


	//   ....[1]....
        /*0040*/ 	.word	0x00000320


	//   ....[2]....
        /*0044*/ 	.word	0x000003f0


	//----- nvinfo : EIATTR_MAX_THREADS
	.align		4
.L_414:
        /*0048*/ 	.byte	0x04, 0x05
        /*004a*/ 	.short	(.L_416 - .L_415)
.L_415:
        /*004c*/ 	.word	0x00000100
        /*0050*/ 	.word	0x00000001
        /*0054*/ 	.word	0x00000001


	//----- nvinfo : EIATTR_CRS_STACK_SIZE
	.align		4
.L_416:
        /*0058*/ 	.byte	0x04, 0x1e
        /*005a*/ 	.short	(.L_418 - .L_417)
.L_417:
        /*005c*/ 	.word	0x00000000


	//----- nvinfo : EIATTR_CBANK_PARAM_SIZE
	.align		4
.L_418:
        /*0060*/ 	.byte	0x03, 0x19
        /*0062*/ 	.short	0x0018


	//----- nvinfo : EIATTR_PARAM_CBANK
	.align		4
        /*0064*/ 	.byte	0x04, 0x0a
        /*0066*/ 	.short	(.L_420 - .L_419)
	.align		4
.L_419:
        /*0068*/ 	.word	index@(.nv.constant0._ZN3cub18CUB_300001_SM_10006detail8for_each13static_kernelINS2_12policy_hub_t12policy_500_tElN6thrust24THRUST_300001_SM_1000_NS8cuda_cub20__uninitialized_copy7functorINS7_6detail15normal_iteratorINS7_10device_ptrIfEEEENS7_7pointerIfNS8_3tagENS7_11use_defaultESI_EEEEEEvT0_T1_)
        /*006c*/ 	.short	0x0380
        /*006e*/ 	.short	0x0018


	//----- nvinfo : EIATTR_SW_WAR
	.align		4
.L_420:
        /*0070*/ 	.byte	0x04, 0x36
        /*0072*/ 	.short	(.L_422 - .L_421)
.L_421:
        /*0074*/ 	.word	0x00000008
.L_422:


//--------------------- .nv.info._ZN3cub18CUB_300001_SM_10006detail8for_each13static_kernelINS2_12policy_hub_t12policy_500_tEmN6thrust24THRUST_300001_SM_1000_NS8cuda_cub20__uninitialized_fill7functorINS7_10device_ptrIfEEfEEEEvT0_T1_ --------------------------
	.section	.nv.info._ZN3cub18CUB_300001_SM_10006detail8for_each13static_kernelINS2_12policy_hub_t12policy_500_tEmN6thrust24THRUST_300001_SM_1000_NS8cuda_cub20__uninitialized_fill7functorINS7_10device_ptrIfEEfEEEEvT0_T1_,"",@"SHT_CUDA_INFO"
	.sectionflags	@""
	.align	4


	//----- nvinfo : EIATTR_CUDA_API_VERSION
	.align		4
        /*0000*/ 	.byte	0x04, 0x37
        /*0002*/ 	.short	(.L_424 - .L_423)
.L_423:
        /*0004*/ 	.word	0x00000082


	//----- nvinfo : EIATTR_KPARAM_INFO
	.align		4
.L_424:
        /*0008*/ 	.byte	0x04, 0x17
        /*000a*/ 	.short	(.L_426 - .L_425)
.L_425:
        /*000c*/ 	.word	0x00000000
        /*0010*/ 	.short	0x0001
        /*0012*/ 	.short	0x0008
        /*0014*/ 	.byte	0x00, 0xf0, 0x41, 0x00


	//----- nvinfo : EIATTR_KPARAM_INFO
	.align		4
.L_426:
        /*0018*/ 	.byte	0x04, 0x17
        /*001a*/ 	.short	(.L_428 - .L_427)
.L_427:
        /*001c*/ 	.word	0x00000000
        /*0020*/ 	.short	0x0000
        /*0022*/ 	.short	0x0000
        /*0024*/ 	.byte	0x00, 0xf0, 0x21, 0x00


	//----- nvinfo : EIATTR_SPARSE_MMA_MASK
	.align		4
.L_428:
        /*0028*/ 	.byte	0x03, 0x50
        /*002a*/ 	.short	0x0000


	//----- nvinfo : EIATTR_MAXREG_COUNT
	.align		4
        /*002c*/ 	.byte	0x03, 0x1b
        /*002e*/ 	.short	0x00ff


	//----- nvinfo : EIATTR_MERCURY_ISA_VERSION
	.align		4
        /*0030*/ 	.byte	0x03, 0x5f
        /*0032*/ 	.short	0x0101


	//----- nvinfo : EIATTR_VRC_CTA_INIT_COUNT
	.align		4
        /*0034*/ 	.byte	0x02, 0x4a
	.zero		1
	.zero		1


	//----- nvinfo : EIATTR_EXIT_INSTR_OFFSETS
	.align		4
        /*0038*/ 	.byte	0x04, 0x1c
        /*003a*/ 	.short	(.L_430 - .L_429)


	//   ....[0]....
.L_429:
        /*003c*/ 	.word	0x00000130


	//   ....[1]....
        /*0040*/ 	.word	0x00000230


	//   ....[2]....
        /*0044*/ 	.word	0x00000260


	//----- nvinfo : EIATTR_MAX_THREADS
	.align		4
.L_430:
        /*0048*/ 	.byte	0x04, 0x05
        /*004a*/ 	.short	(.L_432 - .L_431)
.L_431:
        /*004c*/ 	.word	0x00000100
        /*0050*/ 	.word	0x00000001
        /*0054*/ 	.word	0x00000001


	//----- nvinfo : EIATTR_CBANK_PARAM_SIZE
	.align		4
.L_432:
        /*0058*/ 	.byte	0x03, 0x19
        /*005a*/ 	.short	0x0018


	//----- nvinfo : EIATTR_PARAM_CBANK
	.align		4
        /*005c*/ 	.byte	0x04, 0x0a
        /*005e*/ 	.short	(.L_434 - .L_433)
	.align		4
.L_433:
        /*0060*/ 	.word	index@(.nv.constant0._ZN3cub18CUB_300001_SM_10006detail8for_each13static_kernelINS2_12policy_hub_t12policy_500_tEmN6thrust24THRUST_300001_SM_1000_NS8cuda_cub20__uninitialized_fill7functorINS7_10device_ptrIfEEfEEEEvT0_T1_)
        /*0064*/ 	.short	0x0380
        /*0066*/ 	.short	0x0018


	//----- nvinfo : EIATTR_SW_WAR
	.align		4
.L_434:
        /*0068*/ 	.byte	0x04, 0x36
        /*006a*/ 	.short	(.L_436 - .L_435)
.L_435:
        /*006c*/ 	.word	0x00000008
.L_436:


//--------------------- .nv.info._ZN3cub18CUB_300001_SM_10006detail11EmptyKernelIvEEvv --------------------------
	.section	.nv.info._ZN3cub18CUB_300001_SM_10006detail11EmptyKernelIvEEvv,"",@"SHT_CUDA_INFO"
	.sectionflags	@""
	.align	4


	//----- nvinfo : EIATTR_CUDA_API_VERSION
	.align		4
        /*0000*/ 	.byte	0x04, 0x37
        /*0002*/ 	.short	(.L_438 - .L_437)
.L_437:
        /*0004*/ 	.word	0x00000082


	//----- nvinfo : EIATTR_SPARSE_MMA_MASK
	.align		4
.L_438:
        /*0008*/ 	.byte	0x03, 0x50
        /*000a*/ 	.short	0x0000


	//----- nvinfo : EIATTR_MAXREG_COUNT
	.align		4
        /*000c*/ 	.byte	0x03, 0x1b
        /*000e*/ 	.short	0x00ff


	//----- nvinfo : EIATTR_MERCURY_ISA_VERSION
	.align		4
        /*0010*/ 	.byte	0x03, 0x5f
        /*0012*/ 	.short	0x0101


	//----- nvinfo : EIATTR_VRC_CTA_INIT_COUNT
	.align		4
        /*0014*/ 	.byte	0x02, 0x4a
	.zero		1
	.zero		1


	//----- nvinfo : EIATTR_EXIT_INSTR_OFFSETS
	.align		4
        /*0018*/ 	.byte	0x04, 0x1c
        /*001a*/ 	.short	(.L_440 - .L_439)


	//   ....[0]....
.L_439:
        /*001c*/ 	.word	0x00000010


	//----- nvinfo : EIATTR_SW_WAR
	.align		4
.L_440:
        /*0020*/ 	.byte	0x04, 0x36
        /*0022*/ 	.short	(.L_442 - .L_441)
.L_441:
        /*0024*/ 	.word	0x00000008
.L_442:


//--------------------- .nv.callgraph             --------------------------
	.section	.nv.callgraph,"",@"SHT_CUDA_CALLGRAPH"
	.align	4
	.sectionentsize	8
	.align		4
        /*0000*/ 	.word	0x00000000
	.align		4
        /*0004*/ 	.word	0xffffffff
	.align		4
        /*0008*/ 	.word	0x00000000
	.align		4
        /*000c*/ 	.word	0xfffffffe
	.align		4
        /*0010*/ 	.word	0x00000000
	.align		4
        /*0014*/ 	.word	0xfffffffd
	.align		4
        /*0018*/ 	.word	0x00000000
	.align		4
        /*001c*/ 	.word	0xfffffffc


//--------------------- .nv.constant4             --------------------------
	.section	.nv.constant4,"a",@progbits
	.align	8
	.align		8
.nv.constant4:
        /*0000*/ 	.dword	_ZN34_INTERNAL_9c77c0f8_4_k_cu_2cf8e89a4cuda3std3__45__cpo5beginE
	.align		8
        /*0008*/ 	.dword	_ZN34_INTERNAL_9c77c0f8_4_k_cu_2cf8e89a4cuda3std3__45__cpo3endE
	.align		8
        /*0010*/ 	.dword	_ZN34_INTERNAL_9c77c0f8_4_k_cu_2cf8e89a4cuda3std3__45__cpo6cbeginE
	.align		8
        /*0018*/ 	.dword	_ZN34_INTERNAL_9c77c0f8_4_k_cu_2cf8e89a4cuda3std3__45__cpo4cendE
	.align		8
        /*0020*/ 	.dword	_ZN34_INTERNAL_9c77c0f8_4_k_cu_2cf8e89a4cuda3std3__45__cpo6rbeginE
	.align		8
        /*0028*/ 	.dword	_ZN34_INTERNAL_9c77c0f8_4_k_cu_2cf8e89a4cuda3std3__45__cpo4rendE
	.align		8
        /*0030*/ 	.dword	_ZN34_INTERNAL_9c77c0f8_4_k_cu_2cf8e89a4cuda3std3__45__cpo7crbeginE
	.align		8
        /*0038*/ 	.dword	_ZN34_INTERNAL_9c77c0f8_4_k_cu_2cf8e89a4cuda3std3__45__cpo5crendE
	.align		8
        /*0040*/ 	.dword	_ZN34_INTERNAL_9c77c0f8_4_k_cu_2cf8e89a4cuda3std3__436_GLOBAL__N__9c77c0f8_4_k_cu_2cf8e89a6ignoreE
	.align		8
        /*0048*/ 	.dword	_ZN34_INTERNAL_9c77c0f8_4_k_cu_2cf8e89a4cuda3std3__419piecewise_constructE
	.align		8
        /*0050*/ 	.dword	_ZN34_INTERNAL_9c77c0f8_4_k_cu_2cf8e89a4cuda3std3__48in_placeE
	.align		8
        /*0058*/ 	.dword	_ZN34_INTERNAL_9c77c0f8_4_k_cu_2cf8e89a4cuda3std3__420unreachable_sentinelE
	.align		8
        /*0060*/ 	.dword	_ZN34_INTERNAL_9c77c0f8_4_k_cu_2cf8e89a4cuda3std3__47nulloptE
	.align		8
        /*0068*/ 	.dword	_ZN34_INTERNAL_9c77c0f8_4_k_cu_2cf8e89a4cuda3std3__48unexpectE
	.align		8
        /*0070*/ 	.dword	_ZN34_INTERNAL_9c77c0f8_4_k_cu_2cf8e89a4cuda3std6ranges3__45__cpo4swapE
	.align		8
        /*0078*/ 	.dword	_ZN34_INTERNAL_9c77c0f8_4_k_cu_2cf8e89a4cuda3std6ranges3__45__cpo9iter_moveE
	.align		8
        /*0080*/ 	.dword	_ZN34_INTERNAL_9c77c0f8_4_k_cu_2cf8e89a4cuda3std6ranges3__45__cpo5beginE
	.align		8
        /*0088*/ 	.dword	_ZN34_INTERNAL_9c77c0f8_4_k_cu_2cf8e89a4cuda3std6ranges3__45__cpo3endE
	.align		8
        /*0090*/ 	.dword	_ZN34_INTERNAL_9c77c0f8_4_k_cu_2cf8e89a4cuda3std6ranges3__45__cpo6cbeginE
	.align		8
        /*0098*/ 	.dword	_ZN34_INTERNAL_9c77c0f8_4_k_cu_2cf8e89a4cuda3std6ranges3__45__cpo4cendE
	.align		8
        /*00a0*/ 	.dword	_ZN34_INTERNAL_9c77c0f8_4_k_cu_2cf8e89a4cuda3std6ranges3__45__cpo7advanceE
	.align		8
        /*00a8*/ 	.dword	_ZN34_INTERNAL_9c77c0f8_4_k_cu_2cf8e89a4cuda3std6ranges3__45__cpo9iter_swapE
	.align		8
        /*00b0*/ 	.dword	_ZN34_INTERNAL_9c77c0f8_4_k_cu_2cf8e89a4cuda3std6ranges3__45__cpo4nextE
	.align		8
        /*00b8*/ 	.dword	_ZN34_INTERNAL_9c77c0f8_4_k_cu_2cf8e89a4cuda3std6ranges3__45__cpo4prevE
	.align		8
        /*00c0*/ 	.dword	_ZN34_INTERNAL_9c77c0f8_4_k_cu_2cf8e89a4cuda3std6ranges3__45__cpo4dataE
	.align		8
        /*00c8*/ 	.dword	_ZN34_INTERNAL_9c77c0f8_4_k_cu_2cf8e89a4cuda3std6ranges3__45__cpo5cdataE
	.align		8
        /*00d0*/ 	.dword	_ZN34_INTERNAL_9c77c0f8_4_k_cu_2cf8e89a4cuda3std6ranges3__45__cpo4sizeE
	.align		8
        /*00d8*/ 	.dword	_ZN34_INTERNAL_9c77c0f8_4_k_cu_2cf8e89a4cuda3std6ranges3__45__cpo5ssizeE
	.align		8
        /*00e0*/ 	.dword	_ZN34_INTERNAL_9c77c0f8_4_k_cu_2cf8e89a4cuda3std6ranges3__45__cpo8distanceE
	.align		8
        /*00e8*/ 	.dword	_ZN34_INTERNAL_9c77c0f8_4_k_cu_2cf8e89a6thrust24THRUST_300001_SM_1000_NS8cuda_cub3parE
	.align		8
        /*00f0*/ 	.dword	_ZN34_INTERNAL_9c77c0f8_4_k_cu_2cf8e89a6thrust24THRUST_300001_SM_1000_NS8cuda_cub10par_nosyncE
	.align		8
        /*00f8*/ 	.dword	_ZN34_INTERNAL_9c77c0f8_4_k_cu_2cf8e89a6thrust24THRUST_300001_SM_1000_NS6system6detail10sequential3seqE
	.align		8
        /*0100*/ 	.dword	_ZN34_INTERNAL_9c77c0f8_4_k_cu_2cf8e89a6thrust24THRUST_300001_SM_1000_NS12placeholders2_1E
	.align		8
        /*0108*/ 	.dword	_ZN34_INTERNAL_9c77c0f8_4_k_cu_2cf8e89a6thrust24THRUST_300001_SM_1000_NS12placeholders2_2E
	.align		8
        /*0110*/ 	.dword	_ZN34_INTERNAL_9c77c0f8_4_k_cu_2cf8e89a6thrust24THRUST_300001_SM_1000_NS12placeholders2_3E
	.align		8
        /*0118*/ 	.dword	_ZN34_INTERNAL_9c77c0f8_4_k_cu_2cf8e89a6thrust24THRUST_300001_SM_1000_NS12placeholders2_4E
	.align		8
        /*0120*/ 	.dword	_ZN34_INTERNAL_9c77c0f8_4_k_cu_2cf8e89a6thrust24THRUST_300001_SM_1000_NS12placeholders2_5E
	.align		8
        /*0128*/ 	.dword	_ZN34_INTERNAL_9c77c0f8_4_k_cu_2cf8e89a6thrust24THRUST_300001_SM_1000_NS12placeholders2_6E
	.align		8
        /*0130*/ 	.dword	_ZN34_INTERNAL_9c77c0f8_4_k_cu_2cf8e89a6thrust24THRUST_300001_SM_1000_NS12placeholders2_7E
	.align		8
        /*0138*/ 	.dword	_ZN34_INTERNAL_9c77c0f8_4_k_cu_2cf8e89a6thrust24THRUST_300001_SM_1000_NS12placeholders2_8E
	.align		8
        /*0140*/ 	.dword	_ZN34_INTERNAL_9c77c0f8_4_k_cu_2cf8e89a6thrust24THRUST_300001_SM_1000_NS12placeholders2_9E
	.align		8
        /*0148*/ 	.dword	_ZN34_INTERNAL_9c77c0f8_4_k_cu_2cf8e89a6thrust24THRUST_300001_SM_1000_NS12placeholders3_10E
	.align		8
        /*0150*/ 	.dword	_ZN34_INTERNAL_9c77c0f8_4_k_cu_2cf8e89a6thrust24THRUST_300001_SM_1000_NS3seqE


//--------------------- .text._ZN3cub18CUB_300001_SM_10006detail6reduce28DeviceReduceSingleTileKernelINS2_10policy_hubIfyN4cuda3std3__44plusIfEEE10Policy1000EPfSC_iS9_ffNS7_10__identityEEEvT0_T1_T2_T3_T4_T6_ --------------------------
	.section	.text._ZN3cub18CUB_300001_SM_10006detail6reduce28DeviceReduceSingleTileKernelINS2_10policy_hubIfyN4cuda3std3__44plusIfEEE10Policy1000EPfSC_iS9_ffNS7_10__identityEEEvT0_T1_T2_T3_T4_T6_,"ax",@progbits
	.align	128
        .global         _ZN3cub18CUB_300001_SM_10006detail6reduce28DeviceReduceSingleTileKernelINS2_10policy_hubIfyN4cuda3std3__44plusIfEEE10Policy1000EPfSC_iS9_ffNS7_10__identityEEEvT0_T1_T2_T3_T4_T6_
        .type           _ZN3cub18CUB_300001_SM_10006detail6reduce28DeviceReduceSingleTileKernelINS2_10policy_hubIfyN4cuda3std3__44plusIfEEE10Policy1000EPfSC_iS9_ffNS7_10__identityEEEvT0_T1_T2_T3_T4_T6_,@function
        .size           _ZN3cub18CUB_300001_SM_10006detail6reduce28DeviceReduceSingleTileKernelINS2_10policy_hubIfyN4cuda3std3__44plusIfEEE10Policy1000EPfSC_iS9_ffNS7_10__identityEEEvT0_T1_T2_T3_T4_T6_,(.L_x_332 - _ZN3cub18CUB_300001_SM_10006detail6reduce28DeviceReduceSingleTileKernelINS2_10policy_hubIfyN4cuda3std3__44plusIfEEE10Policy1000EPfSC_iS9_ffNS7_10__identityEEEvT0_T1_T2_T3_T4_T6_)
        .other          _ZN3cub18CUB_300001_SM_10006detail6reduce28DeviceReduceSingleTileKernelINS2_10policy_hubIfyN4cuda3std3__44plusIfEEE10Policy1000EPfSC_iS9_ffNS7_10__identityEEEvT0_T1_T2_T3_T4_T6_,@"STO_CUDA_ENTRY STV_DEFAULT"
_ZN3cub18CUB_300001_SM_10006detail6reduce28DeviceReduceSingleTileKernelINS2_10policy_hubIfyN4cuda3std3__44plusIfEEE10Policy1000EPfSC_iS9_ffNS7_10__identityEEEvT0_T1_T2_T3_T4_T6_:
.text._ZN3cub18CUB_300001_SM_10006detail6reduce28DeviceReduceSingleTileKernelINS2_10policy_hubIfyN4cuda3std3__44plusIfEEE10Policy1000EPfSC_iS9_ffNS7_10__identityEEEvT0_T1_T2_T3_T4_T6_:
[----:B------:R-:W-:Y:S01]  /*0000*/  LDC R1, c[0x0][0x37c] ;  /* 0x0000df00ff017b82 */ /* 0x000fe20000000800 */
[----:B------:R-:W0:Y:S01]  /*0010*/  LDCU UR4, c[0x0][0x390] ;  /* 0x00007200ff0477ac */ /* 0x000e220008000800 */
[----:B------:R-:W1:Y:S01]  /*0020*/  LDCU.64 UR6, c[0x0][0x358] ;  /* 0x00006b00ff0677ac */ /* 0x000e620008000a00 */
[----:B0-----:R-:W-:-:S04]  /*0030*/  MOV R20, UR4 ;  /* 0x0000000400147c02 */ /* 0x001fc80008000f00 */
[----:B------:R-:W-:-:S13]  /*0040*/  ISETP.NE.AND P0, PT, R20, RZ, PT ;  /* 0x000000ff1400720c */ /* 0x000fda0003f05270 */
[----:B-1----:R-:W-:Y:S05]  /*0050*/  @P0 BRA `(.L_x_0) ;  /* 0x00000000001c0947 */ /* 0x002fea0003800000 */
[----:B------:R-:W0:Y:S02]  /*0060*/  S2R R0, SR_TID.X ;  /* 0x0000000000007919 */ /* 0x000e240000002100 */
[----:B0-----:R-:W-:-:S13]  /*0070*/  ISETP.NE.AND P0, PT, R0, RZ, PT ;  /* 0x000000ff0000720c */ /* 0x001fda0003f05270 */
[----:B------:R-:W-:Y:S05]  /*0080*/  @P0 EXIT ;  /* 0x000000000000094d */ /* 0x000fea0003800000 */
[----:B------:R-:W0:Y:S08]  /*0090*/  LDC R5, c[0x0][0x398] ;  /* 0x0000e600ff057b82 */ /* 0x000e300000000800 */
[----:B------:R-:W0:Y:S02]  /*00a0*/  LDC.64 R2, c[0x0][0x388] ;  /* 0x0000e200ff027b82 */ /* 0x000e240000000a00 */
[----:B0-----:R-:W-:Y:S01]  /*00b0*/  STG.E desc[UR6][R2.64], R5 ;  /* 0x0000000502007986 */ /* 0x001fe2000c101906 */
[----:B------:R-:W-:Y:S05]  /*00c0*/  EXIT ;  /* 0x000000000000794d */ /* 0x000fea0003800000 */
.L_x_0:
[----:B------:R-:W0:Y:S01]  /*00d0*/  LDCU UR4, c[0x0][0x380] ;  /* 0x00007000ff0477ac */ /* 0x000e220008000800 */
[----:B------:R-:W-:Y:S01]  /*00e0*/  BSSY.RECONVERGENT B0, `(.L_x_1) ;  /* 0x00003ca000007945 */ /* 0x000fe20003800200 */
[----:B0-----:R-:W-:-:S09]  /*00f0*/  ULOP3.LUT UP0, URZ, UR4, 0xf, URZ, 0xc0, !UPT ;  /* 0x0000000f04ff7892 */ /* 0x001fd2000f80c0ff */
[----:B------:R-:W-:Y:S05]  /*0100*/  BRA.U UP0, `(.L_x_2) ;  /* 0x0000001d00607547 */ /* 0x000fea000b800000 */
[----:B------:R-:W-:-:S13]  /*0110*/  ISETP.GT.AND P0, PT, R20, 0xfff, PT ;  /* 0x00000fff1400780c */ /* 0x000fda0003f04270 */
[----:B------:R-:W-:Y:S05]  /*0120*/  @P0 BRA `(.L_x_3) ;  /* 0x0000000c00a80947 */ /* 0x000fea0003800000 */
[----:B------:R-:W0:Y:S01]  /*0130*/  S2R R9, SR_TID.X ;  /* 0x0000000000097919 */ /* 0x000e220000002100 */
[----:B------:R-:W-:Y:S01]  /*0140*/  BSSY.RECONVERGENT B1, `(.L_x_4) ;  /* 0x0000009000017945 */ /* 0x000fe20003800200 */
[----:B------:R-:W-:Y:S01]  /*0150*/  HFMA2 R0, -RZ, RZ, 0, 0 ;  /* 0x00000000ff007431 */ /* 0x000fe200000001ff */
[----:B0-----:R-:W-:Y:S02]  /*0160*/  ISETP.GE.AND P0, PT, R9, R20, PT ;  /* 0x000000140900720c */ /* 0x001fe40003f06270 */
[----:B------:R-:W-:-:S11]  /*0170*/  MOV R11, R9 ;  /* 0x00000009000b7202 */ /* 0x000fd60000000f00 */
[----:B------:R-:W-:Y:S05]  /*0180*/  @P0 BRA `(.L_x_5) ;  /* 0x0000000000100947 */ /* 0x000fea0003800000 */
[----:B------:R-:W0:Y:S02]  /*0190*/  LDC.64 R2, c[0x0][0x380] ;  /* 0x0000e000ff027b82 */ /* 0x000e240000000a00 */
[----:B0-----:R-:W-:-:S05]  /*01a0*/  IMAD.WIDE.U32 R2, R9, 0x4, R2 ;  /* 0x0000000409027825 */ /* 0x001fca00078e0002 */
[----:B------:R0:W5:Y:S01]  /*01b0*/  LDG.E.CONSTANT R0, desc[UR6][R2.64] ;  /* 0x0000000602007981 */ /* 0x000162000c1e9900 */
[----:B------:R-:W-:-:S07]  /*01c0*/  IADD3 R11, PT, PT, R9, 0x100, RZ ;  /* 0x00000100090b7810 */ /* 0x000fce0007ffe0ff */
.L_x_5:
[----:B------:R-:W-:Y:S05]  /*01d0*/  BSYNC.RECONVERGENT B1 ;  /* 0x0000000000017941 */ /* 0x000fea0003800200 */
.L_x_4:
[----:B------:R-:W-:Y:S01]  /*01e0*/  ISETP.GE.AND P0, PT, R11, R20, PT ;  /* 0x000000140b00720c */ /* 0x000fe20003f06270 */
[----:B------:R-:W-:-:S12]  /*01f0*/  BSSY.RECONVERGENT B1, `(.L_x_6) ;  /* 0x0000074000017945 */ /* 0x000fd80003800200 */
[----:B------:R-:W-:Y:S05]  /*0200*/  @P0 BRA `(.L_x_7) ;  /* 0x0000000400c80947 */ /* 0x000fea0003800000 */
[----:B0-----:R-:W-:Y:S01]  /*0210*/  LOP3.LUT R3, RZ, R11, RZ, 0x33, !PT ;  /* 0x0000000bff037212 */ /* 0x001fe200078e33ff */
[----:B------:R-:W-:Y:S03]  /*0220*/  BSSY.RECONVERGENT B2, `(.L_x_8) ;  /* 0x0000015000027945 */ /* 0x000fe60003800200 */
[----:B------:R-:W-:-:S04]  /*0230*/  IADD3 R4, PT, PT, R3, R20, RZ ;  /* 0x0000001403047210 */ /* 0x000fc80007ffe0ff */
[C---:B------:R-:W-:Y:S02]  /*0240*/  LOP3.LUT R2, R4.reuse, 0x300, RZ, 0xc0, !PT ;  /* 0x0000030004027812 */ /* 0x040fe400078ec0ff */
[----:B------:R-:W-:Y:S02]  /*0250*/  ISETP.GE.U32.AND P1, PT, R4, 0x300, PT ;  /* 0x000003000400780c */ /* 0x000fe40003f26070 */
[----:B------:R-:W-:-:S13]  /*0260*/  ISETP.NE.AND P0, PT, R2, 0x300, PT ;  /* 0x000003000200780c */ /* 0x000fda0003f05270 */
[----:B------:R-:W-:Y:S05]  /*0270*/  @!P0 BRA `(.L_x_9) ;  /* 0x00000000003c8947 */ /* 0x000fea0003800000 */
[----:B------:R-:W0:Y:S01]  /*0280*/  LDC.64 R2, c[0x0][0x380] ;  /* 0x0000e000ff027b82 */ /* 0x000e220000000a00 */
[----:B------:R-:W-:-:S04]  /*0290*/  LEA.HI R4, R4, 0x1, RZ, 0x18 ;  /* 0x0000000104047811 */ /* 0x000fc800078fc0ff */
[----:B------:R-:W-:-:S04]  /*02a0*/  LOP3.LUT R4, R4, 0x3, RZ, 0xc0, !PT ;  /* 0x0000000304047812 */ /* 0x000fc800078ec0ff */
[----:B------:R-:W-:Y:S01]  /*02b0*/  IADD3 R4, PT, PT, -R4, RZ, RZ ;  /* 0x000000ff04047210 */ /* 0x000fe20007ffe1ff */
[----:B0-----:R-:W-:-:S05]  /*02c0*/  IMAD.WIDE.U32 R2, R11, 0x4, R2 ;  /* 0x000000040b027825 */ /* 0x001fca00078e0002 */
[----:B------:R-:W-:-:S07]  /*02d0*/  MOV R5, R3 ;  /* 0x0000000300057202 */ /* 0x000fce0000000f00 */
.L_x_10:
[----:B------:R-:W-:-:S06]  /*02e0*/  MOV R3, R5 ;  /* 0x0000000500037202 */ /* 0x000fcc0000000f00 */
[----:B------:R0:W2:Y:S01]  /*02f0*/  LDG.E.CONSTANT R3, desc[UR6][R2.64] ;  /* 0x0000000602037981 */ /* 0x0000a2000c1e9900 */
[----:B------:R-:W-:Y:S01]  /*0300*/  IADD3 R4, PT, PT, R4, 0x1, RZ ;  /* 0x0000000104047810 */ /* 0x000fe20007ffe0ff */
[----:B------:R-:W-:-:S03]  /*0310*/  VIADD R11, R11, 0x100 ;  /* 0x000001000b0b7836 */ /* 0x000fc60000000000 */
[----:B------:R-:W-:Y:S02]  /*0320*/  ISETP.NE.AND P0, PT, R4, RZ, PT ;  /* 0x000000ff0400720c */ /* 0x000fe40003f05270 */
[----:B0-----:R-:W-:-:S04]  /*0330*/  IADD3 R2, P2, PT, R2, 0x400, RZ ;  /* 0x0000040002027810 */ /* 0x001fc80007f5e0ff */
[----:B------:R-:W-:Y:S01]  /*0340*/  IADD3.X R5, PT, PT, RZ, R5, RZ, P2, !PT ;  /* 0x00000005ff057210 */ /* 0x000fe200017fe4ff */
[----:B--2--5:R-:W-:-:S06]  /*0350*/  FADD R0, R3, R0 ;  /* 0x0000000003007221 */ /* 0x024fcc0000000000 */
[----:B------:R-:W-:Y:S05]  /*0360*/  @P0 BRA `(.L_x_10) ;  /* 0xfffffffc00dc0947 */ /* 0x000fea000383ffff */
.L_x_9:
[----:B------:R-:W-:Y:S05]  /*0370*/  BSYNC.RECONVERGENT B2 ;  /* 0x0000000000027941 */ /* 0x000fea0003800200 */
.L_x_8:
[----:B------:R-:W-:Y:S05]  /*0380*/  @!P1 BRA `(.L_x_7) ;  /* 0x0000000400689947 */ /* 0x000fea0003800000 */
[----:B------:R-:W-:Y:S01]  /*0390*/  IADD3 R2, PT, PT, -R11, R20, RZ ;  /* 0x000000140b027210 */ /* 0x000fe20007ffe1ff */
[----:B------:R-:W-:Y:S01]  /*03a0*/  BSSY.RECONVERGENT B2, `(.L_x_11) ;  /* 0x0000031000027945 */ /* 0x000fe20003800200 */
[----:B------:R-:W-:Y:S02]  /*03b0*/  PLOP3.LUT P0, PT, PT, PT, PT, 0x80, 0x8 ;  /* 0x000000000008781c */ /* 0x000fe40003f0f070 */
[----:B------:R-:W-:-:S13]  /*03c0*/  ISETP.GT.AND P1, PT, R2, 0xc00, PT ;  /* 0x00000c000200780c */ /* 0x000fda0003f24270 */
[----:B------:R-:W-:Y:S05]  /*03d0*/  @!P1 BRA `(.L_x_12) ;  /* 0x0000000000b49947 */ /* 0x000fea0003800000 */
[----:B------:R-:W-:Y:S02]  /*03e0*/  PLOP3.LUT P0, PT, PT, PT, PT, 0x8, 0x80 ;  /* 0x000000000080781c */ /* 0x000fe40003f0e170 */
[----:B------:R-:W-:-:S11]  /*03f0*/  IADD3 R8, PT, PT, R20, -0xc00, RZ ;  /* 0xfffff40014087810 */ /* 0x000fd60007ffe0ff */
.L_x_13:
[----:B------:R-:W0:Y:S01]  /*0400*/  LDC.64 R6, c[0x0][0x380] ;  /* 0x0000e000ff067b82 */ /* 0x000e220000000a00 */
[C---:B------:R-:W-:Y:S01]  /*0410*/  IADD3 R5, PT, PT, R11.reuse, 0x400, RZ ;  /* 0x000004000b057810 */ /* 0x040fe20007ffe0ff */
[----:B0-----:R-:W-:-:S05]  /*0420*/  IMAD.WIDE R24, R11, 0x4, R6 ;  /* 0x000000040b187825 */ /* 0x001fca00078e0206 */
[----:B------:R-:W2:Y:S04]  /*0430*/  LDG.E.CONSTANT R13, desc[UR6][R24.64] ;  /* 0x00000006180d7981 */ /* 0x000ea8000c1e9900 */
[----:B------:R-:W3:Y:S01]  /*0440*/  LDG.E.CONSTANT R10, desc[UR6][R24.64+0x400] ;  /* 0x00040006180a7981 */ /* 0x000ee2000c1e9900 */
[----:B------:R-:W-:-:S03]  /*0450*/  IMAD.WIDE R4, R5, 0x4, R6 ;  /* 0x0000000405047825 */ /* 0x000fc600078e0206 */
[----:B------:R-:W4:Y:S04]  /*0460*/  LDG.E.CONSTANT R12, desc[UR6][R24.64+0x800] ;  /* 0x00080006180c7981 */ /* 0x000f28000c1e9900 */
[----:B------:R-:W4:Y:S04]  /*0470*/  LDG.E.CONSTANT R17, desc[UR6][R24.64+0xc00] ;  /* 0x000c000618117981 */ /* 0x000f28000c1e9900 */
[----:B------:R-:W4:Y:S01]  /*0480*/  LDG.E.CONSTANT R16, desc[UR6][R4.64] ;  /* 0x0000000604107981 */ /* 0x000f22000c1e9900 */
[----:B------:R-:W-:-:S03]  /*0490*/  IADD3 R3, PT, PT, R11, 0x800, RZ ;  /* 0x000008000b037810 */ /* 0x000fc60007ffe0ff */
[----:B------:R-:W4:Y:S04]  /*04a0*/  LDG.E.CONSTANT R15, desc[UR6][R4.64+0x400] ;  /* 0x00040006040f7981 */ /* 0x000f28000c1e9900 */
[----:B------:R-:W4:Y:S01]  /*04b0*/  LDG.E.CONSTANT R14, desc[UR6][R4.64+0x800] ;  /* 0x00080006040e7981 */ /* 0x000f22000c1e9900 */
[----:B------:R-:W-:-:S03]  /*04c0*/  IMAD.WIDE R2, R3, 0x4, R6 ;  /* 0x0000000403027825 */ /* 0x000fc600078e0206 */
[----:B------:R-:W4:Y:S04]  /*04d0*/  LDG.E.CONSTANT R22, desc[UR6][R4.64+0xc00] ;  /* 0x000c000604167981 */ /* 0x000f28000c1e9900 */
[----:B------:R-:W4:Y:S01]  /*04e0*/  LDG.E.CONSTANT R21, desc[UR6][R2.64] ;  /* 0x0000000602157981 */ /* 0x000f22000c1e9900 */
[----:B------:R-:W-:-:S03]  /*04f0*/  IADD3 R23, PT, PT, R11, 0xc00, RZ ;  /* 0x00000c000b177810 */ /* 0x000fc60007ffe0ff */
[----:B------:R-:W4:Y:S04]  /*0500*/  LDG.E.CONSTANT R19, desc[UR6][R2.64+0x400] ;  /* 0x0004000602137981 */ /* 0x000f28000c1e9900 */
[----:B------:R-:W4:Y:S01]  /*0510*/  LDG.E.CONSTANT R18, desc[UR6][R2.64+0x800] ;  /* 0x0008000602127981 */ /* 0x000f22000c1e9900 */
[----:B------:R-:W-:-:S03]  /*0520*/  IMAD.WIDE R6, R23, 0x4, R6 ;  /* 0x0000000417067825 */ /* 0x000fc600078e0206 */
[----:B------:R-:W4:Y:S04]  /*0530*/  LDG.E.CONSTANT R26, desc[UR6][R2.64+0xc00] ;  /* 0x000c0006021a7981 */ /* 0x000f28000c1e9900 */
[----:B------:R-:W4:Y:S04]  /*0540*/  LDG.E.CONSTANT R25, desc[UR6][R6.64] ;  /* 0x0000000606197981 */ /* 0x000f28000c1e9900 */
[----:B------:R-:W4:Y:S04]  /*0550*/  LDG.E.CONSTANT R23, desc[UR6][R6.64+0x400] ;  /* 0x0004000606177981 */ /* 0x000f28000c1e9900 */
[----:B------:R-:W4:Y:S04]  /*0560*/  LDG.E.CONSTANT R24, desc[UR6][R6.64+0x800] ;  /* 0x0008000606187981 */ /* 0x000f28000c1e9900 */
[----:B------:R-:W4:Y:S01]  /*0570*/  LDG.E.CONSTANT R27, desc[UR6][R6.64+0xc00] ;  /* 0x000c0006061b7981 */ /* 0x000f22000c1e9900 */
[----:B------:R-:W-:-:S04]  /*0580*/  IADD3 R11, PT, PT, R11, 0x1000, RZ ;  /* 0x000010000b0b7810 */ /* 0x000fc80007ffe0ff */
[----:B------:R-:W-:Y:S01]  /*0590*/  ISETP.GE.AND P1, PT, R11, R8, PT ;  /* 0x000000080b00720c */ /* 0x000fe20003f26270 */
[----:B--2--5:R-:W-:-:S04]  /*05a0*/  FADD R13, R13, R0 ;  /* 0x000000000d0d7221 */ /* 0x024fc80000000000 */
[----:B---3--:R-:W-:-:S04]  /*05b0*/  FADD R13, R13, R10 ;  /* 0x0000000a0d0d7221 */ /* 0x008fc80000000000 */
[----:B----4-:R-:W-:-:S04]  /*05c0*/  FADD R12, R13, R12 ;  /* 0x0000000c0d0c7221 */ /* 0x010fc80000000000 */
[----:B------:R-:W-:-:S04]  /*05d0*/  FADD R17, R12, R17 ;  /* 0x000000110c117221 */ /* 0x000fc80000000000 */
        /* <DEDUP_REMOVED lines=11> */
[----:B------:R-:W-:Y:S01]  /*0690*/  FADD R0, R24, R27 ;  /* 0x0000001b18007221 */ /* 0x000fe20000000000 */
[----:B------:R-:W-:Y:S06]  /*06a0*/  @!P1 BRA `(.L_x_13) ;  /* 0xfffffffc00549947 */ /* 0x000fec000383ffff */
.L_x_12:
[----:B------:R-:W-:Y:S05]  /*06b0*/  BSYNC.RECONVERGENT B2 ;  /* 0x0000000000027941 */ /* 0x000fea0003800200 */
.L_x_11:
[----:B------:R-:W-:Y:S01]  /*06c0*/  IADD3 R2, PT, PT, -R11, R20, RZ ;  /* 0x000000140b027210 */ /* 0x000fe20007ffe1ff */
[----:B------:R-:W-:Y:S03]  /*06d0*/  BSSY.RECONVERGENT B2, `(.L_x_14) ;  /* 0x0000019000027945 */ /* 0x000fe60003800200 */
[----:B------:R-:W-:-:S13]  /*06e0*/  ISETP.GT.AND P1, PT, R2, 0x400, PT ;  /* 0x000004000200780c */ /* 0x000fda0003f24270 */
[----:B------:R-:W-:Y:S05]  /*06f0*/  @!P1 BRA `(.L_x_15) ;  /* 0x0000000000589947 */ /* 0x000fea0003800000 */
[----:B------:R-:W0:Y:S01]  /*0700*/  LDC.64 R4, c[0x0][0x380] ;  /* 0x0000e000ff047b82 */ /* 0x000e220000000a00 */
[C---:B------:R-:W-:Y:S02]  /*0710*/  VIADD R15, R11.reuse, 0x400 ;  /* 0x000004000b0f7836 */ /* 0x040fe40000000000 */
[----:B0-----:R-:W-:-:S05]  /*0720*/  IMAD.WIDE R2, R11, 0x4, R4 ;  /* 0x000000040b027825 */ /* 0x001fca00078e0204 */
[----:B------:R-:W2:Y:S04]  /*0730*/  LDG.E.CONSTANT R7, desc[UR6][R2.64] ;  /* 0x0000000602077981 */ /* 0x000ea8000c1e9900 */
[----:B------:R-:W3:Y:S01]  /*0740*/  LDG.E.CONSTANT R6, desc[UR6][R2.64+0x400] ;  /* 0x0004000602067981 */ /* 0x000ee2000c1e9900 */
[----:B------:R-:W-:-:S03]  /*0750*/  IMAD.WIDE R4, R15, 0x4, R4 ;  /* 0x000000040f047825 */ /* 0x000fc600078e0204 */
[----:B------:R-:W4:Y:S04]  /*0760*/  LDG.E.CONSTANT R13, desc[UR6][R2.64+0x800] ;  /* 0x00080006020d7981 */ /* 0x000f28000c1e9900 */
[----:B------:R-:W4:Y:S04]  /*0770*/  LDG.E.CONSTANT R15, desc[UR6][R2.64+0xc00] ;  /* 0x000c0006020f7981 */ /* 0x000f28000c1e9900 */
[----:B------:R-:W4:Y:S04]  /*0780*/  LDG.E.CONSTANT R17, desc[UR6][R4.64] ;  /* 0x0000000604117981 */ /* 0x000f28000c1e9900 */
[----:B------:R-:W4:Y:S04]  /*0790*/  LDG.E.CONSTANT R19, desc[UR6][R4.64+0x400] ;  /* 0x0004000604137981 */ /* 0x000f28000c1e9900 */
[----:B------:R-:W4:Y:S04]  /*07a0*/  LDG.E.CONSTANT R21, desc[UR6][R4.64+0x800] ;  /* 0x0008000604157981 */ /* 0x000f28000c1e9900 */
[----:B------:R-:W4:Y:S01]  /*07b0*/  LDG.E.CONSTANT R23, desc[UR6][R4.64+0xc00] ;  /* 0x000c000604177981 */ /* 0x000f22000c1e9900 */
[----:B------:R-:W-:-:S02]  /*07c0*/  PLOP3.LUT P0, PT, PT, PT, PT, 0x8, 0x80 ;  /* 0x000000000080781c */ /* 0x000fc40003f0e170 */
[----:B------:R-:W-:Y:S01]  /*07d0*/  IADD3 R11, PT, PT, R11, 0x800, RZ ;  /* 0x000008000b0b7810 */ /* 0x000fe20007ffe0ff */
[----:B--2--5:R-:W-:-:S04]  /*07e0*/  FADD R7, R0, R7 ;  /* 0x0000000700077221 */ /* 0x024fc80000000000 */
[----:B---3--:R-:W-:-:S04]  /*07f0*/  FADD R6, R7, R6 ;  /* 0x0000000607067221 */ /* 0x008fc80000000000 */
[----:B----4-:R-:W-:-:S04]  /*0800*/  FADD R6, R6, R13 ;  /* 0x0000000d06067221 */ /* 0x010fc80000000000 */
[----:B------:R-:W-:-:S04]  /*0810*/  FADD R6, R6, R15 ;  /* 0x0000000f06067221 */ /* 0x000fc80000000000 */
[----:B------:R-:W-:-:S04]  /*0820*/  FADD R6, R6, R17 ;  /* 0x0000001106067221 */ /* 0x000fc80000000000 */
[----:B------:R-:W-:-:S04]  /*0830*/  FADD R6, R6, R19 ;  /* 0x0000001306067221 */ /* 0x000fc80000000000 */
[----:B------:R-:W-:-:S04]  /*0840*/  FADD R6, R6, R21 ;  /* 0x0000001506067221 */ /* 0x000fc80000000000 */
[----:B------:R-:W-:-:S07]  /*0850*/  FADD R0, R6, R23 ;  /* 0x0000001706007221 */ /* 0x000fce0000000000 */
.L_x_15:
[----:B------:R-:W-:Y:S05]  /*0860*/  BSYNC.RECONVERGENT B2 ;  /* 0x0000000000027941 */ /* 0x000fea0003800200 */
.L_x_14:
[----:B------:R-:W-:-:S13]  /*0870*/  ISETP.LT.OR P0, PT, R11, R20, P0 ;  /* 0x000000140b00720c */ /* 0x000fda0000701670 */
[----:B------:R-:W-:Y:S05]  /*0880*/  @!P0 BRA `(.L_x_7) ;  /* 0x0000000000288947 */ /* 0x000fea0003800000 */
[----:B------:R-:W0:Y:S02]  /*0890*/  LDC.64 R2, c[0x0][0x380] ;  /* 0x0000e000ff027b82 */ /* 0x000e240000000a00 */
[----:B0-----:R-:W-:-:S05]  /*08a0*/  IMAD.WIDE R2, R11, 0x4, R2 ;  /* 0x000000040b027825 */ /* 0x001fca00078e0202 */
[----:B------:R-:W2:Y:S04]  /*08b0*/  LDG.E.CONSTANT R5, desc[UR6][R2.64] ;  /* 0x0000000602057981 */ /* 0x000ea8000c1e9900 */
[----:B------:R-:W3:Y:S04]  /*08c0*/  LDG.E.CONSTANT R4, desc[UR6][R2.64+0x400] ;  /* 0x0004000602047981 */ /* 0x000ee8000c1e9900 */
[----:B------:R-:W4:Y:S04]  /*08d0*/  LDG.E.CONSTANT R7, desc[UR6][R2.64+0x800] ;  /* 0x0008000602077981 */ /* 0x000f28000c1e9900 */
[----:B------:R-:W4:Y:S01]  /*08e0*/  LDG.E.CONSTANT R11, desc[UR6][R2.64+0xc00] ;  /* 0x000c0006020b7981 */ /* 0x000f22000c1e9900 */
[----:B--2--5:R-:W-:-:S04]  /*08f0*/  FADD R5, R0, R5 ;  /* 0x0000000500057221 */ /* 0x024fc80000000000 */
[----:B---3--:R-:W-:-:S04]  /*0900*/  FADD R4, R5, R4 ;  /* 0x0000000405047221 */ /* 0x008fc80000000000 */
[----:B----4-:R-:W-:-:S04]  /*0910*/  FADD R4, R4, R7 ;  /* 0x0000000704047221 */ /* 0x010fc80000000000 */
[----:B------:R-:W-:-:S07]  /*0920*/  FADD R0, R4, R11 ;  /* 0x0000000b04007221 */ /* 0x000fce0000000000 */
.L_x_7:
[----:B------:R-:W-:Y:S05]  /*0930*/  BSYNC.RECONVERGENT B1 ;  /* 0x0000000000017941 */ /* 0x000fea0003800200 */
.L_x_6:
[----:B------:R-:W-:Y:S02]  /*0940*/  ISETP.GE.AND P0, PT, R20, 0x100, PT ;  /* 0x000001001400780c */ /* 0x000fe40003f06270 */
[----:B-----5:R-:W-:-:S11]  /*0950*/  MOV R7, R0 ;  /* 0x0000000000077202 */ /* 0x020fd60000000f00 */
[----:B------:R-:W-:Y:S05]  /*0960*/  @!P0 BRA `(.L_x_16) ;  /* 0x0000000000ac8947 */ /* 0x000fea0003800000 */
[----:B------:R-:W1:Y:S01]  /*0970*/  S2R R6, SR_LANEID ;  /* 0x0000000000067919 */ /* 0x000e620000000000 */
[----:B------:R-:W2:Y:S02]  /*0980*/  SHFL.DOWN PT, R0, R7, 0x1, 0x1f ;  /* 0x08201f0007007f89 */ /* 0x000ea400000e0000 */
[----:B--2---:R-:W-:Y:S01]  /*0990*/  FADD R0, R0, R7 ;  /* 0x0000000700007221 */ /* 0x004fe20000000000 */
[C---:B-1----:R-:W-:Y:S02]  /*09a0*/  ISETP.GT.AND P0, PT, R6.reuse, 0x1e, PT ;  /* 0x0000001e0600780c */ /* 0x042fe40003f04270 */
[C---:B------:R-:W-:Y:S02]  /*09b0*/  ISETP.NE.AND P1, PT, R6.reuse, RZ, PT ;  /* 0x000000ff0600720c */ /* 0x040fe40003f25270 */
[----:B------:R-:W-:Y:S02]  /*09c0*/  FSEL R0, R7, R0, P0 ;  /* 0x0000000007007208 */ /* 0x000fe40000000000 */
[----:B------:R-:W-:-:S03]  /*09d0*/  ISETP.GT.AND P0, PT, R6, 0x1d, PT ;  /* 0x0000001d0600780c */ /* 0x000fc60003f04270 */
[----:B0-----:R-:W0:Y:S06]  /*09e0*/  SHFL.DOWN PT, R3, R0, 0x2, 0x1f ;  /* 0x08401f0000037f89 */ /* 0x001e2c00000e0000 */
[----:B------:R-:W1:Y:S01]  /*09f0*/  @!P1 S2R R5, SR_CgaCtaId ;  /* 0x0000000000059919 */ /* 0x000e620000008800 */
[----:B------:R-:W-:Y:S02]  /*0a00*/  @!P1 MOV R4, 0x400 ;  /* 0x0000040000049802 */ /* 0x000fe40000000f00 */
[----:B------:R-:W-:-:S04]  /*0a10*/  @!P1 SHF.R.U32.HI R2, RZ, 0x3, R9 ;  /* 0x00000003ff029819 */ /* 0x000fc80000011609 */
[----:B------:R-:W-:Y:S01]  /*0a20*/  @!P1 LOP3.LUT R2, R2, 0x7c, RZ, 0xc0, !PT ;  /* 0x0000007c02029812 */ /* 0x000fe200078ec0ff */
[----:B0-----:R-:W-:Y:S01]  /*0a30*/  @!P0 FADD R0, R0, R3 ;  /* 0x0000000300008221 */ /* 0x001fe20000000000 */
[----:B------:R-:W-:-:S04]  /*0a40*/  ISETP.GT.AND P0, PT, R6, 0x1b, PT ;  /* 0x0000001b0600780c */ /* 0x000fc80003f04270 */
[----:B------:R-:W0:Y:S01]  /*0a50*/  SHFL.DOWN PT, R3, R0, 0x4, 0x1f ;  /* 0x08801f0000037f89 */ /* 0x000e2200000e0000 */
[----:B-1----:R-:W-:-:S04]  /*0a60*/  @!P1 LEA R5, R5, R4, 0x18 ;  /* 0x0000000405059211 */ /* 0x002fc800078ec0ff */
[----:B------:R-:W-:-:S04]  /*0a70*/  @!P1 IADD3 R2, PT, PT, R2, R5, RZ ;  /* 0x0000000502029210 */ /* 0x000fc80007ffe0ff */
[----:B0-----:R-:W-:Y:S01]  /*0a80*/  @!P0 FADD R0, R0, R3 ;  /* 0x0000000300008221 */ /* 0x001fe20000000000 */
[----:B------:R-:W-:-:S04]  /*0a90*/  ISETP.GT.AND P0, PT, R6, 0x17, PT ;  /* 0x000000170600780c */ /* 0x000fc80003f04270 */
[----:B------:R-:W0:Y:S09]  /*0aa0*/  SHFL.DOWN PT, R3, R0, 0x8, 0x1f ;  /* 0x09001f0000037f89 */ /* 0x000e3200000e0000 */
[----:B0-----:R-:W-:Y:S01]  /*0ab0*/  @!P0 FADD R0, R0, R3 ;  /* 0x0000000300008221 */ /* 0x001fe20000000000 */
[----:B------:R-:W-:-:S04]  /*0ac0*/  ISETP.NE.AND P0, PT, R9, RZ, PT ;  /* 0x000000ff0900720c */ /* 0x000fc80003f05270 */
[----:B------:R-:W0:Y:S02]  /*0ad0*/  SHFL.DOWN PT, R3, R0, 0x10, 0x1f ;  /* 0x0a001f0000037f89 */ /* 0x000e2400000e0000 */
[----:B0-----:R-:W-:-:S05]  /*0ae0*/  FADD R3, R0, R3 ;  /* 0x0000000300037221 */ /* 0x001fca0000000000 */
[----:B------:R0:W-:Y:S01]  /*0af0*/  @!P1 STS [R2+0x8], R3 ;  /* 0x0000080302009388 */ /* 0x0001e20000000800 */
[----:B------:R-:W-:Y:S01]  /*0b00*/  BAR.SYNC.DEFER_BLOCKING 0x0 ;  /* 0x0000000000007b1d */ /* 0x000fe20000010000 */
[----:B------:R-:W-:-:S04]  /*0b10*/  ISETP.GT.AND P1, PT, R6, 0xf, PT ;  /* 0x0000000f0600780c */ /* 0x000fc80003f24270 */
[----:B------:R-:W-:Y:S01]  /*0b20*/  FSEL R0, R0, R3, P1 ;  /* 0x0000000300007208 */ /* 0x000fe20000800000 */
[----:B------:R-:W-:Y:S08]  /*0b30*/  @P0 BRA `(.L_x_17) ;  /* 0x0000003000900947 */ /* 0x000ff00003800000 */
[----:B------:R-:W1:Y:S01]  /*0b40*/  S2UR UR5, SR_CgaCtaId ;  /* 0x00000000000579c3 */ /* 0x000e620000008800 */
[----:B------:R-:W-:Y:S02]  /*0b50*/  UMOV UR4, 0x400 ;  /* 0x0000040000047882 */ /* 0x000fe40000000000 */
[----:B-1----:R-:W-:-:S09]  /*0b60*/  ULEA UR4, UR5, UR4, 0x18 ;  /* 0x0000000405047291 */ /* 0x002fd2000f8ec0ff */
[----:B0-----:R-:W0:Y:S04]  /*0b70*/  LDS R3, [UR4+0xc] ;  /* 0x00000c04ff037984 */ /* 0x001e280008000800 */
[----:B------:R-:W1:Y:S04]  /*0b80*/  LDS.128 R4, [UR4+0x10] ;  /* 0x00001004ff047984 */ /* 0x000e680008000c00 */
[----:B------:R-:W2:Y:S01]  /*0b90*/  LDS.64 R8, [UR4+0x20] ;  /* 0x00002004ff087984 */ /* 0x000ea20008000a00 */
[----:B0-----:R-:W-:-:S04]  /*0ba0*/  FADD R3, R0, R3 ;  /* 0x0000000300037221 */ /* 0x001fc80000000000 */
[----:B-1----:R-:W-:-:S04]  /*0bb0*/  FADD R4, R3, R4 ;  /* 0x0000000403047221 */ /* 0x002fc80000000000 */
[----:B------:R-:W-:-:S04]  /*0bc0*/  FADD R5, R4, R5 ;  /* 0x0000000504057221 */ /* 0x000fc80000000000 */
[----:B------:R-:W-:-:S04]  /*0bd0*/  FADD R6, R5, R6 ;  /* 0x0000000605067221 */ /* 0x000fc80000000000 */
[----:B------:R-:W-:-:S04]  /*0be0*/  FADD R7, R6, R7 ;  /* 0x0000000706077221 */ /* 0x000fc80000000000 */
[----:B--2---:R-:W-:-:S04]  /*0bf0*/  FADD R8, R7, R8 ;  /* 0x0000000807087221 */ /* 0x004fc80000000000 */
[----:B------:R-:W-:Y:S01]  /*0c00*/  FADD R0, R8, R9 ;  /* 0x0000000908007221 */ /* 0x000fe20000000000 */
[----:B------:R-:W-:Y:S06]  /*0c10*/  BRA `(.L_x_17) ;  /* 0x0000003000587947 */ /* 0x000fec0003800000 */
.L_x_16:
[----:B------:R-:W1:Y:S01]  /*0c20*/  S2R R4, SR_LANEID ;  /* 0x0000000000047919 */ /* 0x000e620000000000 */
[----:B------:R-:W-:-:S04]  /*0c30*/  LOP3.LUT R0, R9, 0x3e0, RZ, 0xc0, !PT ;  /* 0x000003e009007812 */ /* 0x000fc800078ec0ff */
[----:B0-----:R-:W-:Y:S02]  /*0c40*/  IADD3 R3, PT, PT, R0, 0x20, RZ ;  /* 0x0000002000037810 */ /* 0x001fe40007ffe0ff */
[----:B------:R-:W-:Y:S02]  /*0c50*/  LOP3.LUT R5, RZ, R0, RZ, 0x33, !PT ;  /* 0x00000000ff057212 */ /* 0x000fe400078e33ff */
[-C--:B------:R-:W-:Y:S02]  /*0c60*/  ISETP.GT.AND P0, PT, R3, R20.reuse, PT ;  /* 0x000000140300720c */ /* 0x080fe40003f04270 */
[----:B------:R-:W-:-:S04]  /*0c70*/  IADD3 R5, PT, PT, R5, R20, RZ ;  /* 0x0000001405057210 */ /* 0x000fc80007ffe0ff */
[----:B------:R-:W-:-:S05]  /*0c80*/  SEL R5, R5, 0x1f, P0 ;  /* 0x0000001f05057807 */ /* 0x000fca0000000000 */
[----:B------:R-:W0:Y:S01]  /*0c90*/  SHFL.DOWN PT, R0, R7, 0x1, R5 ;  /* 0x0820000007007989 */ /* 0x000e2200000e0005 */
[C---:B-1----:R-:W-:Y:S02]  /*0ca0*/  ISETP.GE.AND P0, PT, R4.reuse, R5, PT ;  /* 0x000000050400720c */ /* 0x042fe40003f06270 */
[C---:B------:R-:W-:Y:S02]  /*0cb0*/  IADD3 R2, PT, PT, R4.reuse, 0x2, RZ ;  /* 0x0000000204027810 */ /* 0x040fe40007ffe0ff */
[----:B------:R-:W-:-:S09]  /*0cc0*/  ISETP.NE.AND P1, PT, R4, RZ, PT ;  /* 0x000000ff0400720c */ /* 0x000fd20003f25270 */
[----:B0-----:R-:W-:Y:S01]  /*0cd0*/  @!P0 FADD R7, R0, R7 ;  /* 0x0000000700078221 */ /* 0x001fe20000000000 */
[-C--:B------:R-:W-:Y:S02]  /*0ce0*/  ISETP.GT.AND P0, PT, R2, R5.reuse, PT ;  /* 0x000000050200720c */ /* 0x080fe40003f04270 */
[----:B------:R-:W-:Y:S01]  /*0cf0*/  IADD3 R2, PT, PT, R4, 0x4, RZ ;  /* 0x0000000404027810 */ /* 0x000fe20007ffe0ff */
[----:B------:R-:W0:Y:S01]  /*0d00*/  @!P1 S2R R6, SR_CgaCtaId ;  /* 0x0000000000069919 */ /* 0x000e220000008800 */
[----:B------:R-:W-:Y:S01]  /*0d10*/  @!P1 MOV R3, 0x400 ;  /* 0x0000040000039802 */ /* 0x000fe20000000f00 */
[----:B------:R-:W1:Y:S08]  /*0d20*/  SHFL.DOWN PT, R0, R7, 0x2, R5 ;  /* 0x0840000007007989 */ /* 0x000e7000000e0005 */
[----:B-1----:R-:W-:Y:S01]  /*0d30*/  @!P0 FADD R7, R7, R0 ;  /* 0x0000000007078221 */ /* 0x002fe20000000000 */
[----:B------:R-:W-:-:S02]  /*0d40*/  ISETP.GT.AND P0, PT, R2, R5, PT ;  /* 0x000000050200720c */ /* 0x000fc40003f04270 */
[----:B------:R-:W-:Y:S02]  /*0d50*/  IADD3 R2, PT, PT, R4, 0x8, RZ ;  /* 0x0000000804027810 */ /* 0x000fe40007ffe0ff */
[----:B------:R-:W1:Y:S01]  /*0d60*/  SHFL.DOWN PT, R0, R7, 0x4, R5 ;  /* 0x0880000007007989 */ /* 0x000e6200000e0005 */
[----:B0-----:R-:W-:-:S08]  /*0d70*/  @!P1 LEA R3, R6, R3, 0x18 ;  /* 0x0000000306039211 */ /* 0x001fd000078ec0ff */
[----:B-1----:R-:W-:Y:S01]  /*0d80*/  @!P0 FADD R7, R7, R0 ;  /* 0x0000000007078221 */ /* 0x002fe20000000000 */
[----:B------:R-:W-:Y:S01]  /*0d90*/  ISETP.GT.AND P0, PT, R2, R5, PT ;  /* 0x000000050200720c */ /* 0x000fe20003f04270 */
[----:B------:R-:W-:-:S03]  /*0da0*/  VIADD R2, R4, 0x10 ;  /* 0x0000001004027836 */ /* 0x000fc60000000000 */
[----:B------:R-:W0:Y:S09]  /*0db0*/  SHFL.DOWN PT, R0, R7, 0x8, R5 ;  /* 0x0900000007007989 */ /* 0x000e3200000e0005 */
[----:B0-----:R-:W-:Y:S01]  /*0dc0*/  @!P0 FADD R7, R7, R0 ;  /* 0x0000000007078221 */ /* 0x001fe20000000000 */
[----:B------:R-:W-:-:S02]  /*0dd0*/  ISETP.GT.AND P0, PT, R2, R5, PT ;  /* 0x000000050200720c */ /* 0x000fc40003f04270 */
[----:B------:R-:W-:Y:S02]  /*0de0*/  @!P1 SHF.R.U32.HI R2, RZ, 0x3, R9 ;  /* 0x00000003ff029819 */ /* 0x000fe40000011609 */
[----:B------:R-:W0:Y:S02]  /*0df0*/  SHFL.DOWN PT, R0, R7, 0x10, R5 ;  /* 0x0a00000007007989 */ /* 0x000e2400000e0005 */
[----:B------:R-:W-:-:S04]  /*0e00*/  @!P1 LOP3.LUT R2, R2, 0x7c, RZ, 0xc0, !PT ;  /* 0x0000007c02029812 */ /* 0x000fc800078ec0ff */
[----:B------:R-:W-:-:S03]  /*0e10*/  @!P1 IADD3 R3, PT, PT, R2, R3, RZ ;  /* 0x0000000302039210 */ /* 0x000fc60007ffe0ff */
[----:B0-----:R-:W-:Y:S01]  /*0e20*/  @!P0 FADD R7, R7, R0 ;  /* 0x0000000007078221 */ /* 0x001fe20000000000 */
[----:B------:R-:W-:-:S04]  /*0e30*/  ISETP.NE.AND P0, PT, R9, RZ, PT ;  /* 0x000000ff0900720c */ /* 0x000fc80003f05270 */
[----:B------:R-:W-:-:S05]  /*0e40*/  MOV R0, R7 ;  /* 0x0000000700007202 */ /* 0x000fca0000000f00 */
[----:B------:R4:W-:Y:S01]  /*0e50*/  @!P1 STS [R3+0x8], R0 ;  /* 0x0000080003009388 */ /* 0x0009e20000000800 */
[----:B------:R-:W-:Y:S06]  /*0e60*/  BAR.SYNC.DEFER_BLOCKING 0x0 ;  /* 0x0000000000007b1d */ /* 0x000fec0000010000 */
[----:B------:R-:W-:Y:S05]  /*0e70*/  @P0 BRA `(.L_x_17) ;  /* 0x0000002c00c00947 */ /* 0x000fea0003800000 */
[----:B------:R-:W0:Y:S01]  /*0e80*/  S2UR UR5, SR_CgaCtaId ;  /* 0x00000000000579c3 */ /* 0x000e220000008800 */
[----:B------:R-:W-:Y:S01]  /*0e90*/  UMOV UR4, 0x400 ;  /* 0x0000040000047882 */ /* 0x000fe20000000000 */
[C---:B------:R-:W-:Y:S02]  /*0ea0*/  ISETP.GT.AND P2, PT, R20.reuse, 0x20, PT ;  /* 0x000000201400780c */ /* 0x040fe40003f44270 */
[C---:B------:R-:W-:Y:S02]  /*0eb0*/  ISETP.GT.AND P4, PT, R20.reuse, 0x40, PT ;  /* 0x000000401400780c */ /* 0x040fe40003f84270 */
[C---:B------:R-:W-:Y:S02]  /*0ec0*/  ISETP.GT.AND P3, PT, R20.reuse, 0x60, PT ;  /* 0x000000601400780c */ /* 0x040fe40003f64270 */
[----:B------:R-:W-:Y:S01]  /*0ed0*/  ISETP.GT.AND P1, PT, R20, 0x80, PT ;  /* 0x000000801400780c */ /* 0x000fe20003f24270 */
[----:B0-----:R-:W-:-:S09]  /*0ee0*/  ULEA UR4, UR5, UR4, 0x18 ;  /* 0x0000000405047291 */ /* 0x001fd2000f8ec0ff */
[----:B----4-:R-:W0:Y:S04]  /*0ef0*/  LDS R3, [UR4+0xc] ;  /* 0x00000c04ff037984 */ /* 0x010e280008000800 */
[----:B------:R-:W1:Y:S04]  /*0f00*/  LDS.128 R4, [UR4+0x10] ;  /* 0x00001004ff047984 */ /* 0x000e680008000c00 */
[----:B------:R-:W2:Y:S01]  /*0f10*/  LDS.64 R8, [UR4+0x20] ;  /* 0x00002004ff087984 */ /* 0x000ea20008000a00 */
[----:B0-----:R-:W-:Y:S01]  /*0f20*/  @P2 FADD R0, R0, R3 ;  /* 0x0000000300002221 */ /* 0x001fe20000000000 */
[----:B------:R-:W-:-:S03]  /*0f30*/  ISETP.GT.AND P2, PT, R20, 0xa0, PT ;  /* 0x000000a01400780c */ /* 0x000fc60003f44270 */
[----:B-1----:R-:W-:Y:S01]  /*0f40*/  @P4 FADD R0, R0, R4 ;  /* 0x0000000400004221 */ /* 0x002fe20000000000 */
[----:B------:R-:W-:-:S03]  /*0f50*/  ISETP.GT.AND P4, PT, R20, 0xc0, PT ;  /* 0x000000c01400780c */ /* 0x000fc60003f84270 */
[----:B------:R-:W-:Y:S01]  /*0f60*/  @P3 FADD R0, R0, R5 ;  /* 0x0000000500003221 */ /* 0x000fe20000000000 */
[----:B------:R-:W-:-:S03]  /*0f70*/  ISETP.GT.AND P3, PT, R20, 0xe0, PT ;  /* 0x000000e01400780c */ /* 0x000fc60003f64270 */
[----:B------:R-:W-:-:S04]  /*0f80*/  @P1 FADD R0, R0, R6 ;  /* 0x0000000600001221 */ /* 0x000fc80000000000 */
[----:B------:R-:W-:-:S04]  /*0f90*/  @P2 FADD R0, R0, R7 ;  /* 0x0000000700002221 */ /* 0x000fc80000000000 */
[----:B--2---:R-:W-:-:S04]  /*0fa0*/  @P4 FADD R0, R0, R8 ;  /* 0x0000000800004221 */ /* 0x004fc80000000000 */
[----:B------:R-:W-:Y:S01]  /*0fb0*/  @P3 FADD R0, R0, R9 ;  /* 0x0000000900003221 */ /* 0x000fe20000000000 */
[----:B------:R-:W-:Y:S06]  /*0fc0*/  BRA `(.L_x_17) ;  /* 0x0000002c006c7947 */ /* 0x000fec0003800000 */
.L_x_3:
[----:B------:R-:W0:Y:S01]  /*0fd0*/  S2R R0, SR_TID.X ;  /* 0x0000000000007919 */ /* 0x000e220000002100 */
[----:B------:R-:W1:Y:S01]  /*0fe0*/  LDC.64 R2, c[0x0][0x380] ;  /* 0x0000e000ff027b82 */ /* 0x000e620000000a00 */
[----:B0-----:R-:W-:-:S05]  /*0ff0*/  SHF.L.U32 R5, R0, 0x2, RZ ;  /* 0x0000000200057819 */ /* 0x001fca00000006ff */
[----:B-1----:R-:W-:-:S05]  /*1000*/  IMAD.WIDE.U32 R2, R5, 0x4, R2 ;  /* 0x0000000405027825 */ /* 0x002fca00078e0002 */
[----:B------:R-:W2:Y:S04]  /*1010*/  LDG.E.128.CONSTANT R4, desc[UR6][R2.64] ;  /* 0x0000000602047981 */ /* 0x000ea8000c1e9d00 */
[----:B------:R-:W3:Y:S04]  /*1020*/  LDG.E.128.CONSTANT R8, desc[UR6][R2.64+0x1000] ;  /* 0x0010000602087981 */ /* 0x000ee8000c1e9d00 */
[----:B------:R-:W4:Y:S04]  /*1030*/  LDG.E.128.CONSTANT R12, desc[UR6][R2.64+0x2000] ;  /* 0x00200006020c7981 */ /* 0x000f28000c1e9d00 */
[----:B------:R-:W5:Y:S01]  /*1040*/  LDG.E.128.CONSTANT R16, desc[UR6][R2.64+0x3000] ;  /* 0x0030000602107981 */ /* 0x000f62000c1e9d00 */
[----:B------:R-:W-:Y:S01]  /*1050*/  ISETP.GE.U32.AND P0, PT, R20, 0x2000, PT ;  /* 0x000020001400780c */ /* 0x000fe20003f06070 */
[----:B------:R-:W-:-:S02]  /*1060*/  HFMA2 R23, -RZ, RZ, 0, 0.00048828125 ;  /* 0x00001000ff177431 */ /* 0x000fc400000001ff */
[----:B--2---:R-:W-:Y:S01]  /*1070*/  FADD R4, R4, R5 ;  /* 0x0000000504047221 */ /* 0x004fe20000000000 */
[----:B------:R-:W-:Y:S01]  /*1080*/  FADD R7, R6, R7 ;  /* 0x0000000706077221 */ /* 0x000fe20000000000 */
[----:B---3--:R-:W-:Y:S01]  /*1090*/  FADD R8, R8, R9 ;  /* 0x0000000908087221 */ /* 0x008fe20000000000 */
[----:B------:R-:W-:Y:S02]  /*10a0*/  FADD R11, R10, R11 ;  /* 0x0000000b0a0b7221 */ /* 0x000fe40000000000 */
[----:B------:R-:W-:Y:S01]  /*10b0*/  FADD R4, R4, R7 ;  /* 0x0000000704047221 */ /* 0x000fe20000000000 */
[----:B----4-:R-:W-:Y:S01]  /*10c0*/  FADD R12, R12, R13 ;  /* 0x0000000d0c0c7221 */ /* 0x010fe20000000000 */
[----:B------:R-:W-:Y:S01]  /*10d0*/  FADD R15, R14, R15 ;  /* 0x0000000f0e0f7221 */ /* 0x000fe20000000000 */
[----:B------:R-:W-:Y:S01]  /*10e0*/  FADD R11, R8, R11 ;  /* 0x0000000b080b7221 */ /* 0x000fe20000000000 */
[----:B-----5:R-:W-:Y:S01]  /*10f0*/  FADD R16, R16, R17 ;  /* 0x0000001110107221 */ /* 0x020fe20000000000 */
[----:B------:R-:W-:Y:S01]  /*1100*/  FADD R19, R18, R19 ;  /* 0x0000001312137221 */ /* 0x000fe20000000000 */
[----:B------:R-:W-:Y:S01]  /*1110*/  FADD R12, R12, R15 ;  /* 0x0000000f0c0c7221 */ /* 0x000fe20000000000 */
[----:B------:R-:W-:-:S02]  /*1120*/  FADD R4, R4, R11 ;  /* 0x0000000b04047221 */ /* 0x000fc40000000000 */
[----:B------:R-:W-:-:S04]  /*1130*/  FADD R19, R16, R19 ;  /* 0x0000001310137221 */ /* 0x000fc80000000000 */
[----:B------:R-:W-:-:S04]  /*1140*/  FADD R19, R12, R19 ;  /* 0x000000130c137221 */ /* 0x000fc80000000000 */
[----:B------:R-:W-:Y:S01]  /*1150*/  FADD R21, R4, R19 ;  /* 0x0000001304157221 */ /* 0x000fe20000000000 */
[----:B------:R-:W-:Y:S06]  /*1160*/  @!P0 BRA `(.L_x_18) ;  /* 0x00000000007c8947 */ /* 0x000fec0003800000 */
[----:B------:R-:W0:Y:S01]  /*1170*/  LDC R24, c[0x0][0x390] ;  /* 0x0000e400ff187b82 */ /* 0x000e220000000800 */
[----:B------:R-:W-:Y:S02]  /*1180*/  IADD3 R22, PT, PT, R20, -0x1000, RZ ;  /* 0xfffff00014167810 */ /* 0x000fe40007ffe0ff */
[----:B------:R-:W-:-:S07]  /*1190*/  MOV R23, 0x1000 ;  /* 0x0000100000177802 */ /* 0x000fce0000000f00 */
.L_x_20:
[----:B------:R-:W-:-:S05]  /*11a0*/  IMAD.WIDE R26, R23, 0x4, R2 ;  /* 0x00000004171a7825 */ /* 0x000fca00078e0202 */
[----:B------:R-:W2:Y:S04]  /*11b0*/  LDG.E.128.CONSTANT R16, desc[UR6][R26.64+0x2000] ;  /* 0x002000061a107981 */ /* 0x000ea8000c1e9d00 */
[----:B------:R-:W3:Y:S04]  /*11c0*/  LDG.E.128.CONSTANT R4, desc[UR6][R26.64+0x3000] ;  /* 0x003000061a047981 */ /* 0x000ee8000c1e9d00 */
[----:B------:R-:W4:Y:S04]  /*11d0*/  LDG.E.128.CONSTANT R8, desc[UR6][R26.64] ;  /* 0x000000061a087981 */ /* 0x000f28000c1e9d00 */
[----:B------:R-:W5:Y:S01]  /*11e0*/  LDG.E.128.CONSTANT R12, desc[UR6][R26.64+0x1000] ;  /* 0x001000061a0c7981 */ /* 0x000f62000c1e9d00 */
[----:B0-----:R-:W-:Y:S01]  /*11f0*/  MOV R20, R24 ;  /* 0x0000001800147202 */ /* 0x001fe20000000f00 */
[----:B--2---:R-:W-:Y:S01]  /*1200*/  FADD R17, R17, R18 ;  /* 0x0000001211117221 */ /* 0x004fe20000000000 */
[----:B---3--:R-:W-:-:S02]  /*1210*/  FADD R18, R19, R4 ;  /* 0x0000000413127221 */ /* 0x008fc40000000000 */
[----:B------:R-:W-:Y:S01]  /*1220*/  IADD3 R4, PT, PT, -R23, R20, RZ ;  /* 0x0000001417047210 */ /* 0x000fe20007ffe1ff */
[----:B------:R-:W-:Y:S01]  /*1230*/  FADD R5, R5, R6 ;  /* 0x0000000605057221 */ /* 0x000fe20000000000 */
[----:B----4-:R-:W-:Y:S01]  /*1240*/  FADD R9, R9, R10 ;  /* 0x0000000a09097221 */ /* 0x010fe20000000000 */
[----:B------:R-:W-:Y:S01]  /*1250*/  FADD R8, R8, R21 ;  /* 0x0000001508087221 */ /* 0x000fe20000000000 */
[----:B------:R-:W-:Y:S01]  /*1260*/  ISETP.GE.AND P0, PT, R4, 0x1000, PT ;  /* 0x000010000400780c */ /* 0x000fe20003f06270 */
[----:B-----5:R-:W-:Y:S01]  /*1270*/  FADD R13, R13, R14 ;  /* 0x0000000e0d0d7221 */ /* 0x020fe20000000000 */
[----:B------:R-:W-:Y:S01]  /*1280*/  FADD R10, R11, R12 ;  /* 0x0000000c0b0a7221 */ /* 0x000fe20000000000 */
[----:B------:R-:W-:Y:S01]  /*1290*/  FADD R14, R15, R16 ;  /* 0x000000100f0e7221 */ /* 0x000fe20000000000 */
[----:B------:R-:W-:Y:S01]  /*12a0*/  FADD R8, R8, R9 ;  /* 0x0000000908087221 */ /* 0x000fe20000000000 */
[----:B------:R-:W-:Y:S01]  /*12b0*/  FADD R5, R18, R5 ;  /* 0x0000000512057221 */ /* 0x000fe20000000000 */
[----:B------:R-:W-:Y:S01]  /*12c0*/  FADD R13, R10, R13 ;  /* 0x0000000d0a0d7221 */ /* 0x000fe20000000000 */
[----:B------:R-:W-:-:S03]  /*12d0*/  FADD R14, R14, R17 ;  /* 0x000000110e0e7221 */ /* 0x000fc60000000000 */
[----:B------:R-:W-:Y:S01]  /*12e0*/  FADD R8, R8, R13 ;  /* 0x0000000d08087221 */ /* 0x000fe20000000000 */
[----:B------:R-:W-:-:S04]  /*12f0*/  FADD R5, R14, R5 ;  /* 0x000000050e057221 */ /* 0x000fc80000000000 */
[----:B------:R-:W-:-:S04]  /*1300*/  FADD R5, R8, R5 ;  /* 0x0000000508057221 */ /* 0x000fc80000000000 */
[----:B------:R-:W-:Y:S01]  /*1310*/  FADD R21, R7, R5 ;  /* 0x0000000507157221 */ /* 0x000fe20000000000 */
[----:B------:R-:W-:Y:S06]  /*1320*/  @!P0 BRA `(.L_x_19) ;  /* 0x0000000800308947 */ /* 0x000fec0003800000 */
[----:B------:R-:W-:-:S04]  /*1330*/  IADD3 R23, PT, PT, R23, 0x1000, RZ ;  /* 0x0000100017177810 */ /* 0x000fc80007ffe0ff */
[----:B------:R-:W-:-:S13]  /*1340*/  ISETP.GT.AND P0, PT, R23, R22, PT ;  /* 0x000000161700720c */ /* 0x000fda0003f04270 */
[----:B------:R-:W-:Y:S05]  /*1350*/  @!P0 BRA `(.L_x_20) ;  /* 0xfffffffc00908947 */ /* 0x000fea000383ffff */
.L_x_18:
[----:B------:R-:W-:-:S13]  /*1360*/  ISETP.GE.AND P0, PT, R23, R20, PT ;  /* 0x000000141700720c */ /* 0x000fda0003f06270 */
[----:B------:R-:W-:Y:S05]  /*1370*/  @P0 BRA `(.L_x_19) ;  /* 0x00000008001c0947 */ /* 0x000fea0003800000 */
[----:B------:R-:W-:Y:S01]  /*1380*/  IMAD.IADD R9, R20, 0x1, -R23 ;  /* 0x0000000114097824 */ /* 0x000fe200078e0a17 */
[----:B------:R-:W-:Y:S04]  /*1390*/  BSSY.RECONVERGENT B1, `(.L_x_19) ;  /* 0x0000085000017945 */ /* 0x000fe80003800200 */
[----:B------:R-:W-:-:S13]  /*13a0*/  ISETP.GE.AND P0, PT, R0, R9, PT ;  /* 0x000000090000720c */ /* 0x000fda0003f06270 */
[----:B------:R-:W-:Y:S05]  /*13b0*/  @P0 BRA `(.L_x_21) ;  /* 0x0000000800080947 */ /* 0x000fea0003800000 */
[-C--:B------:R-:W-:Y:S01]  /*13c0*/  LOP3.LUT R2, RZ, R0.reuse, RZ, 0x33, !PT ;  /* 0x00000000ff027212 */ /* 0x080fe200078e33ff */
[----:B------:R-:W-:Y:S01]  /*13d0*/  BSSY.RECONVERGENT B2, `(.L_x_22) ;  /* 0x0000015000027945 */ /* 0x000fe20003800200 */
[----:B------:R-:W-:Y:S02]  /*13e0*/  MOV R8, R0 ;  /* 0x0000000000087202 */ /* 0x000fe40000000f00 */
[----:B------:R-:W-:-:S04]  /*13f0*/  IADD3 R2, PT, PT, -R23, R20, R2 ;  /* 0x0000001417027210 */ /* 0x000fc80007ffe102 */
[C---:B------:R-:W-:Y:S02]  /*1400*/  LOP3.LUT R3, R2.reuse, 0x300, RZ, 0xc0, !PT ;  /* 0x0000030002037812 */ /* 0x040fe400078ec0ff */
[----:B------:R-:W-:Y:S02]  /*1410*/  ISETP.GE.U32.AND P1, PT, R2, 0x300, PT ;  /* 0x000003000200780c */ /* 0x000fe40003f26070 */
[----:B------:R-:W-:-:S13]  /*1420*/  ISETP.NE.AND P0, PT, R3, 0x300, PT ;  /* 0x000003000300780c */ /* 0x000fda0003f05270 */
[----:B------:R-:W-:Y:S05]  /*1430*/  @!P0 BRA `(.L_x_23) ;  /* 0x0000000000388947 */ /* 0x000fea0003800000 */
[----:B------:R-:W0:Y:S01]  /*1440*/  LDC.64 R4, c[0x0][0x380] ;  /* 0x0000e000ff047b82 */ /* 0x000e220000000a00 */
[----:B------:R-:W-:Y:S02]  /*1450*/  LEA.HI R2, R2, 0x1, RZ, 0x18 ;  /* 0x0000000102027811 */ /* 0x000fe400078fc0ff */
[----:B------:R-:W-:Y:S02]  /*1460*/  IADD3 R7, PT, PT, R0, R23, RZ ;  /* 0x0000001700077210 */ /* 0x000fe40007ffe0ff */
[----:B------:R-:W-:Y:S02]  /*1470*/  LOP3.LUT R2, R2, 0x3, RZ, 0xc0, !PT ;  /* 0x0000000302027812 */ /* 0x000fe400078ec0ff */
[----:B------:R-:W-:Y:S02]  /*1480*/  MOV R8, R0 ;  /* 0x0000000000087202 */ /* 0x000fe40000000f00 */
[----:B------:R-:W-:-:S07]  /*1490*/  IADD3 R6, PT, PT, -R2, RZ, RZ ;  /* 0x000000ff02067210 */ /* 0x000fce0007ffe1ff */
.L_x_24:
[----:B0-----:R-:W-:-:S06]  /*14a0*/  IMAD.WIDE.U32 R2, R7, 0x4, R4 ;  /* 0x0000000407027825 */ /* 0x001fcc00078e0004 */
[----:B------:R-:W2:Y:S01]  /*14b0*/  LDG.E.CONSTANT R2, desc[UR6][R2.64] ;  /* 0x0000000602027981 */ /* 0x000ea2000c1e9900 */
[----:B------:R-:W-:Y:S02]  /*14c0*/  IADD3 R6, PT, PT, R6, 0x1, RZ ;  /* 0x0000000106067810 */ /* 0x000fe40007ffe0ff */
[----:B------:R-:W-:Y:S02]  /*14d0*/  IADD3 R8, PT, PT, R8, 0x100, RZ ;  /* 0x0000010008087810 */ /* 0x000fe40007ffe0ff */
[----:B------:R-:W-:Y:S02]  /*14e0*/  ISETP.NE.AND P0, PT, R6, RZ, PT ;  /* 0x000000ff0600720c */ /* 0x000fe40003f05270 */
[----:B------:R-:W-:Y:S01]  /*14f0*/  IADD3 R7, PT, PT, R7, 0x100, RZ ;  /* 0x0000010007077810 */ /* 0x000fe20007ffe0ff */
[----:B--2---:R-:W-:-:S10]  /*1500*/  FADD R21, R2, R21 ;  /* 0x0000001502157221 */ /* 0x004fd40000000000 */
[----:B------:R-:W-:Y:S05]  /*1510*/  @P0 BRA `(.L_x_24) ;  /* 0xfffffffc00e00947 */ /* 0x000fea000383ffff */
.L_x_23:
[----:B------:R-:W-:Y:S05]  /*1520*/  BSYNC.RECONVERGENT B2 ;  /* 0x0000000000027941 */ /* 0x000fea0003800200 */
.L_x_22:
[----:B------:R-:W-:Y:S05]  /*1530*/  @!P1 BRA `(.L_x_21) ;  /* 0x0000000400a89947 */ /* 0x000fea0003800000 */
[----:B------:R-:W0:Y:S01]  /*1540*/  LDCU.64 UR4, c[0x0][0x380] ;  /* 0x00007000ff0477ac */ /* 0x000e220008000a00 */
[----:B------:R-:W-:Y:S01]  /*1550*/  IADD3 R5, PT, PT, R9, -R8, RZ ;  /* 0x8000000809057210 */ /* 0x000fe20007ffe0ff */
[----:B------:R-:W-:Y:S01]  /*1560*/  BSSY.RECONVERGENT B2, `(.L_x_25) ;  /* 0x000003b000027945 */ /* 0x000fe20003800200 */
[CC--:B------:R-:W-:Y:S02]  /*1570*/  IADD3 R3, P0, PT, R8.reuse, R23.reuse, RZ ;  /* 0x0000001708037210 */ /* 0x0c0fe40007f1e0ff */
[----:B------:R-:W-:Y:S02]  /*1580*/  ISETP.GT.AND P1, PT, R5, 0xc00, PT ;  /* 0x00000c000500780c */ /* 0x000fe40003f24270 */
[----:B------:R-:W-:Y:S02]  /*1590*/  IADD3.X R4, PT, PT, RZ, RZ, RZ, P0, !PT ;  /* 0x000000ffff047210 */ /* 0x000fe400007fe4ff */
[----:B------:R-:W-:Y:S02]  /*15a0*/  IADD3 R11, PT, PT, R8, R23, RZ ;  /* 0x00000017080b7210 */ /* 0x000fe40007ffe0ff */
[----:B0-----:R-:W-:-:S04]  /*15b0*/  LEA R2, P0, R3, UR4, 0x2 ;  /* 0x0000000403027c11 */ /* 0x001fc8000f8010ff */
[----:B------:R-:W-:Y:S02]  /*15c0*/  LEA.HI.X R3, R3, UR5, R4, 0x2, P0 ;  /* 0x0000000503037c11 */ /* 0x000fe400080f1404 */
[----:B------:R-:W-:-:S05]  /*15d0*/  IADD3 R2, P0, PT, R2, 0x800, RZ ;  /* 0x0000080002027810 */ /* 0x000fca0007f1e0ff */
[----:B------:R-:W-:Y:S01]  /*15e0*/  IMAD.X R3, RZ, RZ, R3, P0 ;  /* 0x000000ffff037224 */ /* 0x000fe200000e0603 */
[----:B------:R-:W-:Y:S01]  /*15f0*/  PLOP3.LUT P0, PT, PT, PT, PT, 0x80, 0x8 ;  /* 0x000000000008781c */ /* 0x000fe20003f0f070 */
[----:B------:R-:W-:-:S12]  /*1600*/  @!P1 BRA `(.L_x_26) ;  /* 0x0000000000c09947 */ /* 0x000fd80003800000 */
[----:B------:R-:W-:Y:S02]  /*1610*/  PLOP3.LUT P0, PT, PT, PT, PT, 0x8, 0x80 ;  /* 0x000000000080781c */ /* 0x000fe40003f0e170 */
[----:B------:R-:W-:-:S11]  /*1620*/  IADD3 R13, PT, PT, R9, -0xc00, RZ ;  /* 0xfffff400090d7810 */ /* 0x000fd60007ffe0ff */
.L_x_27:
[----:B------:R-:W0:Y:S01]  /*1630*/  LDC.64 R4, c[0x0][0x380] ;  /* 0x0000e000ff047b82 */ /* 0x000e220000000a00 */
[----:B------:R-:W2:Y:S01]  /*1640*/  LDG.E.CONSTANT R10, desc[UR6][R2.64+-0x400] ;  /* 0xfffc0006020a7981 */ /* 0x000ea2000c1e9900 */
[----:B------:R-:W-:-:S03]  /*1650*/  IADD3 R25, PT, PT, R11, 0x400, RZ ;  /* 0x000004000b197810 */ /* 0x000fc60007ffe0ff */
[----:B------:R-:W3:Y:S04]  /*1660*/  LDG.E.CONSTANT R19, desc[UR6][R2.64] ;  /* 0x0000000602137981 */ /* 0x000ee8000c1e9900 */
[----:B------:R-:W4:Y:S01]  /*1670*/  LDG.E.CONSTANT R18, desc[UR6][R2.64+0x400] ;  /* 0x0004000602127981 */ /* 0x000f22000c1e9900 */
[----:B------:R-:W-:-:S03]  /*1680*/  IADD3 R7, PT, PT, R11, 0x800, RZ ;  /* 0x000008000b077810 */ /* 0x000fc60007ffe0ff */
[----:B------:R-:W5:Y:S04]  /*1690*/  LDG.E.CONSTANT R16, desc[UR6][R2.64+0xc00] ;  /* 0x000c000602107981 */ /* 0x000f68000c1e9900 */
[----:B------:R-:W5:Y:S04]  /*16a0*/  LDG.E.CONSTANT R15, desc[UR6][R2.64+0x1000] ;  /* 0x00100006020f7981 */ /* 0x000f68000c1e9900 */
[----:B------:R-:W5:Y:S01]  /*16b0*/  LDG.E.CONSTANT R14, desc[UR6][R2.64+0x1400] ;  /* 0x00140006020e7981 */ /* 0x000f62000c1e9900 */
[----:B0-----:R-:W-:-:S03]  /*16c0*/  IMAD.WIDE.U32 R22, R11, 0x4, R4 ;  /* 0x000000040b167825 */ /* 0x001fc600078e0004 */
[----:B------:R-:W5:Y:S04]  /*16d0*/  LDG.E.CONSTANT R20, desc[UR6][R2.64+0x2000] ;  /* 0x0020000602147981 */ /* 0x000f68000c1e9900 */
[----:B------:R0:W2:Y:S01]  /*16e0*/  LDG.E.CONSTANT R12, desc[UR6][R22.64] ;  /* 0x00000006160c7981 */ /* 0x0000a2000c1e9900 */
[----:B------:R-:W-:-:S03]  /*16f0*/  IMAD.WIDE.U32 R24, R25, 0x4, R4 ;  /* 0x0000000419187825 */ /* 0x000fc600078e0004 */
[----:B------:R-:W5:Y:S04]  /*1700*/  LDG.E.CONSTANT R26, desc[UR6][R2.64+0x3000] ;  /* 0x00300006021a7981 */ /* 0x000f68000c1e9900 */
[----:B------:R-:W5:Y:S01]  /*1710*/  LDG.E.CONSTANT R17, desc[UR6][R24.64] ;  /* 0x0000000618117981 */ /* 0x000f62000c1e9900 */
[--C-:B------:R-:W-:Y:S01]  /*1720*/  IMAD.WIDE.U32 R6, R7, 0x4, R4.reuse ;  /* 0x0000000407067825 */ /* 0x100fe200078e0004 */
[----:B0-----:R-:W-:Y:S02]  /*1730*/  IADD3 R23, PT, PT, R11, 0xc00, RZ ;  /* 0x00000c000b177810 */ /* 0x001fe40007ffe0ff */
[----:B------:R-:W5:Y:S04]  /*1740*/  LDG.E.CONSTANT R22, desc[UR6][R2.64+0x1c00] ;  /* 0x001c000602167981 */ /* 0x000f68000c1e9900 */
[----:B------:R-:W5:Y:S01]  /*1750*/  LDG.E.CONSTANT R6, desc[UR6][R6.64] ;  /* 0x0000000606067981 */ /* 0x000f62000c1e9900 */
[----:B------:R-:W-:-:S03]  /*1760*/  IMAD.WIDE.U32 R4, R23, 0x4, R4 ;  /* 0x0000000417047825 */ /* 0x000fc600078e0004 */
[----:B------:R-:W5:Y:S04]  /*1770*/  LDG.E.CONSTANT R23, desc[UR6][R2.64+0x2400] ;  /* 0x0024000602177981 */ /* 0x000f68000c1e9900 */
[----:B------:R-:W5:Y:S04]  /*1780*/  LDG.E.CONSTANT R4, desc[UR6][R4.64] ;  /* 0x0000000604047981 */ /* 0x000f68000c1e9900 */
[----:B------:R-:W5:Y:S04]  /*1790*/  LDG.E.CONSTANT R24, desc[UR6][R2.64+0x2c00] ;  /* 0x002c000602187981 */ /* 0x000f68000c1e9900 */
[----:B------:R0:W5:Y:S01]  /*17a0*/  LDG.E.CONSTANT R25, desc[UR6][R2.64+0x3400] ;  /* 0x0034000602197981 */ /* 0x000162000c1e9900 */
[----:B------:R-:W-:-:S04]  /*17b0*/  IADD3 R8, PT, PT, R8, 0x1000, RZ ;  /* 0x0000100008087810 */ /* 0x000fc80007ffe0ff */
[----:B------:R-:W-:Y:S02]  /*17c0*/  ISETP.GE.AND P1, PT, R8, R13, PT ;  /* 0x0000000d0800720c */ /* 0x000fe40003f26270 */
[----:B0-----:R-:W-:Y:S02]  /*17d0*/  IADD3 R2, P2, PT, R2, 0x4000, RZ ;  /* 0x0000400002027810 */ /* 0x001fe40007f5e0ff */
[----:B------:R-:W-:Y:S02]  /*17e0*/  IADD3 R11, PT, PT, R11, 0x1000, RZ ;  /* 0x000010000b0b7810 */ /* 0x000fe40007ffe0ff */
[----:B------:R-:W-:Y:S01]  /*17f0*/  IADD3.X R3, PT, PT, RZ, R3, RZ, P2, !PT ;  /* 0x00000003ff037210 */ /* 0x000fe200017fe4ff */
[----:B--2---:R-:W-:-:S04]  /*1800*/  FADD R21, R12, R21 ;  /* 0x000000150c157221 */ /* 0x004fc80000000000 */
[----:B------:R-:W-:-:S04]  /*1810*/  FADD R10, R21, R10 ;  /* 0x0000000a150a7221 */ /* 0x000fc80000000000 */
[----:B---3--:R-:W-:-:S04]  /*1820*/  FADD R19, R10, R19 ;  /* 0x000000130a137221 */ /* 0x008fc80000000000 */
[----:B----4-:R-:W-:-:S04]  /*1830*/  FADD R18, R19, R18 ;  /* 0x0000001213127221 */ /* 0x010fc80000000000 */
[----:B-----5:R-:W-:-:S04]  /*1840*/  FADD R17, R18, R17 ;  /* 0x0000001112117221 */ /* 0x020fc80000000000 */
        /* <DEDUP_REMOVED lines=12> */
.L_x_26:
[----:B------:R-:W-:Y:S05]  /*1910*/  BSYNC.RECONVERGENT B2 ;  /* 0x0000000000027941 */ /* 0x000fea0003800200 */
.L_x_25:
[----:B------:R-:W-:Y:S01]  /*1920*/  IADD3 R4, PT, PT, R9, -R8, RZ ;  /* 0x8000000809047210 */ /* 0x000fe20007ffe0ff */
[----:B------:R-:W-:Y:S03]  /*1930*/  BSSY.RECONVERGENT B2, `(.L_x_28) ;  /* 0x000001e000027945 */ /* 0x000fe60003800200 */
[----:B------:R-:W-:-:S13]  /*1940*/  ISETP.GT.AND P1, PT, R4, 0x400, PT ;  /* 0x000004000400780c */ /* 0x000fda0003f24270 */
[----:B------:R-:W-:Y:S05]  /*1950*/  @!P1 BRA `(.L_x_29) ;  /* 0x00000000006c9947 */ /* 0x000fea0003800000 */
[----:B------:R-:W0:Y:S01]  /*1960*/  LDC.64 R6, c[0x0][0x380] ;  /* 0x0000e000ff067b82 */ /* 0x000e220000000a00 */
[----:B------:R-:W2:Y:S01]  /*1970*/  LDG.E.CONSTANT R10, desc[UR6][R2.64+-0x400] ;  /* 0xfffc0006020a7981 */ /* 0x000ea2000c1e9900 */
[----:B------:R-:W-:-:S03]  /*1980*/  VIADD R15, R11, 0x400 ;  /* 0x000004000b0f7836 */ /* 0x000fc60000000000 */
[----:B------:R-:W3:Y:S04]  /*1990*/  LDG.E.CONSTANT R13, desc[UR6][R2.64] ;  /* 0x00000006020d7981 */ /* 0x000ee8000c1e9900 */
[----:B------:R-:W4:Y:S04]  /*19a0*/  LDG.E.CONSTANT R17, desc[UR6][R2.64+0xc00] ;  /* 0x000c000602117981 */ /* 0x000f28000c1e9900 */
[----:B------:R-:W5:Y:S04]  /*19b0*/  LDG.E.CONSTANT R19, desc[UR6][R2.64+0x1000] ;  /* 0x0010000602137981 */ /* 0x000f68000c1e9900 */
[----:B------:R1:W5:Y:S01]  /*19c0*/  LDG.E.CONSTANT R23, desc[UR6][R2.64+0x1400] ;  /* 0x0014000602177981 */ /* 0x000362000c1e9900 */
[----:B0-----:R-:W-:-:S06]  /*19d0*/  IMAD.WIDE.U32 R4, R11, 0x4, R6 ;  /* 0x000000040b047825 */ /* 0x001fcc00078e0006 */
[----:B------:R-:W2:Y:S01]  /*19e0*/  LDG.E.CONSTANT R4, desc[UR6][R4.64] ;  /* 0x0000000604047981 */ /* 0x000ea2000c1e9900 */
[----:B------:R-:W-:-:S03]  /*19f0*/  IMAD.WIDE.U32 R6, R15, 0x4, R6 ;  /* 0x000000040f067825 */ /* 0x000fc600078e0006 */
[----:B------:R-:W4:Y:S04]  /*1a00*/  LDG.E.CONSTANT R15, desc[UR6][R2.64+0x400] ;  /* 0x00040006020f7981 */ /* 0x000f28000c1e9900 */
[----:B------:R-:W5:Y:S01]  /*1a10*/  LDG.E.CONSTANT R7, desc[UR6][R6.64] ;  /* 0x0000000606077981 */ /* 0x000f62000c1e9900 */
[----:B------:R-:W-:Y:S02]  /*1a20*/  PLOP3.LUT P0, PT, PT, PT, PT, 0x8, 0x80 ;  /* 0x000000000080781c */ /* 0x000fe40003f0e170 */
[----:B------:R-:W-:Y:S02]  /*1a30*/  IADD3 R8, PT, PT, R8, 0x800, RZ ;  /* 0x0000080008087810 */ /* 0x000fe40007ffe0ff */
[----:B------:R-:W-:Y:S01]  /*1a40*/  IADD3 R11, PT, PT, R11, 0x800, RZ ;  /* 0x000008000b0b7810 */ /* 0x000fe20007ffe0ff */
[----:B--2---:R-:W-:-:S04]  /*1a50*/  FADD R21, R21, R4 ;  /* 0x0000000415157221 */ /* 0x004fc80000000000 */
[----:B------:R-:W-:-:S04]  /*1a60*/  FADD R10, R21, R10 ;  /* 0x0000000a150a7221 */ /* 0x000fc80000000000 */
[----:B---3--:R-:W-:-:S04]  /*1a70*/  FADD R10, R10, R13 ;  /* 0x0000000d0a0a7221 */ /* 0x008fc80000000000 */
[----:B----4-:R-:W-:-:S04]  /*1a80*/  FADD R10, R10, R15 ;  /* 0x0000000f0a0a7221 */ /* 0x010fc80000000000 */
[----:B-----5:R-:W-:Y:S01]  /*1a90*/  FADD R10, R10, R7 ;  /* 0x000000070a0a7221 */ /* 0x020fe20000000000 */
[----:B------:R-:W-:-:S03]  /*1aa0*/  IADD3 R4, P1, PT, R2, 0x2000, RZ ;  /* 0x0000200002047810 */ /* 0x000fc60007f3e0ff */
[----:B------:R-:W-:Y:S01]  /*1ab0*/  FADD R10, R10, R17 ;  /* 0x000000110a0a7221 */ /* 0x000fe20000000000 */
[----:B------:R-:W-:-:S03]  /*1ac0*/  IADD3.X R5, PT, PT, RZ, R3, RZ, P1, !PT ;  /* 0x00000003ff057210 */ /* 0x000fc60000ffe4ff */
[----:B------:R-:W-:Y:S01]  /*1ad0*/  FADD R10, R10, R19 ;  /* 0x000000130a0a7221 */ /* 0x000fe20000000000 */
[----:B-1----:R-:W-:Y:S02]  /*1ae0*/  MOV R2, R4 ;  /* 0x0000000400027202 */ /* 0x002fe40000000f00 */
[----:B------:R-:W-:Y:S01]  /*1af0*/  MOV R3, R5 ;  /* 0x0000000500037202 */ /* 0x000fe20000000f00 */
[----:B------:R-:W-:-:S07]  /*1b00*/  FADD R21, R10, R23 ;  /* 0x000000170a157221 */ /* 0x000fce0000000000 */
.L_x_29:
[----:B------:R-:W-:Y:S05]  /*1b10*/  BSYNC.RECONVERGENT B2 ;  /* 0x0000000000027941 */ /* 0x000fea0003800200 */
.L_x_28:
[----:B------:R-:W-:-:S13]  /*1b20*/  ISETP.LT.OR P0, PT, R8, R9, P0 ;  /* 0x000000090800720c */ /* 0x000fda0000701670 */
[----:B------:R-:W-:Y:S05]  /*1b30*/  @!P0 BRA `(.L_x_21) ;  /* 0x0000000000288947 */ /* 0x000fea0003800000 */
[----:B------:R-:W0:Y:S01]  /*1b40*/  LDC.64 R4, c[0x0][0x380] ;  /* 0x0000e000ff047b82 */ /* 0x000e220000000a00 */
[----:B------:R-:W2:Y:S04]  /*1b50*/  LDG.E.CONSTANT R6, desc[UR6][R2.64+-0x400] ;  /* 0xfffc000602067981 */ /* 0x000ea8000c1e9900 */
[----:B------:R-:W3:Y:S04]  /*1b60*/  LDG.E.CONSTANT R7, desc[UR6][R2.64] ;  /* 0x0000000602077981 */ /* 0x000ee8000c1e9900 */
[----:B------:R-:W4:Y:S01]  /*1b70*/  LDG.E.CONSTANT R9, desc[UR6][R2.64+0x400] ;  /* 0x0004000602097981 */ /* 0x000f22000c1e9900 */
[----:B0-----:R-:W-:-:S06]  /*1b80*/  IMAD.WIDE.U32 R4, R11, 0x4, R4 ;  /* 0x000000040b047825 */ /* 0x001fcc00078e0004 */
[----:B------:R-:W5:Y:S02]  /*1b90*/  LDG.E.CONSTANT R4, desc[UR6][R4.64] ;  /* 0x0000000604047981 */ /* 0x000f64000c1e9900 */
[----:B-----5:R-:W-:-:S04]  /*1ba0*/  FADD R21, R21, R4 ;  /* 0x0000000415157221 */ /* 0x020fc80000000000 */
[----:B--2---:R-:W-:-:S04]  /*1bb0*/  FADD R6, R21, R6 ;  /* 0x0000000615067221 */ /* 0x004fc80000000000 */
[----:B---3--:R-:W-:-:S04]  /*1bc0*/  FADD R6, R6, R7 ;  /* 0x0000000706067221 */ /* 0x008fc80000000000 */
[----:B----4-:R-:W-:-:S07]  /*1bd0*/  FADD R21, R6, R9 ;  /* 0x0000000906157221 */ /* 0x010fce0000000000 */
.L_x_21:
[----:B------:R-:W-:Y:S05]  /*1be0*/  BSYNC.RECONVERGENT B1 ;  /* 0x0000000000017941 */ /* 0x000fea0003800200 */
.L_x_19:
[----:B------:R-:W0:Y:S01]  /*1bf0*/  S2R R6, SR_LANEID ;  /* 0x0000000000067919 */ /* 0x000e220000000000 */
[----:B------:R-:W1:Y:S01]  /*1c00*/  SHFL.DOWN PT, R2, R21, 0x1, 0x1f ;  /* 0x08201f0015027f89 */ /* 0x000e6200000e0000 */
[C---:B0-----:R-:W-:Y:S02]  /*1c10*/  ISETP.GT.AND P0, PT, R6.reuse, 0x1e, PT ;  /* 0x0000001e0600780c */ /* 0x041fe40003f04270 */
[----:B------:R-:W-:-:S11]  /*1c20*/  ISETP.NE.AND P1, PT, R6, RZ, PT ;  /* 0x000000ff0600720c */ /* 0x000fd60003f25270 */
[----:B-1----:R-:W-:Y:S01]  /*1c30*/  @!P0 FADD R21, R2, R21 ;  /* 0x0000001502158221 */ /* 0x002fe20000000000 */
[----:B------:R-:W-:Y:S01]  /*1c40*/  ISETP.GT.AND P0, PT, R6, 0x1d, PT ;  /* 0x0000001d0600780c */ /* 0x000fe20003f04270 */
[----:B------:R-:W0:Y:S01]  /*1c50*/  @!P1 S2R R5, SR_CgaCtaId ;  /* 0x0000000000059919 */ /* 0x000e220000008800 */
[----:B------:R-:W-:Y:S02]  /*1c60*/  @!P1 MOV R4, 0x400 ;  /* 0x0000040000049802 */ /* 0x000fe40000000f00 */
[----:B------:R-:W-:Y:S01]  /*1c70*/  @!P1 SHF.R.U32.HI R3, RZ, 0x3, R0 ;  /* 0x00000003ff039819 */ /* 0x000fe20000011600 */
[----:B------:R-:W1:Y:S03]  /*1c80*/  SHFL.DOWN PT, R2, R21, 0x2, 0x1f ;  /* 0x08401f0015027f89 */ /* 0x000e6600000e0000 */
[----:B------:R-:W-:-:S05]  /*1c90*/  @!P1 LOP3.LUT R3, R3, 0x7c, RZ, 0xc0, !PT ;  /* 0x0000007c03039812 */ /* 0x000fca00078ec0ff */
[----:B-1----:R-:W-:Y:S01]  /*1ca0*/  @!P0 FADD R21, R21, R2 ;  /* 0x0000000215158221 */ /* 0x002fe20000000000 */
[----:B------:R-:W-:Y:S02]  /*1cb0*/  ISETP.GT.AND P0, PT, R6, 0x1b, PT ;  /* 0x0000001b0600780c */ /* 0x000fe40003f04270 */
[----:B0-----:R-:W-:Y:S02]  /*1cc0*/  @!P1 LEA R4, R5, R4, 0x18 ;  /* 0x0000000405049211 */ /* 0x001fe400078ec0ff */
[----:B------:R-:W0:Y:S02]  /*1cd0*/  SHFL.DOWN PT, R2, R21, 0x4, 0x1f ;  /* 0x08801f0015027f89 */ /* 0x000e2400000e0000 */
[----:B------:R-:W-:-:S07]  /*1ce0*/  @!P1 IADD3 R3, PT, PT, R3, R4, RZ ;  /* 0x0000000403039210 */ /* 0x000fce0007ffe0ff */
        /* <DEDUP_REMOVED lines=12> */
[----:B------:R-:W0:Y:S01]  /*1db0*/  S2UR UR5, SR_CgaCtaId ;  /* 0x00000000000579c3 */ /* 0x000e220000008800 */
[----:B------:R-:W-:Y:S02]  /*1dc0*/  UMOV UR4, 0x400 ;  /* 0x0000040000047882 */ /* 0x000fe40000000000 */
[----:B0-----:R-:W-:-:S09]  /*1dd0*/  ULEA UR4, UR5, UR4, 0x18 ;  /* 0x0000000405047291 */ /* 0x001fd2000f8ec0ff */
[----:B---3--:R-:W0:Y:S04]  /*1de0*/  LDS R3, [UR4+0xc] ;  /* 0x00000c04ff037984 */ /* 0x008e280008000800 */
        /* <DEDUP_REMOVED lines=10> */
.L_x_2:
        /* <DEDUP_REMOVED lines=12> */
.L_x_32:
[----:B------:R-:W-:Y:S05]  /*1f50*/  BSYNC.RECONVERGENT B1 ;  /* 0x0000000000017941 */ /* 0x000fea0003800200 */
.L_x_31:
[----:B------:R-:W-:Y:S01]  /*1f60*/  ISETP.GE.AND P0, PT, R11, R20, PT ;  /* 0x000000140b00720c */ /* 0x000fe20003f06270 */
[----:B------:R-:W-:-:S12]  /*1f70*/  BSSY.RECONVERGENT B1, `(.L_x_33) ;  /* 0x0000074000017945 */ /* 0x000fd80003800200 */
[----:B------:R-:W-:Y:S05]  /*1f80*/  @P0 BRA `(.L_x_34) ;  /* 0x0000000400c80947 */ /* 0x000fea0003800000 */
[----:B0-----:R-:W-:Y:S01]  /*1f90*/  LOP3.LUT R3, RZ, R11, RZ, 0x33, !PT ;  /* 0x0000000bff037212 */ /* 0x001fe200078e33ff */
[----:B------:R-:W-:Y:S04]  /*1fa0*/  BSSY.RECONVERGENT B2, `(.L_x_35) ;  /* 0x0000015000027945 */ /* 0x000fe80003800200 */
[----:B------:R-:W-:-:S05]  /*1fb0*/  IMAD.IADD R4, R3, 0x1, R20 ;  /* 0x0000000103047824 */ /* 0x000fca00078e0214 */
        /* <DEDUP_REMOVED lines=10> */
.L_x_37:
[----:B------:R-:W-:-:S06]  /*2060*/  MOV R3, R5 ;  /* 0x0000000500037202 */ /* 0x000fcc0000000f00 */
[----:B------:R0:W2:Y:S01]  /*2070*/  LDG.E.CONSTANT R3, desc[UR6][R2.64] ;  /* 0x0000000602037981 */ /* 0x0000a2000c1e9900 */
[----:B------:R-:W-:Y:S02]  /*2080*/  IADD3 R4, PT, PT, R4, 0x1, RZ ;  /* 0x0000000104047810 */ /* 0x000fe40007ffe0ff */
[----:B------:R-:W-:Y:S02]  /*2090*/  IADD3 R11, PT, PT, R11, 0x100, RZ ;  /* 0x000001000b0b7810 */ /* 0x000fe40007ffe0ff */
[----:B------:R-:W-:Y:S02]  /*20a0*/  ISETP.NE.AND P0, PT, R4, RZ, PT ;  /* 0x000000ff0400720c */ /* 0x000fe40003f05270 */
[----:B0-----:R-:W-:-:S04]  /*20b0*/  IADD3 R2, P2, PT, R2, 0x400, RZ ;  /* 0x0000040002027810 */ /* 0x001fc80007f5e0ff */
[----:B------:R-:W-:Y:S01]  /*20c0*/  IADD3.X R5, PT, PT, RZ, R5, RZ, P2, !PT ;  /* 0x00000005ff057210 */ /* 0x000fe200017fe4ff */
[----:B--2--5:R-:W-:-:S06]  /*20d0*/  FADD R0, R3, R0 ;  /* 0x0000000003007221 */ /* 0x024fcc0000000000 */
[----:B------:R-:W-:Y:S05]  /*20e0*/  @P0 BRA `(.L_x_37) ;  /* 0xfffffffc00dc0947 */ /* 0x000fea000383ffff */
.L_x_36:
[----:B------:R-:W-:Y:S05]  /*20f0*/  BSYNC.RECONVERGENT B2 ;  /* 0x0000000000027941 */ /* 0x000fea0003800200 */
.L_x_35:
        /* <DEDUP_REMOVED lines=8> */
.L_x_40:
        /* <DEDUP_REMOVED lines=9> */
[----:B------:R-:W-:-:S03]  /*2210*/  VIADD R3, R11, 0x800 ;  /* 0x000008000b037836 */ /* 0x000fc60000000000 */
[----:B------:R-:W4:Y:S01]  /*2220*/  LDG.E.CONSTANT R15, desc[UR6][R4.64+0x400] ;  /* 0x00040006040f7981 */ /* 0x000f22000c1e9900 */
        /* <DEDUP_REMOVED lines=32> */
.L_x_39:
[----:B------:R-:W-:Y:S05]  /*2430*/  BSYNC.RECONVERGENT B2 ;  /* 0x0000000000027941 */ /* 0x000fea0003800200 */
.L_x_38:
[----:B------:R-:W-:Y:S01]  /*2440*/  IADD3 R2, PT, PT, -R11, R20, RZ ;  /* 0x000000140b027210 */ /* 0x000fe20007ffe1ff */
[----:B------:R-:W-:Y:S03]  /*2450*/  BSSY.RECONVERGENT B2, `(.L_x_41) ;  /* 0x0000019000027945 */ /* 0x000fe60003800200 */
[----:B------:R-:W-:-:S13]  /*2460*/  ISETP.GT.AND P1, PT, R2, 0x400, PT ;  /* 0x000004000200780c */ /* 0x000fda0003f24270 */
[----:B------:R-:W-:Y:S05]  /*2470*/  @!P1 BRA `(.L_x_42) ;  /* 0x0000000000589947 */ /* 0x000fea0003800000 */
        /* <DEDUP_REMOVED lines=22> */
.L_x_42:
[----:B------:R-:W-:Y:S05]  /*25e0*/  BSYNC.RECONVERGENT B2 ;  /* 0x0000000000027941 */ /* 0x000fea0003800200 */
.L_x_41:
        /* <DEDUP_REMOVED lines=12> */
.L_x_34:
[----:B------:R-:W-:Y:S05]  /*26b0*/  BSYNC.RECONVERGENT B1 ;  /* 0x0000000000017941 */ /* 0x000fea0003800200 */
.L_x_33:
        /* <DEDUP_REMOVED lines=35> */
[----:B--2---:R-:W0:Y:S04]  /*28f0*/  LDS R3, [UR4+0xc] ;  /* 0x00000c04ff037984 */ /* 0x004e280008000800 */
        /* <DEDUP_REMOVED lines=10> */
.L_x_43:
[----:B0-----:R-:W0:Y:S01]  /*29a0*/  S2R R2, SR_LANEID ;  /* 0x0000000000027919 */ /* 0x001e220000000000 */
[----:B------:R-:W-:-:S04]  /*29b0*/  LOP3.LUT R0, R9, 0x3e0, RZ, 0xc0, !PT ;  /* 0x000003e009007812 */ /* 0x000fc800078ec0ff */
[----:B------:R-:W-:Y:S02]  /*29c0*/  IADD3 R3, PT, PT, R0, 0x20, RZ ;  /* 0x0000002000037810 */ /* 0x000fe40007ffe0ff */
[----:B------:R-:W-:Y:S02]  /*29d0*/  LOP3.LUT R7, RZ, R0, RZ, 0x33, !PT ;  /* 0x00000000ff077212 */ /* 0x000fe400078e33ff */
[-C--:B------:R-:W-:Y:S02]  /*29e0*/  ISETP.GT.AND P0, PT, R3, R20.reuse, PT ;  /* 0x000000140300720c */ /* 0x080fe40003f04270 */
[----:B------:R-:W-:-:S04]  /*29f0*/  IADD3 R7, PT, PT, R7, R20, RZ ;  /* 0x0000001407077210 */ /* 0x000fc80007ffe0ff */
[----:B------:R-:W-:-:S05]  /*2a00*/  SEL R4, R7, 0x1f, P0 ;  /* 0x0000001f07047807 */ /* 0x000fca0000000000 */
[----:B------:R-:W1:Y:S01]  /*2a10*/  SHFL.DOWN PT, R0, R5, 0x1, R4 ;  /* 0x0820000005007989 */ /* 0x000e6200000e0004 */
[C---:B0-----:R-:W-:Y:S01]  /*2a20*/  ISETP.GE.AND P0, PT, R2.reuse, R4, PT ;  /* 0x000000040200720c */ /* 0x041fe20003f06270 */
[C---:B------:R-:W-:Y:S01]  /*2a30*/  VIADD R3, R2.reuse, 0x2 ;  /* 0x0000000202037836 */ /* 0x040fe20000000000 */
[----:B------:R-:W-:-:S11]  /*2a40*/  ISETP.NE.AND P1, PT, R2, RZ, PT ;  /* 0x000000ff0200720c */ /* 0x000fd60003f25270 */
[----:B-1----:R-:W-:Y:S01]  /*2a50*/  @!P0 FADD R5, R0, R5 ;  /* 0x0000000500058221 */ /* 0x002fe20000000000 */
[-C--:B------:R-:W-:Y:S01]  /*2a60*/  ISETP.GT.AND P0, PT, R3, R4.reuse, PT ;  /* 0x000000040300720c */ /* 0x080fe20003f04270 */
[----:B------:R-:W0:Y:S01]  /*2a70*/  @!P1 S2R R6, SR_CgaCtaId ;  /* 0x0000000000069919 */ /* 0x000e220000008800 */
[----:B------:R-:W-:Y:S02]  /*2a80*/  IADD3 R3, PT, PT, R2, 0x4, RZ ;  /* 0x0000000402037810 */ /* 0x000fe40007ffe0ff */
[----:B------:R-:W1:Y:S09]  /*2a90*/  SHFL.DOWN PT, R0, R5, 0x2, R4 ;  /* 0x0840000005007989 */ /* 0x000e7200000e0004 */
[----:B-1----:R-:W-:Y:S01]  /*2aa0*/  @!P0 FADD R5, R5, R0 ;  /* 0x0000000005058221 */ /* 0x002fe20000000000 */
[----:B------:R-:W-:-:S02]  /*2ab0*/  ISETP.GT.AND P0, PT, R3, R4, PT ;  /* 0x000000040300720c */ /* 0x000fc40003f04270 */
[----:B------:R-:W-:Y:S02]  /*2ac0*/  IADD3 R3, PT, PT, R2, 0x8, RZ ;  /* 0x0000000802037810 */ /* 0x000fe40007ffe0ff */
[----:B------:R-:W1:Y:S09]  /*2ad0*/  SHFL.DOWN PT, R0, R5, 0x4, R4 ;  /* 0x0880000005007989 */ /* 0x000e7200000e0004 */
[----:B-1----:R-:W-:Y:S01]  /*2ae0*/  @!P0 FADD R5, R5, R0 ;  /* 0x0000000005058221 */ /* 0x002fe20000000000 */
[----:B------:R-:W-:-:S02]  /*2af0*/  ISETP.GT.AND P0, PT, R3, R4, PT ;  /* 0x000000040300720c */ /* 0x000fc40003f04270 */
[----:B------:R-:W-:Y:S02]  /*2b00*/  IADD3 R3, PT, PT, R2, 0x10, RZ ;  /* 0x0000001002037810 */ /* 0x000fe40007ffe0ff */
[----:B------:R-:W1:Y:S01]  /*2b10*/  SHFL.DOWN PT, R0, R5, 0x8, R4 ;  /* 0x0900000005007989 */ /* 0x000e6200000e0004 */
[----:B------:R-:W-:-:S04]  /*2b20*/  @!P1 SHF.R.U32.HI R2, RZ, 0x3, R9 ;  /* 0x00000003ff029819 */ /* 0x000fc80000011609 */
[----:B------:R-:W-:-:S04]  /*2b30*/  @!P1 LOP3.LUT R2, R2, 0x7c, RZ, 0xc0, !PT ;  /* 0x0000007c02029812 */ /* 0x000fc800078ec0ff */
[----:B-1----:R-:W-:Y:S01]  /*2b40*/  @!P0 FADD R5, R5, R0 ;  /* 0x0000000005058221 */ /* 0x002fe20000000000 */
[----:B------:R-:W-:Y:S02]  /*2b50*/  ISETP.GT.AND P0, PT, R3, R4, PT ;  /* 0x000000040300720c */ /* 0x000fe40003f04270 */
[----:B------:R-:W-:Y:S02]  /*2b60*/  @!P1 MOV R3, 0x400 ;  /* 0x0000040000039802 */ /* 0x000fe40000000f00 */
[----:B------:R-:W1:Y:S02]  /*2b70*/  SHFL.DOWN PT, R0, R5, 0x10, R4 ;  /* 0x0a00000005007989 */ /* 0x000e6400000e0004 */
[----:B0-----:R-:W-:-:S04]  /*2b80*/  @!P1 LEA R3, R6, R3, 0x18 ;  /* 0x0000000306039211 */ /* 0x001fc800078ec0ff */
[----:B------:R-:W-:-:S03]  /*2b90*/  @!P1 IADD3 R3, PT, PT, R2, R3, RZ ;  /* 0x0000000302039210 */ /* 0x000fc60007ffe0ff */
[----:B-1----:R-:W-:Y:S01]  /*2ba0*/  @!P0 FADD R5, R5, R0 ;  /* 0x0000000005058221 */ /* 0x002fe20000000000 */
        /* <DEDUP_REMOVED lines=12> */
[----:B-1----:R-:W0:Y:S04]  /*2c70*/  LDS R3, [UR4+0xc] ;  /* 0x00000c04ff037984 */ /* 0x002e280008000800 */
        /* <DEDUP_REMOVED lines=13> */
.L_x_30:
[----:B------:R-:W0:Y:S01]  /*2d50*/  S2R R8, SR_TID.X ;  /* 0x0000000000087919 */ /* 0x000e220000002100 */
[----:B------:R-:W0:Y:S02]  /*2d60*/  LDC.64 R2, c[0x0][0x380] ;  /* 0x0000e000ff027b82 */ /* 0x000e240000000a00 */
[----:B0-----:R-:W-:-:S05]  /*2d70*/  IMAD.WIDE.U32 R2, R8, 0x4, R2 ;  /* 0x0000000408027825 */ /* 0x001fca00078e0002 */
[----:B------:R-:W2:Y:S04]  /*2d80*/  LDG.E.CONSTANT R19, desc[UR6][R2.64] ;  /* 0x0000000602137981 */ /* 0x000ea8000c1e9900 */
[----:B------:R-:W2:Y:S04]  /*2d90*/  LDG.E.CONSTANT R0, desc[UR6][R2.64+0x400] ;  /* 0x0004000602007981 */ /* 0x000ea8000c1e9900 */
[----:B------:R-:W3:Y:S04]  /*2da0*/  LDG.E.CONSTANT R4, desc[UR6][R2.64+0x800] ;  /* 0x0008000602047981 */ /* 0x000ee8000c1e9900 */
[----:B------:R-:W3:Y:S04]  /*2db0*/  LDG.E.CONSTANT R5, desc[UR6][R2.64+0xc00] ;  /* 0x000c000602057981 */ /* 0x000ee8000c1e9900 */
[----:B------:R-:W4:Y:S04]  /*2dc0*/  LDG.E.CONSTANT R6, desc[UR6][R2.64+0x1000] ;  /* 0x0010000602067981 */ /* 0x000f28000c1e9900 */
[----:B------:R-:W4:Y:S04]  /*2dd0*/  LDG.E.CONSTANT R7, desc[UR6][R2.64+0x1400] ;  /* 0x0014000602077981 */ /* 0x000f28000c1e9900 */
[----:B------:R-:W5:Y:S04]  /*2de0*/  LDG.E.CONSTANT R9, desc[UR6][R2.64+0x1800] ;  /* 0x0018000602097981 */ /* 0x000f68000c1e9900 */
        /* <DEDUP_REMOVED lines=8> */
[----:B------:R-:W5:Y:S01]  /*2e70*/  LDG.E.CONSTANT R18, desc[UR6][R2.64+0x3c00] ;  /* 0x003c000602127981 */ /* 0x000f62000c1e9900 */
[----:B------:R-:W-:Y:S01]  /*2e80*/  ISETP.GE.U32.AND P0, PT, R20, 0x2000, PT ;  /* 0x000020001400780c */ /* 0x000fe20003f06070 */
[----:B--2---:R-:W-:Y:S01]  /*2e90*/  FADD R0, R19, R0 ;  /* 0x0000000013007221 */ /* 0x004fe20000000000 */
[----:B---3--:R-:W-:-:S04]  /*2ea0*/  FADD R5, R4, R5 ;  /* 0x0000000504057221 */ /* 0x008fc80000000000 */
[----:B------:R-:W-:Y:S01]  /*2eb0*/  FADD R0, R0, R5 ;  /* 0x0000000500007221 */ /* 0x000fe20000000000 */
[----:B----4-:R-:W-:Y:S01]  /*2ec0*/  FADD R6, R6, R7 ;  /* 0x0000000706067221 */ /* 0x010fe20000000000 */
[----:B-----5:R-:W-:-:S04]  /*2ed0*/  FADD R9, R9, R10 ;  /* 0x0000000a09097221 */ /* 0x020fc80000000000 */
[----:B------:R-:W-:Y:S01]  /*2ee0*/  FADD R9, R6, R9 ;  /* 0x0000000906097221 */ /* 0x000fe20000000000 */
[----:B------:R-:W-:-:S03]  /*2ef0*/  FADD R11, R11, R12 ;  /* 0x0000000c0b0b7221 */ /* 0x000fc60000000000 */
[----:B------:R-:W-:Y:S01]  /*2f00*/  FADD R0, R0, R9 ;  /* 0x0000000900007221 */ /* 0x000fe20000000000 */
[----:B------:R-:W-:-:S04]  /*2f10*/  FADD R14, R13, R14 ;  /* 0x0000000e0d0e7221 */ /* 0x000fc80000000000 */
[----:B------:R-:W-:Y:S01]  /*2f20*/  FADD R11, R11, R14 ;  /* 0x0000000e0b0b7221 */ /* 0x000fe20000000000 */
[----:B------:R-:W-:Y:S01]  /*2f30*/  FADD R15, R15, R16 ;  /* 0x000000100f0f7221 */ /* 0x000fe20000000000 */
[----:B------:R-:W-:-:S04]  /*2f40*/  FADD R18, R17, R18 ;  /* 0x0000001211127221 */ /* 0x000fc80000000000 */
[----:B------:R-:W-:-:S04]  /*2f50*/  FADD R18, R15, R18 ;  /* 0x000000120f127221 */ /* 0x000fc80000000000 */
[----:B------:R-:W-:Y:S01]  /*2f60*/  FADD R5, R11, R18 ;  /* 0x000000120b057221 */ /* 0x000fe20000000000 */
[----:B------:R-:W-:-:S03]  /*2f70*/  HFMA2 R11, -RZ, RZ, 0, 0.00048828125 ;  /* 0x00001000ff0b7431 */ /* 0x000fc600000001ff */
[----:B------:R-:W-:Y:S01]  /*2f80*/  FADD R0, R0, R5 ;  /* 0x0000000500007221 */ /* 0x000fe20000000000 */
[----:B------:R-:W-:Y:S06]  /*2f90*/  @!P0 BRA `(.L_x_44) ;  /* 0x0000000000ac8947 */ /* 0x000fec0003800000 */
[----:B------:R-:W0:Y:S01]  /*2fa0*/  LDC R7, c[0x0][0x390] ;  /* 0x0000e400ff077b82 */ /* 0x000e220000000800 */
[----:B------:R-:W-:Y:S02]  /*2fb0*/  IADD3 R6, PT, PT, R20, -0x1000, RZ ;  /* 0xfffff00014067810 */ /* 0x000fe40007ffe0ff */
[----:B------:R-:W-:-:S07]  /*2fc0*/  MOV R11, 0x1000 ;  /* 0x00001000000b7802 */ /* 0x000fce0000000f00 */
.L_x_46:
[----:B------:R-:W-:-:S05]  /*2fd0*/  IMAD.WIDE R4, R11, 0x4, R2 ;  /* 0x000000040b047825 */ /* 0x000fca00078e0202 */
[----:B------:R-:W2:Y:S04]  /*2fe0*/  LDG.E.CONSTANT R20, desc[UR6][R4.64+0x400] ;  /* 0x0004000604147981 */ /* 0x000ea8000c1e9900 */
[----:B------:R-:W2:Y:S04]  /*2ff0*/  LDG.E.CONSTANT R21, desc[UR6][R4.64+0x800] ;  /* 0x0008000604157981 */ /* 0x000ea8000c1e9900 */
        /* <DEDUP_REMOVED lines=13> */
[----:B------:R1:W5:Y:S01]  /*30d0*/  LDG.E.CONSTANT R18, desc[UR6][R4.64+0x3c00] ;  /* 0x003c000604127981 */ /* 0x000362000c1e9900 */
[----:B--2---:R-:W-:Y:S01]  /*30e0*/  FADD R21, R20, R21 ;  /* 0x0000001514157221 */ /* 0x004fe20000000000 */
[----:B0-----:R-:W-:-:S05]  /*30f0*/  MOV R20, R7 ;  /* 0x0000000700147202 */ /* 0x001fca0000000f00 */
[----:B-1----:R-:W-:Y:S02]  /*3100*/  IMAD.IADD R4, R20, 0x1, -R11 ;  /* 0x0000000114047824 */ /* 0x002fe400078e0a0b */
[----:B---3--:R-:W-:-:S03]  /*3110*/  FADD R0, R19, R0 ;  /* 0x0000000013007221 */ /* 0x008fc60000000000 */
[----:B------:R-:W-:Y:S01]  /*3120*/  ISETP.GE.AND P0, PT, R4, 0x1000, PT ;  /* 0x000010000400780c */ /* 0x000fe20003f06270 */
[----:B----4-:R-:W-:Y:S01]  /*3130*/  FADD R22, R22, R23 ;  /* 0x0000001716167221 */ /* 0x010fe20000000000 */
[----:B------:R-:W-:Y:S01]  /*3140*/  FADD R0, R0, R21 ;  /* 0x0000001500007221 */ /* 0x000fe20000000000 */
[----:B-----5:R-:W-:-:S04]  /*3150*/  FADD R25, R24, R25 ;  /* 0x0000001918197221 */ /* 0x020fc80000000000 */
[----:B------:R-:W-:Y:S01]  /*3160*/  FADD R25, R22, R25 ;  /* 0x0000001916197221 */ /* 0x000fe20000000000 */
[----:B------:R-:W-:Y:S01]  /*3170*/  FADD R16, R16, R17 ;  /* 0x0000001110107221 */ /* 0x000fe20000000000 */
[----:B------:R-:W-:-:S04]  /*3180*/  FADD R15, R15, R10 ;  /* 0x0000000a0f0f7221 */ /* 0x000fc80000000000 */
[----:B------:R-:W-:Y:S01]  /*3190*/  FADD R15, R16, R15 ;  /* 0x0000000f100f7221 */ /* 0x000fe20000000000 */
[----:B------:R-:W-:Y:S01]  /*31a0*/  FADD R9, R14, R9 ;  /* 0x000000090e097221 */ /* 0x000fe20000000000 */
[----:B------:R-:W-:-:S04]  /*31b0*/  FADD R12, R13, R12 ;  /* 0x0000000c0d0c7221 */ /* 0x000fc80000000000 */
[----:B------:R-:W-:Y:S01]  /*31c0*/  FADD R12, R9, R12 ;  /* 0x0000000c090c7221 */ /* 0x000fe20000000000 */
[----:B------:R-:W-:-:S03]  /*31d0*/  FADD R0, R0, R25 ;  /* 0x0000001900007221 */ /* 0x000fc60000000000 */
[----:B------:R-:W-:-:S04]  /*31e0*/  FADD R15, R15, R12 ;  /* 0x0000000c0f0f7221 */ /* 0x000fc80000000000 */
[----:B------:R-:W-:-:S04]  /*31f0*/  FADD R15, R0, R15 ;  /* 0x0000000f000f7221 */ /* 0x000fc80000000000 */
[----:B------:R-:W-:Y:S01]  /*3200*/  FADD R0, R18, R15 ;  /* 0x0000000f12007221 */ /* 0x000fe20000000000 */
[----:B------:R-:W-:Y:S06]  /*3210*/  @!P0 BRA `(.L_x_45) ;  /* 0x0000000800308947 */ /* 0x000fec0003800000 */
[----:B------:R-:W-:-:S04]  /*3220*/  IADD3 R11, PT, PT, R11, 0x1000, RZ ;  /* 0x000010000b0b7810 */ /* 0x000fc80007ffe0ff */
[----:B------:R-:W-:-:S13]  /*3230*/  ISETP.GT.AND P0, PT, R11, R6, PT ;  /* 0x000000060b00720c */ /* 0x000fda0003f04270 */
[----:B------:R-:W-:Y:S05]  /*3240*/  @!P0 BRA `(.L_x_46) ;  /* 0xfffffffc00608947 */ /* 0x000fea000383ffff */
.L_x_44:
[----:B------:R-:W-:-:S13]  /*3250*/  ISETP.GE.AND P0, PT, R11, R20, PT ;  /* 0x000000140b00720c */ /* 0x000fda0003f06270 */
[----:B------:R-:W-:Y:S05]  /*3260*/  @P0 BRA `(.L_x_45) ;  /* 0x00000008001c0947 */ /* 0x000fea0003800000 */
[----:B------:R-:W-:Y:S01]  /*3270*/  IADD3 R9, PT, PT, -R11, R20, RZ ;  /* 0x000000140b097210 */ /* 0x000fe20007ffe1ff */
[----:B------:R-:W-:Y:S03]  /*3280*/  BSSY.RECONVERGENT B1, `(.L_x_45) ;  /* 0x0000085000017945 */ /* 0x000fe60003800200 */
        /* <DEDUP_REMOVED lines=16> */
.L_x_50:
        /* <DEDUP_REMOVED lines=8> */
.L_x_49:
[----:B------:R-:W-:Y:S05]  /*3410*/  BSYNC.RECONVERGENT B2 ;  /* 0x0000000000027941 */ /* 0x000fea0003800200 */
.L_x_48:
[----:B------:R-:W-:Y:S05]  /*3420*/  @!P1 BRA `(.L_x_47) ;  /* 0x0000000400a89947 */ /* 0x000fea0003800000 */
[----:B------:R-:W0:Y:S01]  /*3430*/  LDCU.64 UR4, c[0x0][0x380] ;  /* 0x00007000ff0477ac */ /* 0x000e220008000a00 */
[----:B------:R-:W-:Y:S01]  /*3440*/  IADD3 R5, PT, PT, R9, -R10, RZ ;  /* 0x8000000a09057210 */ /* 0x000fe20007ffe0ff */
[----:B------:R-:W-:Y:S01]  /*3450*/  BSSY.RECONVERGENT B2, `(.L_x_51) ;  /* 0x000003b000027945 */ /* 0x000fe20003800200 */
[CC--:B------:R-:W-:Y:S02]  /*3460*/  IADD3 R3, P0, PT, R10.reuse, R11.reuse, RZ ;  /* 0x0000000b0a037210 */ /* 0x0c0fe40007f1e0ff */
[----:B------:R-:W-:Y:S02]  /*3470*/  ISETP.GT.AND P1, PT, R5, 0xc00, PT ;  /* 0x00000c000500780c */ /* 0x000fe40003f24270 */
[----:B------:R-:W-:Y:S01]  /*3480*/  IADD3 R11, PT, PT, R10, R11, RZ ;  /* 0x0000000b0a0b7210 */ /* 0x000fe20007ffe0ff */
[----:B------:R-:W-:Y:S01]  /*3490*/  IMAD.X R4, RZ, RZ, RZ, P0 ;  /* 0x000000ffff047224 */ /* 0x000fe200000e06ff */
[----:B0-----:R-:W-:-:S04]  /*34a0*/  LEA R2, P0, R3, UR4, 0x2 ;  /* 0x0000000403027c11 */ /* 0x001fc8000f8010ff */
[----:B------:R-:W-:Y:S02]  /*34b0*/  LEA.HI.X R3, R3, UR5, R4, 0x2, P0 ;  /* 0x0000000503037c11 */ /* 0x000fe400080f1404 */
[----:B------:R-:W-:-:S04]  /*34c0*/  IADD3 R2, P0, PT, R2, 0x800, RZ ;  /* 0x0000080002027810 */ /* 0x000fc80007f1e0ff */
[----:B------:R-:W-:Y:S02]  /*34d0*/  IADD3.X R3, PT, PT, RZ, R3, RZ, P0, !PT ;  /* 0x00000003ff037210 */ /* 0x000fe400007fe4ff */
[----:B------:R-:W-:Y:S01]  /*34e0*/  PLOP3.LUT P0, PT, PT, PT, PT, 0x80, 0x8 ;  /* 0x000000000008781c */ /* 0x000fe20003f0f070 */
[----:B------:R-:W-:-:S12]  /*34f0*/  @!P1 BRA `(.L_x_52) ;  /* 0x0000000000c09947 */ /* 0x000fd80003800000 */
[----:B------:R-:W-:Y:S02]  /*3500*/  PLOP3.LUT P0, PT, PT, PT, PT, 0x8, 0x80 ;  /* 0x000000000080781c */ /* 0x000fe40003f0e170 */
[----:B------:R-:W-:-:S11]  /*3510*/  IADD3 R13, PT, PT, R9, -0xc00, RZ ;  /* 0xfffff400090d7810 */ /* 0x000fd60007ffe0ff */
.L_x_53:
[----:B------:R-:W0:Y:S01]  /*3520*/  LDC.64 R4, c[0x0][0x380] ;  /* 0x0000e000ff047b82 */ /* 0x000e220000000a00 */
[----:B------:R-:W2:Y:S01]  /*3530*/  LDG.E.CONSTANT R12, desc[UR6][R2.64+-0x400] ;  /* 0xfffc0006020c7981 */ /* 0x000ea2000c1e9900 */
[----:B------:R-:W-:-:S03]  /*3540*/  IADD3 R25, PT, PT, R11, 0x400, RZ ;  /* 0x000004000b197810 */ /* 0x000fc60007ffe0ff */
[----:B------:R-:W3:Y:S04]  /*3550*/  LDG.E.CONSTANT R20, desc[UR6][R2.64] ;  /* 0x0000000602147981 */ /* 0x000ee8000c1e9900 */
[----:B------:R-:W4:Y:S01]  /*3560*/  LDG.E.CONSTANT R19, desc[UR6][R2.64+0x400] ;  /* 0x0004000602137981 */ /* 0x000f22000c1e9900 */
[----:B------:R-:W-:-:S03]  /*3570*/  IADD3 R7, PT, PT, R11, 0x800, RZ ;  /* 0x000008000b077810 */ /* 0x000fc60007ffe0ff */
[----:B------:R-:W5:Y:S04]  /*3580*/  LDG.E.CONSTANT R17, desc[UR6][R2.64+0xc00] ;  /* 0x000c000602117981 */ /* 0x000f68000c1e9900 */
[----:B------:R-:W5:Y:S01]  /*3590*/  LDG.E.CONSTANT R16, desc[UR6][R2.64+0x1000] ;  /* 0x0010000602107981 */ /* 0x000f62000c1e9900 */
[----:B------:R-:W-:-:S03]  /*35a0*/  IADD3 R23, PT, PT, R11, 0xc00, RZ ;  /* 0x00000c000b177810 */ /* 0x000fc60007ffe0ff */
[----:B------:R-:W5:Y:S01]  /*35b0*/  LDG.E.CONSTANT R22, desc[UR6][R2.64+0x1c00] ;  /* 0x001c000602167981 */ /* 0x000f62000c1e9900 */
[----:B0-----:R-:W-:-:S03]  /*35c0*/  IMAD.WIDE.U32 R14, R11, 0x4, R4 ;  /* 0x000000040b0e7825 */ /* 0x001fc600078e0004 */
[----:B------:R-:W5:Y:S04]  /*35d0*/  LDG.E.CONSTANT R21, desc[UR6][R2.64+0x2000] ;  /* 0x0020000602157981 */ /* 0x000f68000c1e9900 */
[----:B------:R-:W5:Y:S04]  /*35e0*/  LDG.E.CONSTANT R26, desc[UR6][R2.64+0x3000] ;  /* 0x00300006021a7981 */ /* 0x000f68000c1e9900 */
[----:B------:R-:W2:Y:S01]  /*35f0*/  LDG.E.CONSTANT R15, desc[UR6][R14.64] ;  /* 0x000000060e0f7981 */ /* 0x000ea2000c1e9900 */
[----:B------:R-:W-:-:S05]  /*3600*/  IMAD.WIDE.U32 R24, R25, 0x4, R4 ;  /* 0x0000000419187825 */ /* 0x000fca00078e0004 */
[----:B------:R-:W5:Y:S01]  /*3610*/  LDG.E.CONSTANT R18, desc[UR6][R24.64] ;  /* 0x0000000618127981 */ /* 0x000f62000c1e9900 */
[----:B------:R-:W-:-:S03]  /*3620*/  IMAD.WIDE.U32 R6, R7, 0x4, R4 ;  /* 0x0000000407067825 */ /* 0x000fc600078e0004 */
        /* <DEDUP_REMOVED lines=8> */
[----:B------:R-:W-:Y:S01]  /*36b0*/  ISETP.GE.AND P1, PT, R10, R13, PT ;  /* 0x0000000d0a00720c */ /* 0x000fe20003f26270 */
[----:B------:R-:W-:Y:S01]  /*36c0*/  VIADD R11, R11, 0x1000 ;  /* 0x000010000b0b7836 */ /* 0x000fe20000000000 */
[----:B0-----:R-:W-:-:S04]  /*36d0*/  IADD3 R2, P2, PT, R2, 0x4000, RZ ;  /* 0x0000400002027810 */ /* 0x001fc80007f5e0ff */
        /* <DEDUP_REMOVED lines=18> */
.L_x_52:
[----:B------:R-:W-:Y:S05]  /*3800*/  BSYNC.RECONVERGENT B2 ;  /* 0x0000000000027941 */ /* 0x000fea0003800200 */
.L_x_51:
[----:B------:R-:W-:Y:S01]  /*3810*/  IADD3 R4, PT, PT, R9, -R10, RZ ;  /* 0x8000000a09047210 */ /* 0x000fe20007ffe0ff */
[----:B------:R-:W-:Y:S03]  /*3820*/  BSSY.RECONVERGENT B2, `(.L_x_54) ;  /* 0x000001e000027945 */ /* 0x000fe60003800200 */
[----:B------:R-:W-:-:S13]  /*3830*/  ISETP.GT.AND P1, PT, R4, 0x400, PT ;  /* 0x000004000400780c */ /* 0x000fda0003f24270 */
[----:B------:R-:W-:Y:S05]  /*3840*/  @!P1 BRA `(.L_x_55) ;  /* 0x00000000006c9947 */ /* 0x000fea0003800000 */
[----:B------:R-:W0:Y:S01]  /*3850*/  LDC.64 R6, c[0x0][0x380] ;  /* 0x0000e000ff067b82 */ /* 0x000e220000000a00 */
[----:B------:R-:W2:Y:S01]  /*3860*/  LDG.E.CONSTANT R13, desc[UR6][R2.64+-0x400] ;  /* 0xfffc0006020d7981 */ /* 0x000ea2000c1e9900 */
[----:B------:R-:W-:-:S03]  /*3870*/  IADD3 R17, PT, PT, R11, 0x400, RZ ;  /* 0x000004000b117810 */ /* 0x000fc60007ffe0ff */
[----:B------:R-:W3:Y:S04]  /*3880*/  LDG.E.CONSTANT R15, desc[UR6][R2.64] ;  /* 0x00000006020f7981 */ /* 0x000ee8000c1e9900 */
[----:B------:R-:W4:Y:S04]  /*3890*/  LDG.E.CONSTANT R19, desc[UR6][R2.64+0xc00] ;  /* 0x000c000602137981 */ /* 0x000f28000c1e9900 */
[----:B------:R-:W5:Y:S04]  /*38a0*/  LDG.E.CONSTANT R21, desc[UR6][R2.64+0x1000] ;  /* 0x0010000602157981 */ /* 0x000f68000c1e9900 */
[----:B------:R-:W5:Y:S01]  /*38b0*/  LDG.E.CONSTANT R23, desc[UR6][R2.64+0x1400] ;  /* 0x0014000602177981 */ /* 0x000f62000c1e9900 */
[----:B0-----:R-:W-:-:S06]  /*38c0*/  IMAD.WIDE.U32 R4, R11, 0x4, R6 ;  /* 0x000000040b047825 */ /* 0x001fcc00078e0006 */
[----:B------:R0:W2:Y:S01]  /*38d0*/  LDG.E.CONSTANT R5, desc[UR6][R4.64] ;  /* 0x0000000604057981 */ /* 0x0000a2000c1e9900 */
[----:B------:R-:W-:-:S03]  /*38e0*/  IMAD.WIDE.U32 R6, R17, 0x4, R6 ;  /* 0x0000000411067825 */ /* 0x000fc600078e0006 */
[----:B------:R1:W4:Y:S04]  /*38f0*/  LDG.E.CONSTANT R17, desc[UR6][R2.64+0x400] ;  /* 0x0004000602117981 */ /* 0x000328000c1e9900 */
[----:B------:R-:W5:Y:S01]  /*3900*/  LDG.E.CONSTANT R7, desc[UR6][R6.64] ;  /* 0x0000000606077981 */ /* 0x000f62000c1e9900 */
[----:B0-----:R-:W-:Y:S02]  /*3910*/  IADD3 R4, P1, PT, R2, 0x2000, RZ ;  /* 0x0000200002047810 */ /* 0x001fe40007f3e0ff */
[----:B------:R-:W-:Y:S02]  /*3920*/  PLOP3.LUT P0, PT, PT, PT, PT, 0x8, 0x80 ;  /* 0x000000000080781c */ /* 0x000fe40003f0e170 */
[----:B------:R-:W-:Y:S02]  /*3930*/  IADD3 R10, PT, PT, R10, 0x800, RZ ;  /* 0x000008000a0a7810 */ /* 0x000fe40007ffe0ff */
[----:B------:R-:W-:-:S02]  /*3940*/  IADD3 R11, PT, PT, R11, 0x800, RZ ;  /* 0x000008000b0b7810 */ /* 0x000fc40007ffe0ff */
[----:B-1----:R-:W-:Y:S01]  /*3950*/  MOV R2, R4 ;  /* 0x0000000400027202 */ /* 0x002fe20000000f00 */
[----:B--2---:R-:W-:-:S04]  /*3960*/  FADD R0, R0, R5 ;  /* 0x0000000500007221 */ /* 0x004fc80000000000 */
[----:B------:R-:W-:-:S04]  /*3970*/  FADD R0, R0, R13 ;  /* 0x0000000d00007221 */ /* 0x000fc80000000000 */
[----:B---3--:R-:W-:-:S04]  /*3980*/  FADD R0, R0, R15 ;  /* 0x0000000f00007221 */ /* 0x008fc80000000000 */
[----:B----4-:R-:W-:-:S04]  /*3990*/  FADD R0, R0, R17 ;  /* 0x0000001100007221 */ /* 0x010fc80000000000 */
[----:B-----5:R-:W-:-:S04]  /*39a0*/  FADD R0, R0, R7 ;  /* 0x0000000700007221 */ /* 0x020fc80000000000 */
[----:B------:R-:W-:Y:S01]  /*39b0*/  FADD R0, R0, R19 ;  /* 0x0000001300007221 */ /* 0x000fe20000000000 */
[----:B------:R-:W-:-:S03]  /*39c0*/  IADD3.X R5, PT, PT, RZ, R3, RZ, P1, !PT ;  /* 0x00000003ff057210 */ /* 0x000fc60000ffe4ff */
[----:B------:R-:W-:Y:S01]  /*39d0*/  FADD R0, R0, R21 ;  /* 0x0000001500007221 */ /* 0x000fe20000000000 */
[----:B------:R-:W-:-:S03]  /*39e0*/  MOV R3, R5 ;  /* 0x0000000500037202 */ /* 0x000fc60000000f00 */
[----:B------:R-:W-:-:S07]  /*39f0*/  FADD R0, R0, R23 ;  /* 0x0000001700007221 */ /* 0x000fce0000000000 */
.L_x_55:
[----:B------:R-:W-:Y:S05]  /*3a00*/  BSYNC.RECONVERGENT B2 ;  /* 0x0000000000027941 */ /* 0x000fea0003800200 */
.L_x_54:
[----:B------:R-:W-:-:S13]  /*3a10*/  ISETP.LT.OR P0, PT, R10, R9, P0 ;  /* 0x000000090a00720c */ /* 0x000fda0000701670 */
[----:B------:R-:W-:Y:S05]  /*3a20*/  @!P0 BRA `(.L_x_47) ;  /* 0x0000000000288947 */ /* 0x000fea0003800000 */
[----:B------:R-:W0:Y:S01]  /*3a30*/  LDC.64 R4, c[0x0][0x380] ;  /* 0x0000e000ff047b82 */ /* 0x000e220000000a00 */
[----:B------:R-:W2:Y:S04]  /*3a40*/  LDG.E.CONSTANT R7, desc[UR6][R2.64+-0x400] ;  /* 0xfffc000602077981 */ /* 0x000ea8000c1e9900 */
[----:B------:R-:W3:Y:S01]  /*3a50*/  LDG.E.CONSTANT R9, desc[UR6][R2.64] ;  /* 0x0000000602097981 */ /* 0x000ee2000c1e9900 */
[----:B0-----:R-:W-:-:S03]  /*3a60*/  IMAD.WIDE.U32 R4, R11, 0x4, R4 ;  /* 0x000000040b047825 */ /* 0x001fc600078e0004 */
[----:B------:R-:W4:Y:S04]  /*3a70*/  LDG.E.CONSTANT R11, desc[UR6][R2.64+0x400] ;  /* 0x00040006020b7981 */ /* 0x000f28000c1e9900 */
[----:B------:R-:W5:Y:S02]  /*3a80*/  LDG.E.CONSTANT R5, desc[UR6][R4.64] ;  /* 0x0000000604057981 */ /* 0x000f64000c1e9900 */
[----:B-----5:R-:W-:-:S04]  /*3a90*/  FADD R0, R0, R5 ;  /* 0x0000000500007221 */ /* 0x020fc80000000000 */
[----:B--2---:R-:W-:-:S04]  /*3aa0*/  FADD R0, R0, R7 ;  /* 0x0000000700007221 */ /* 0x004fc80000000000 */
[----:B---3--:R-:W-:-:S04]  /*3ab0*/  FADD R0, R0, R9 ;  /* 0x0000000900007221 */ /* 0x008fc80000000000 */
[----:B----4-:R-:W-:-:S07]  /*3ac0*/  FADD R0, R0, R11 ;  /* 0x0000000b00007221 */ /* 0x010fce0000000000 */
.L_x_47:
[----:B------:R-:W-:Y:S05]  /*3ad0*/  BSYNC.RECONVERGENT B1 ;  /* 0x0000000000017941 */ /* 0x000fea0003800200 */
.L_x_45:
[----:B------:R-:W0:Y:S01]  /*3ae0*/  S2R R6, SR_LANEID ;  /* 0x0000000000067919 */ /* 0x000e220000000000 */
[----:B------:R-:W-:-:S05]  /*3af0*/  MOV R3, R0 ;  /* 0x0000000000037202 */ /* 0x000fca0000000f00 */
        /* <DEDUP_REMOVED lines=30> */
[----:B------:R-:W1:Y:S04]  /*3ce0*/  LDS R3, [UR4+0xc] ;  /* 0x00000c04ff037984 */ /* 0x000e680008000800 */
[----:B0-----:R-:W0:Y:S04]  /*3cf0*/  LDS.128 R4, [UR4+0x10] ;  /* 0x00001004ff047984 */ /* 0x001e280008000c00 */
[----:B------:R-:W2:Y:S01]  /*3d00*/  LDS.64 R8, [UR4+0x20] ;  /* 0x00002004ff087984 */ /* 0x000ea20008000a00 */
[----:B-1----:R-:W-:-:S04]  /*3d10*/  FADD R3, R0, R3 ;  /* 0x0000000300037221 */ /* 0x002fc80000000000 */
[----:B0-----:R-:W-:-:S04]  /*3d20*/  FADD R4, R3, R4 ;  /* 0x0000000403047221 */ /* 0x001fc80000000000 */
[----:B------:R-:W-:-:S04]  /*3d30*/  FADD R5, R4, R5 ;  /* 0x0000000504057221 */ /* 0x000fc80000000000 */
[----:B------:R-:W-:-:S04]  /*3d40*/  FADD R6, R5, R6 ;  /* 0x0000000605067221 */ /* 0x000fc80000000000 */
[----:B------:R-:W-:-:S04]  /*3d50*/  FADD R7, R6, R7 ;  /* 0x0000000706077221 */ /* 0x000fc80000000000 */
[----:B--2---:R-:W-:-:S04]  /*3d60*/  FADD R8, R7, R8 ;  /* 0x0000000807087221 */ /* 0x004fc80000000000 */
[----:B------:R-:W-:-:S07]  /*3d70*/  FADD R0, R8, R9 ;  /* 0x0000000908007221 */ /* 0x000fce0000000000 */
.L_x_17:
[----:B------:R-:W-:Y:S05]  /*3d80*/  BSYNC.RECONVERGENT B0 ;  /* 0x0000000000007941 */ /* 0x000fea0003800200 */
.L_x_1:
[----:B------:R-:W-:Y:S05]  /*3d90*/  @P0 EXIT ;  /* 0x000000000000094d */ /* 0x000fea0003800000 */
[----:B01234-:R-:W0:Y:S01]  /*3da0*/  LDC.64 R2, c[0x0][0x388] ;  /* 0x0000e200ff027b82 */ /* 0x01fe220000000a00 */
[----:B------:R-:W1:Y:S02]  /*3db0*/  LDCU UR4, c[0x0][0x398] ;  /* 0x00007300ff0477ac */ /* 0x000e640008000800 */
[----:B-1----:R-:W-:-:S05]  /*3dc0*/  FADD R5, R0, UR4 ;  /* 0x0000000400057e21 */ /* 0x002fca0008000000 */
[----:B0-----:R-:W-:Y:S01]  /*3dd0*/  STG.E desc[UR6][R2.64], R5 ;  /* 0x0000000502007986 */ /* 0x001fe2000c101906 */
[----:B------:R-:W-:Y:S05]  /*3de0*/  EXIT ;  /* 0x000000000000794d */ /* 0x000fea0003800000 */
.L_x_56:
[----:B------:R-:W-:-:S00]  /*3df0*/  BRA `(.L_x_56) ;  /* 0xfffffffc00fc7947 */ /* 0x000fc0000383ffff */
[----:B------:R-:W-:-:S00]  /*3e00*/  NOP ;  /* 0x0000000000007918 */ /* 0x000fc00000000000 */
[----:B------:R-:W-:-:S00]  /*3e10*/  NOP ;  /* 0x0000000000007918 */ /* 0x000fc00000000000 */
[----:B------:R-:W-:-:S00]  /*3e20*/  NOP ;  /* 0x0000000000007918 */ /* 0x000fc00000000000 */
[----:B------:R-:W-:-:S00]  /*3e30*/  NOP ;  /* 0x0000000000007918 */ /* 0x000fc00000000000 */
[----:B------:R-:W-:-:S00]  /*3e40*/  NOP ;  /* 0x0000000000007918 */ /* 0x000fc00000000000 */
[----:B------:R-:W-:-:S00]  /*3e50*/  NOP ;  /* 0x0000000000007918 */ /* 0x000fc00000000000 */
[----:B------:R-:W-:-:S00]  /*3e60*/  NOP ;  /* 0x0000000000007918 */ /* 0x000fc00000000000 */
[----:B------:R-:W-:-:S00]  /*3e70*/  NOP ;  /* 0x0000000000007918 */ /* 0x000fc00000000000 */
.L_x_332:


//--------------------- .text._ZN3cub18CUB_300001_SM_10006detail6reduce18DeviceReduceKernelINS2_10policy_hubIfyN4cuda3std3__44plusIfEEE10Policy1000EN6thrust24THRUST_300001_SM_1000_NS6detail15normal_iteratorINSD_10device_ptrIfEEEEyS9_fNS7_10__identityEEEvT0_PT3_T1_NS0_13GridEvenShareISN_EET2_T4_ --------------------------
	.section	.text._ZN3cub18CUB_300001_SM_10006detail6reduce18DeviceReduceKernelINS2_10policy_hubIfyN4cuda3std3__44plusIfEEE10Policy1000EN6thrust24THRUST_300001_SM_1000_NS6detail15normal_iteratorINSD_10device_ptrIfEEEEyS9_fNS7_10__identityEEEvT0_PT3_T1_NS0_13GridEvenShareISN_EET2_T4_,"ax",@progbits
	.align	128
        .global         _ZN3cub18CUB_300001_SM_10006detail6reduce18DeviceReduceKernelINS2_10policy_hubIfyN4cuda3std3__44plusIfEEE10Policy1000EN6thrust24THRUST_300001_SM_1000_NS6detail15normal_iteratorINSD_10device_ptrIfEEEEyS9_fNS7_10__identityEEEvT0_PT3_T1_NS0_13GridEvenShareISN_EET2_T4_
        .type           _ZN3cub18CUB_300001_SM_10006detail6reduce18DeviceReduceKernelINS2_10policy_hubIfyN4cuda3std3__44plusIfEEE10Policy1000EN6thrust24THRUST_300001_SM_1000_NS6detail15normal_iteratorINSD_10device_ptrIfEEEEyS9_fNS7_10__identityEEEvT0_PT3_T1_NS0_13GridEvenShareISN_EET2_T4_,@function
        .size           _ZN3cub18CUB_300001_SM_10006detail6reduce18DeviceReduceKernelINS2_10policy_hubIfyN4cuda3std3__44plusIfEEE10Policy1000EN6thrust24THRUST_300001_SM_1000_NS6detail15normal_iteratorINSD_10device_ptrIfEEEEyS9_fNS7_10__identityEEEvT0_PT3_T1_NS0_13GridEvenShareISN_EET2_T4_,(.L_x_333 - _ZN3cub18CUB_300001_SM_10006detail6reduce18DeviceReduceKernelINS2_10policy_hubIfyN4cuda3std3__44plusIfEEE10Policy1000EN6thrust24THRUST_300001_SM_1000_NS6detail15normal_iteratorINSD_10device_ptrIfEEEEyS9_fNS7_10__identityEEEvT0_PT3_T1_NS0_13GridEvenShareISN_EET2_T4_)
        .other          _ZN3cub18CUB_300001_SM_10006detail6reduce18DeviceReduceKernelINS2_10policy_hubIfyN4cuda3std3__44plusIfEEE10Policy1000EN6thrust24THRUST_300001_SM_1000_NS6detail15normal_iteratorINSD_10device_ptrIfEEEEyS9_fNS7_10__identityEEEvT0_PT3_T1_NS0_13GridEvenShareISN_EET2_T4_,@"STO_CUDA_ENTRY STV_DEFAULT"
_ZN3cub18CUB_300001_SM_10006detail6reduce18DeviceReduceKernelINS2_10policy_hubIfyN4cuda3std3__44plusIfEEE10Policy1000EN6thrust24THRUST_300001_SM_1000_NS6detail15normal_iteratorINSD_10device_ptrIfEEEEyS9_fNS7_10__identityEEEvT0_PT3_T1_NS0_13GridEvenShareISN_EET2_T4_:
.text._ZN3cub18CUB_300001_SM_10006detail6reduce18DeviceReduceKernelINS2_10policy_hubIfyN4cuda3std3__44plusIfEEE10Policy1000EN6thrust24THRUST_300001_SM_1000_NS6detail15normal_iteratorINSD_10device_ptrIfEEEEyS9_fNS7_10__identityEEEvT0_PT3_T1_NS0_13GridEvenShareISN_EET2_T4_:
[----:B------:R-:W-:Y:S08]  /*0000*/  LDC R1, c[0x0][0x37c] ;  /* 0x0000df00ff017b82 */ /* 0x000ff00000000800 */
[----:B------:R-:W0:Y:S01]  /*0010*/  S2UR UR16, SR_CTAID.X ;  /* 0x00000000001079c3 */ /* 0x000e220000002500 */
[----:B------:R-:W1:Y:S01]  /*0020*/  LDCU.64 UR8, c[0x0][0x3b8] ;  /* 0x00007700ff0877ac */ /* 0x000e620008000a00 */
[----:B------:R-:W-:Y:S01]  /*0030*/  BSSY.RECONVERGENT B0, `(.L_x_57) ;  /* 0x0000229000007945 */ /* 0x000fe20003800200 */
[----:B------:R-:W2:Y:S01]  /*0040*/  LDCU UR5, c[0x0][0x3c0] ;  /* 0x00007800ff0577ac */ /* 0x000ea20008000800 */
[----:B------:R-:W3:Y:S01]  /*0050*/  LDCU.64 UR14, c[0x0][0x358] ;  /* 0x00006b00ff0e77ac */ /* 0x000ee20008000a00 */
[----:B-1----:R-:W-:-:S02]  /*0060*/  IMAD.U32 R2, RZ, RZ, UR8 ;  /* 0x00000008ff027e24 */ /* 0x002fc4000f8e00ff */
[----:B------:R-:W-:Y:S01]  /*0070*/  IMAD.U32 R3, RZ, RZ, UR9 ;  /* 0x00000009ff037e24 */ /* 0x000fe2000f8e00ff */
[----:B--2---:R-:W-:Y:S02]  /*0080*/  USHF.L.U32 UR5, UR5, 0xc, URZ ;  /* 0x0000000c05057899 */ /* 0x004fe400080006ff */
[----:B0-----:R-:W-:Y:S02]  /*0090*/  USHF.L.U32 UR7, UR16, 0xc, URZ ;  /* 0x0000000c10077899 */ /* 0x001fe400080006ff */
[----:B------:R-:W-:-:S04]  /*00a0*/  USHF.R.S32.HI UR4, URZ, 0x1f, UR5 ;  /* 0x0000001fff047899 */ /* 0x000fc80008011405 */
[----:B------:R-:W-:-:S04]  /*00b0*/  IADD3 R23, P1, PT, R2, -UR7, RZ ;  /* 0x8000000702177c10 */ /* 0x000fc8000ff3e0ff */
[----:B------:R-:W-:Y:S02]  /*00c0*/  ISETP.GT.U32.AND P0, PT, R23, 0xfff, PT ;  /* 0x00000fff1700780c */ /* 0x000fe40003f04070 */
[----:B------:R-:W-:-:S04]  /*00d0*/  IADD3.X R22, PT, PT, R3, -0x1, RZ, P1, !PT ;  /* 0xffffffff03167810 */ /* 0x000fc80000ffe4ff */
[----:B------:R-:W-:-:S13]  /*00e0*/  ISETP.GT.U32.AND.EX P0, PT, R22, RZ, PT, P0 ;  /* 0x000000ff1600720c */ /* 0x000fda0003f04100 */
[----:B---3--:R-:W-:Y:S05]  /*00f0*/  @P0 BRA `(.L_x_58) ;  /* 0x0000000c00c40947 */ /* 0x008fea0003800000 */
[----:B------:R-:W0:Y:S01]  /*0100*/  S2R R0, SR_TID.X ;  /* 0x0000000000007919 */ /* 0x000e220000002100 */
[----:B------:R-:W-:Y:S01]  /*0110*/  IADD3 R5, PT, PT, R2, -UR7, RZ ;  /* 0x8000000702057c10 */ /* 0x000fe2000fffe0ff */
[----:B------:R-:W-:Y:S01]  /*0120*/  BSSY.RECONVERGENT B1, `(.L_x_59) ;  /* 0x000000a000017945 */ /* 0x000fe20003800200 */
[----:B------:R-:W-:Y:S02]  /*0130*/  IMAD.MOV.U32 R4, RZ, RZ, RZ ;  /* 0x000000ffff047224 */ /* 0x000fe400078e00ff */
[----:B0-----:R-:W-:Y:S02]  /*0140*/  ISETP.GE.AND P0, PT, R0, R5, PT ;  /* 0x000000050000720c */ /* 0x001fe40003f06270 */
[----:B------:R-:W-:-:S11]  /*0150*/  MOV R6, R0 ;  /* 0x0000000000067202 */ /* 0x000fd60000000f00 */
[----:B------:R-:W-:Y:S05]  /*0160*/  @P0 BRA `(.L_x_60) ;  /* 0x0000000000140947 */ /* 0x000fea0003800000 */
[----:B------:R-:W0:Y:S01]  /*0170*/  LDC.64 R8, c[0x0][0x380] ;  /* 0x0000e000ff087b82 */ /* 0x000e220000000a00 */
[----:B------:R-:W-:-:S04]  /*0180*/  VIADD R3, R0, UR7 ;  /* 0x0000000700037c36 */ /* 0x000fc80008000000 */
[----:B0-----:R-:W-:-:S05]  /*0190*/  IMAD.WIDE.U32 R8, R3, 0x4, R8 ;  /* 0x0000000403087825 */ /* 0x001fca00078e0008 */
[----:B------:R0:W5:Y:S01]  /*01a0*/  LDG.E R4, desc[UR14][R8.64] ;  /* 0x0000000e08047981 */ /* 0x000162000c1e1900 */
[----:B------:R-:W-:-:S07]  /*01b0*/  IADD3 R6, PT, PT, R0, 0x100, RZ ;  /* 0x0000010000067810 */ /* 0x000fce0007ffe0ff */
.L_x_60:
[----:B------:R-:W-:Y:S05]  /*01c0*/  BSYNC.RECONVERGENT B1 ;  /* 0x0000000000017941 */ /* 0x000fea0003800200 */
.L_x_59:
[----:B------:R-:W-:Y:S01]  /*01d0*/  ISETP.GE.AND P0, PT, R6, R5, PT ;  /* 0x000000050600720c */ /* 0x000fe20003f06270 */
[----:B------:R-:W-:-:S12]  /*01e0*/  BSSY.RECONVERGENT B1, `(.L_x_61) ;  /* 0x0000079000017945 */ /* 0x000fd80003800200 */
[----:B------:R-:W-:Y:S05]  /*01f0*/  @P0 BRA `(.L_x_62) ;  /* 0x0000000400dc0947 */ /* 0x000fea0003800000 */
[----:B------:R-:W-:Y:S01]  /*0200*/  LOP3.LUT R3, RZ, R6, RZ, 0x33, !PT ;  /* 0x00000006ff037212 */ /* 0x000fe200078e33ff */
[----:B------:R-:W-:Y:S03]  /*0210*/  BSSY.RECONVERGENT B2, `(.L_x_63) ;  /* 0x0000037000027945 */ /* 0x000fe60003800200 */
[----:B------:R-:W-:-:S04]  /*0220*/  IADD3 R3, PT, PT, R2, -UR7, R3 ;  /* 0x8000000702037c10 */ /* 0x000fc8000fffe003 */
[C---:B------:R-:W-:Y:S02]  /*0230*/  ISETP.GE.U32.AND P1, PT, R3.reuse, 0xf00, PT ;  /* 0x00000f000300780c */ /* 0x040fe40003f26070 */
[----:B------:R-:W-:-:S04]  /*0240*/  LEA.HI R7, R3, 0x1, RZ, 0x18 ;  /* 0x0000000103077811 */ /* 0x000fc800078fc0ff */
[----:B------:R-:W-:-:S04]  /*0250*/  LOP3.LUT R22, R7, 0xf, RZ, 0xc0, !PT ;  /* 0x0000000f07167812 */ /* 0x000fc800078ec0ff */
[----:B------:R-:W-:-:S03]  /*0260*/  ISETP.NE.AND P0, PT, R22, RZ, PT ;  /* 0x000000ff1600720c */ /* 0x000fc60003f05270 */
[----:B------:R-:W-:Y:S10]  /*0270*/  @!P1 BRA `(.L_x_64) ;  /* 0x0000000000c09947 */ /* 0x000ff40003800000 */
[----:B------:R-:W1:Y:S01]  /*0280*/  LDCU.64 UR8, c[0x0][0x380] ;  /* 0x00007000ff0877ac */ /* 0x000e620008000a00 */
[----:B------:R-:W-:Y:S01]  /*0290*/  IMAD.WIDE.U32 R2, R6, 0x4, RZ ;  /* 0x0000000406027825 */ /* 0x000fe200078e00ff */
[----:B------:R-:W-:Y:S01]  /*02a0*/  LOP3.LUT R11, R7, 0x1fffff0, RZ, 0xc0, !PT ;  /* 0x01fffff0070b7812 */ /* 0x000fe200078ec0ff */
[----:B------:R-:W-:-:S04]  /*02b0*/  UIMAD.WIDE.U32 UR4, UR16, 0x4000, URZ ;  /* 0x00004000100478a5 */ /* 0x000fc8000f8e00ff */
[----:B------:R-:W-:Y:S02]  /*02c0*/  IMAD.MOV R11, RZ, RZ, -R11 ;  /* 0x000000ffff0b7224 */ /* 0x000fe400078e0a0b */
[----:B------:R-:W-:Y:S02]  /*02d0*/  LOP3.LUT R2, R2, UR4, RZ, 0xfc, !PT ;  /* 0x0000000402027c12 */ /* 0x000fe4000f8efcff */
[----:B------:R-:W-:Y:S02]  /*02e0*/  LOP3.LUT R3, R3, UR5, RZ, 0xfc, !PT ;  /* 0x0000000503037c12 */ /* 0x000fe4000f8efcff */
[----:B-1----:R-:W-:-:S04]  /*02f0*/  IADD3 R2, P1, PT, R2, UR8, RZ ;  /* 0x0000000802027c10 */ /* 0x002fc8000ff3e0ff */
[----:B------:R-:W-:-:S04]  /*0300*/  IADD3 R2, P2, PT, R2, 0x2000, RZ ;  /* 0x0000200002027810 */ /* 0x000fc80007f5e0ff */
[----:B------:R-:W-:-:S09]  /*0310*/  IADD3.X R3, PT, PT, RZ, UR9, R3, P2, P1 ;  /* 0x00000009ff037c10 */ /* 0x000fd200097e2403 */
.L_x_65:
[----:B------:R-:W2:Y:S04]  /*0320*/  LDG.E R21, desc[UR14][R2.64+-0x2000] ;  /* 0xffe0000e02157981 */ /* 0x000ea8000c1e1900 */
[----:B------:R-:W3:Y:S04]  /*0330*/  LDG.E R20, desc[UR14][R2.64+-0x1c00] ;  /* 0xffe4000e02147981 */ /* 0x000ee8000c1e1900 */
[----:B------:R-:W4:Y:S04]  /*0340*/  LDG.E R23, desc[UR14][R2.64+-0x1800] ;  /* 0xffe8000e02177981 */ /* 0x000f28000c1e1900 */
        /* <DEDUP_REMOVED lines=11> */
[----:B0-----:R-:W4:Y:S04]  /*0400*/  LDG.E R9, desc[UR14][R2.64+0x1800] ;  /* 0x0018000e02097981 */ /* 0x001f28000c1e1900 */
[----:B------:R0:W4:Y:S01]  /*0410*/  LDG.E R8, desc[UR14][R2.64+0x1c00] ;  /* 0x001c000e02087981 */ /* 0x000122000c1e1900 */
[----:B------:R-:W-:-:S02]  /*0420*/  IADD3 R11, PT, PT, R11, 0x10, RZ ;  /* 0x000000100b0b7810 */ /* 0x000fc40007ffe0ff */
[----:B------:R-:W-:Y:S02]  /*0430*/  IADD3 R6, PT, PT, R6, 0x1000, RZ ;  /* 0x0000100006067810 */ /* 0x000fe40007ffe0ff */
[----:B------:R-:W-:Y:S02]  /*0440*/  ISETP.NE.AND P1, PT, R11, RZ, PT ;  /* 0x000000ff0b00720c */ /* 0x000fe40003f25270 */
[----:B0-----:R-:W-:-:S05]  /*0450*/  IADD3 R2, P2, PT, R2, 0x4000, RZ ;  /* 0x0000400002027810 */ /* 0x001fca0007f5e0ff */
[----:B------:R-:W-:Y:S02]  /*0460*/  IMAD.X R3, RZ, RZ, R3, P2 ;  /* 0x000000ffff037224 */ /* 0x000fe400010e0603 */
        /* <DEDUP_REMOVED lines=16> */
[----:B------:R-:W-:Y:S06]  /*0570*/  @P1 BRA `(.L_x_65) ;  /* 0xfffffffc00681947 */ /* 0x000fec000383ffff */
.L_x_64:
[----:B------:R-:W-:Y:S05]  /*0580*/  BSYNC.RECONVERGENT B2 ;  /* 0x0000000000027941 */ /* 0x000fea0003800200 */
.L_x_63:
[----:B------:R-:W-:Y:S05]  /*0590*/  @!P0 BRA `(.L_x_62) ;  /* 0x0000000000f48947 */ /* 0x000fea0003800000 */
[----:B------:R-:W-:Y:S01]  /*05a0*/  ISETP.GE.U32.AND P0, PT, R22, 0x8, PT ;  /* 0x000000081600780c */ /* 0x000fe20003f06070 */
[----:B------:R-:W-:Y:S01]  /*05b0*/  BSSY.RECONVERGENT B2, `(.L_x_66) ;  /* 0x000001a000027945 */ /* 0x000fe20003800200 */
[----:B------:R-:W-:-:S04]  /*05c0*/  LOP3.LUT R10, R7, 0x7, RZ, 0xc0, !PT ;  /* 0x00000007070a7812 */ /* 0x000fc800078ec0ff */
[----:B------:R-:W-:-:S07]  /*05d0*/  ISETP.NE.AND P1, PT, R10, RZ, PT ;  /* 0x000000ff0a00720c */ /* 0x000fce0003f25270 */
[----:B------:R-:W-:Y:S06]  /*05e0*/  @!P0 BRA `(.L_x_67) ;  /* 0x0000000000588947 */ /* 0x000fec0003800000 */
[----:B------:R-:W1:Y:S01]  /*05f0*/  LDCU.64 UR4, c[0x0][0x380] ;  /* 0x00007000ff0477ac */ /* 0x000e620008000a00 */
[----:B------:R-:W-:-:S04]  /*0600*/  IADD3 R3, P0, PT, R6, UR7, RZ ;  /* 0x0000000706037c10 */ /* 0x000fc8000ff1e0ff */
[----:B0-----:R-:W-:Y:S02]  /*0610*/  LEA.HI.X.SX32 R8, R6, RZ, 0x1, P0 ;  /* 0x000000ff06087211 */ /* 0x001fe400000f0eff */
[----:B-1----:R-:W-:-:S04]  /*0620*/  LEA R2, P0, R3, UR4, 0x2 ;  /* 0x0000000403027c11 */ /* 0x002fc8000f8010ff */
[----:B------:R-:W-:-:S05]  /*0630*/  LEA.HI.X R3, R3, UR5, R8, 0x2, P0 ;  /* 0x0000000503037c11 */ /* 0x000fca00080f1408 */
[----:B------:R-:W2:Y:S04]  /*0640*/  LDG.E R9, desc[UR14][R2.64] ;  /* 0x0000000e02097981 */ /* 0x000ea8000c1e1900 */
[----:B------:R-:W3:Y:S04]  /*0650*/  LDG.E R8, desc[UR14][R2.64+0x400] ;  /* 0x0004000e02087981 */ /* 0x000ee8000c1e1900 */
[----:B------:R-:W4:Y:S04]  /*0660*/  LDG.E R11, desc[UR14][R2.64+0x800] ;  /* 0x0008000e020b7981 */ /* 0x000f28000c1e1900 */
[----:B------:R-:W4:Y:S04]  /*0670*/  LDG.E R13, desc[UR14][R2.64+0xc00] ;  /* 0x000c000e020d7981 */ /* 0x000f28000c1e1900 */
[----:B------:R-:W4:Y:S04]  /*0680*/  LDG.E R15, desc[UR14][R2.64+0x1000] ;  /* 0x0010000e020f7981 */ /* 0x000f28000c1e1900 */
[----:B------:R-:W4:Y:S04]  /*0690*/  LDG.E R17, desc[UR14][R2.64+0x1400] ;  /* 0x0014000e02117981 */ /* 0x000f28000c1e1900 */
[----:B------:R-:W4:Y:S04]  /*06a0*/  LDG.E R19, desc[UR14][R2.64+0x1800] ;  /* 0x0018000e02137981 */ /* 0x000f28000c1e1900 */
[----:B------:R-:W4:Y:S01]  /*06b0*/  LDG.E R21, desc[UR14][R2.64+0x1c00] ;  /* 0x001c000e02157981 */ /* 0x000f22000c1e1900 */
[----:B------:R-:W-:-:S02]  /*06c0*/  VIADD R6, R6, 0x800 ;  /* 0x0000080006067836 */ /* 0x000fc40000000000 */
        /* <DEDUP_REMOVED lines=8> */
.L_x_67:
[----:B------:R-:W-:Y:S05]  /*0750*/  BSYNC.RECONVERGENT B2 ;  /* 0x0000000000027941 */ /* 0x000fea0003800200 */
.L_x_66:
        /* <DEDUP_REMOVED lines=14> */
[----:B------:R-:W4:Y:S01]  /*0840*/  LDG.E R13, desc[UR14][R2.64+0xc00] ;  /* 0x000c000e020d7981 */ /* 0x000f22000c1e1900 */
[----:B------:R-:W-:Y:S01]  /*0850*/  IADD3 R6, PT, PT, R6, 0x400, RZ ;  /* 0x0000040006067810 */ /* 0x000fe20007ffe0ff */
[----:B--2--5:R-:W-:-:S04]  /*0860*/  FADD R9, R4, R9 ;  /* 0x0000000904097221 */ /* 0x024fc80000000000 */
[----:B---3--:R-:W-:-:S04]  /*0870*/  FADD R8, R9, R8 ;  /* 0x0000000809087221 */ /* 0x008fc80000000000 */
[----:B----4-:R-:W-:-:S04]  /*0880*/  FADD R8, R8, R11 ;  /* 0x0000000b08087221 */ /* 0x010fc80000000000 */
[----:B------:R-:W-:-:S07]  /*0890*/  FADD R4, R8, R13 ;  /* 0x0000000d08047221 */ /* 0x000fce0000000000 */
.L_x_69:
[----:B------:R-:W-:Y:S05]  /*08a0*/  BSYNC.RECONVERGENT B2 ;  /* 0x0000000000027941 */ /* 0x000fea0003800200 */
.L_x_68:
[----:B------:R-:W-:Y:S05]  /*08b0*/  @!P1 BRA `(.L_x_62) ;  /* 0x00000000002c9947 */ /* 0x000fea0003800000 */
[----:B------:R-:W1:Y:S01]  /*08c0*/  LDC.64 R2, c[0x0][0x380] ;  /* 0x0000e000ff027b82 */ /* 0x000e620000000a00 */
[----:B0-----:R-:W-:Y:S01]  /*08d0*/  IMAD.U32 R9, RZ, RZ, UR16 ;  /* 0x00000010ff097e24 */ /* 0x001fe2000f8e00ff */
[----:B------:R-:W-:-:S03]  /*08e0*/  IADD3 R7, PT, PT, -R7, RZ, RZ ;  /* 0x000000ff07077210 */ /* 0x000fc60007ffe1ff */
[----:B-1----:R-:W-:-:S07]  /*08f0*/  IMAD.WIDE.U32 R2, R9, 0x4000, R2 ;  /* 0x0000400009027825 */ /* 0x002fce00078e0002 */
.L_x_70:
[----:B------:R-:W-:-:S06]  /*0900*/  IMAD.WIDE R8, R6, 0x4, R2 ;  /* 0x0000000406087825 */ /* 0x000fcc00078e0202 */
[----:B------:R-:W2:Y:S01]  /*0910*/  LDG.E R9, desc[UR14][R8.64] ;  /* 0x0000000e08097981 */ /* 0x000ea2000c1e1900 */
[----:B------:R-:W-:Y:S01]  /*0920*/  VIADD R7, R7, 0x1 ;  /* 0x0000000107077836 */ /* 0x000fe20000000000 */
[----:B------:R-:W-:-:S04]  /*0930*/  IADD3 R6, PT, PT, R6, 0x100, RZ ;  /* 0x0000010006067810 */ /* 0x000fc80007ffe0ff */
[----:B------:R-:W-:Y:S01]  /*0940*/  ISETP.NE.AND P0, PT, R7, RZ, PT ;  /* 0x000000ff0700720c */ /* 0x000fe20003f05270 */
[----:B--2--5:R-:W-:-:S12]  /*0950*/  FADD R4, R9, R4 ;  /* 0x0000000409047221 */ /* 0x024fd80000000000 */
[----:B------:R-:W-:Y:S05]  /*0960*/  @P0 BRA `(.L_x_70) ;  /* 0xfffffffc00e40947 */ /* 0x000fea000383ffff */
.L_x_62:
[----:B------:R-:W-:Y:S05]  /*0970*/  BSYNC.RECONVERGENT B1 ;  /* 0x0000000000017941 */ /* 0x000fea0003800200 */
.L_x_61:
[----:B------:R-:W-:Y:S01]  /*0980*/  ISETP.GE.AND P0, PT, R5, 0x100, PT ;  /* 0x000001000500780c */ /* 0x000fe20003f06270 */
[----:B-----5:R-:W-:-:S12]  /*0990*/  IMAD.MOV.U32 R11, RZ, RZ, R4 ;  /* 0x000000ffff0b7224 */ /* 0x020fd800078e0004 */
[----:B------:R-:W-:Y:S05]  /*09a0*/  @!P0 BRA `(.L_x_71) ;  /* 0x0000000000ac8947 */ /* 0x000fea0003800000 */
[----:B------:R-:W1:Y:S01]  /*09b0*/  S2R R7, SR_LANEID ;  /* 0x0000000000077919 */ /* 0x000e620000000000 */
[----:B------:R-:W2:Y:S02]  /*09c0*/  SHFL.DOWN PT, R2, R11, 0x1, 0x1f ;  /* 0x08201f000b027f89 */ /* 0x000ea400000e0000 */
[----:B--2---:R-:W-:Y:S01]  /*09d0*/  FADD R2, R2, R11 ;  /* 0x0000000b02027221 */ /* 0x004fe20000000000 */
[C---:B-1----:R-:W-:Y:S02]  /*09e0*/  ISETP.GT.AND P0, PT, R7.reuse, 0x1e, PT ;  /* 0x0000001e0700780c */ /* 0x042fe40003f04270 */
[----:B------:R-:W-:Y:S02]  /*09f0*/  ISETP.NE.AND P1, PT, R7, RZ, PT ;  /* 0x000000ff0700720c */ /* 0x000fe40003f25270 */
[----:B------:R-:W-:Y:S02]  /*0a00*/  FSEL R2, R11, R2, P0 ;  /* 0x000000020b027208 */ /* 0x000fe40000000000 */
[----:B------:R-:W-:-:S03]  /*0a10*/  ISETP.GT.AND P0, PT, R7, 0x1d, PT ;  /* 0x0000001d0700780c */ /* 0x000fc60003f04270 */
[----:B------:R-:W1:Y:S06]  /*0a20*/  SHFL.DOWN PT, R3, R2, 0x2, 0x1f ;  /* 0x08401f0002037f89 */ /* 0x000e6c00000e0000 */
[----:B------:R-:W2:Y:S01]  /*0a30*/  @!P1 S2R R6, SR_CgaCtaId ;  /* 0x0000000000069919 */ /* 0x000ea20000008800 */
[----:B------:R-:W-:Y:S02]  /*0a40*/  @!P1 MOV R5, 0x400 ;  /* 0x0000040000059802 */ /* 0x000fe40000000f00 */
[----:B------:R-:W-:-:S04]  /*0a50*/  @!P1 SHF.R.U32.HI R4, RZ, 0x3, R0 ;  /* 0x00000003ff049819 */ /* 0x000fc80000011600 */
[----:B------:R-:W-:Y:S01]  /*0a60*/  @!P1 LOP3.LUT R4, R4, 0x7c, RZ, 0xc0, !PT ;  /* 0x0000007c04049812 */ /* 0x000fe200078ec0ff */
[----:B-1----:R-:W-:Y:S01]  /*0a70*/  @!P0 FADD R2, R2, R3 ;  /* 0x0000000302028221 */ /* 0x002fe20000000000 */
[----:B------:R-:W-:-:S04]  /*0a80*/  ISETP.GT.AND P0, PT, R7, 0x1b, PT ;  /* 0x0000001b0700780c */ /* 0x000fc80003f04270 */
[----:B------:R-:W1:Y:S01]  /*0a90*/  SHFL.DOWN PT, R3, R2, 0x4, 0x1f ;  /* 0x08801f0002037f89 */ /* 0x000e6200000e0000 */
[----:B--2---:R-:W-:-:S04]  /*0aa0*/  @!P1 LEA R5, R6, R5, 0x18 ;  /* 0x0000000506059211 */ /* 0x004fc800078ec0ff */
[----:B------:R-:W-:-:S04]  /*0ab0*/  @!P1 IADD3 R4, PT, PT, R4, R5, RZ ;  /* 0x0000000504049210 */ /* 0x000fc80007ffe0ff */
[----:B-1----:R-:W-:Y:S01]  /*0ac0*/  @!P0 FADD R2, R2, R3 ;  /* 0x0000000302028221 */ /* 0x002fe20000000000 */
[----:B------:R-:W-:-:S04]  /*0ad0*/  ISETP.GT.AND P0, PT, R7, 0x17, PT ;  /* 0x000000170700780c */ /* 0x000fc80003f04270 */
[----:B------:R-:W1:Y:S09]  /*0ae0*/  SHFL.DOWN PT, R3, R2, 0x8, 0x1f ;  /* 0x09001f0002037f89 */ /* 0x000e7200000e0000 */
[----:B-1----:R-:W-:Y:S01]  /*0af0*/  @!P0 FADD R2, R2, R3 ;  /* 0x0000000302028221 */ /* 0x002fe20000000000 */
[----:B------:R-:W-:-:S04]  /*0b00*/  ISETP.NE.AND P0, PT, R0, RZ, PT ;  /* 0x000000ff0000720c */ /* 0x000fc80003f05270 */
[----:B------:R-:W1:Y:S02]  /*0b10*/  SHFL.DOWN PT, R3, R2, 0x10, 0x1f ;  /* 0x0a001f0002037f89 */ /* 0x000e6400000e0000 */
[----:B-1----:R-:W-:-:S05]  /*0b20*/  FADD R3, R2, R3 ;  /* 0x0000000302037221 */ /* 0x002fca0000000000 */
[----:B------:R2:W-:Y:S01]  /*0b30*/  @!P1 STS [R4+0x8], R3 ;  /* 0x0000080304009388 */ /* 0x0005e20000000800 */
[----:B------:R-:W-:Y:S01]  /*0b40*/  BAR.SYNC.DEFER_BLOCKING 0x0 ;  /* 0x0000000000007b1d */ /* 0x000fe20000010000 */
[----:B------:R-:W-:-:S04]  /*0b50*/  ISETP.GT.AND P1, PT, R7, 0xf, PT ;  /* 0x0000000f0700780c */ /* 0x000fc80003f24270 */
[----:B0-----:R-:W-:Y:S01]  /*0b60*/  FSEL R9, R2, R3, P1 ;  /* 0x0000000302097208 */ /* 0x001fe20000800000 */
[----:B------:R-:W-:Y:S08]  /*0b70*/  @P0 BRA `(.L_x_72) ;  /* 0x0000001400d00947 */ /* 0x000ff00003800000 */
[----:B------:R-:W0:Y:S01]  /*0b80*/  S2UR UR5, SR_CgaCtaId ;  /* 0x00000000000579c3 */ /* 0x000e220000008800 */
[----:B------:R-:W-:Y:S02]  /*0b90*/  UMOV UR4, 0x400 ;  /* 0x0000040000047882 */ /* 0x000fe40000000000 */
[----:B0-----:R-:W-:-:S09]  /*0ba0*/  ULEA UR4, UR5, UR4, 0x18 ;  /* 0x0000000405047291 */ /* 0x001fd2000f8ec0ff */
[----:B------:R-:W0:Y:S04]  /*0bb0*/  LDS R0, [UR4+0xc] ;  /* 0x00000c04ff007984 */ /* 0x000e280008000800 */
[----:B--2---:R-:W1:Y:S04]  /*0bc0*/  LDS.128 R4, [UR4+0x10] ;  /* 0x00001004ff047984 */ /* 0x004e680008000c00 */
        /* <DEDUP_REMOVED lines=9> */
.L_x_71:
[----:B0-----:R-:W0:Y:S01]  /*0c60*/  S2R R9, SR_LANEID ;  /* 0x0000000000097919 */ /* 0x001e220000000000 */
[----:B------:R-:W-:-:S05]  /*0c70*/  LOP3.LUT R2, R0, 0x3e0, RZ, 0xc0, !PT ;  /* 0x000003e000027812 */ /* 0x000fca00078ec0ff */
[----:B------:R-:W-:Y:S01]  /*0c80*/  VIADD R4, R2, 0x20 ;  /* 0x0000002002047836 */ /* 0x000fe20000000000 */
[----:B------:R-:W-:-:S04]  /*0c90*/  LOP3.LUT R2, RZ, R2, RZ, 0x33, !PT ;  /* 0x00000002ff027212 */ /* 0x000fc800078e33ff */
[----:B------:R-:W-:Y:S02]  /*0ca0*/  ISETP.GT.AND P0, PT, R4, R5, PT ;  /* 0x000000050400720c */ /* 0x000fe40003f04270 */
[----:B------:R-:W-:-:S04]  /*0cb0*/  IADD3 R2, PT, PT, R5, R2, RZ ;  /* 0x0000000205027210 */ /* 0x000fc80007ffe0ff */
[----:B------:R-:W-:-:S05]  /*0cc0*/  SEL R2, R2, 0x1f, P0 ;  /* 0x0000001f02027807 */ /* 0x000fca0000000000 */
[----:B------:R-:W1:Y:S01]  /*0cd0*/  SHFL.DOWN PT, R3, R11, 0x1, R2 ;  /* 0x082000000b037989 */ /* 0x000e6200000e0002 */
[C---:B0-----:R-:W-:Y:S01]  /*0ce0*/  ISETP.GE.AND P0, PT, R9.reuse, R2, PT ;  /* 0x000000020900720c */ /* 0x041fe20003f06270 */
[C---:B------:R-:W-:Y:S01]  /*0cf0*/  VIADD R7, R9.reuse, 0x2 ;  /* 0x0000000209077836 */ /* 0x040fe20000000000 */
[----:B------:R-:W-:-:S11]  /*0d00*/  ISETP.NE.AND P1, PT, R9, RZ, PT ;  /* 0x000000ff0900720c */ /* 0x000fd60003f25270 */
[----:B-1----:R-:W-:Y:S01]  /*0d10*/  @!P0 FADD R11, R3, R11 ;  /* 0x0000000b030b8221 */ /* 0x002fe20000000000 */
[----:B------:R-:W-:Y:S01]  /*0d20*/  ISETP.GT.AND P0, PT, R7, R2, PT ;  /* 0x000000020700720c */ /* 0x000fe20003f04270 */
[----:B------:R-:W0:Y:S01]  /*0d30*/  @!P1 S2R R13, SR_CgaCtaId ;  /* 0x00000000000d9919 */ /* 0x000e220000008800 */
[----:B------:R-:W-:Y:S02]  /*0d40*/  IADD3 R7, PT, PT, R9, 0x4, RZ ;  /* 0x0000000409077810 */ /* 0x000fe40007ffe0ff */
[----:B------:R-:W-:Y:S01]  /*0d50*/  @!P1 MOV R6, 0x400 ;  /* 0x0000040000069802 */ /* 0x000fe20000000f00 */
[----:B------:R-:W1:Y:S01]  /*0d60*/  SHFL.DOWN PT, R3, R11, 0x2, R2 ;  /* 0x084000000b037989 */ /* 0x000e6200000e0002 */
[----:B------:R-:W-:-:S04]  /*0d70*/  @!P1 SHF.R.U32.HI R4, RZ, 0x3, R0 ;  /* 0x00000003ff049819 */ /* 0x000fc80000011600 */
[----:B------:R-:W-:-:S03]  /*0d80*/  @!P1 LOP3.LUT R4, R4, 0x7c, RZ, 0xc0, !PT ;  /* 0x0000007c04049812 */ /* 0x000fc600078ec0ff */
[----:B-1----:R-:W-:Y:S01]  /*0d90*/  @!P0 FADD R11, R11, R3 ;  /* 0x000000030b0b8221 */ /* 0x002fe20000000000 */
[----:B------:R-:W-:Y:S01]  /*0da0*/  ISETP.GT.AND P0, PT, R7, R2, PT ;  /* 0x000000020700720c */ /* 0x000fe20003f04270 */
[----:B------:R-:W-:Y:S01]  /*0db0*/  VIADD R7, R9, 0x8 ;  /* 0x0000000809077836 */ /* 0x000fe20000000000 */
[----:B0-----:R-:W-:Y:S02]  /*0dc0*/  @!P1 LEA R13, R13, R6, 0x18 ;  /* 0x000000060d0d9211 */ /* 0x001fe400078ec0ff */
[----:B------:R-:W0:Y:S03]  /*0dd0*/  SHFL.DOWN PT, R3, R11, 0x4, R2 ;  /* 0x088000000b037989 */ /* 0x000e2600000e0002 */
[----:B------:R-:W-:-:S06]  /*0de0*/  @!P1 IMAD.IADD R4, R4, 0x1, R13 ;  /* 0x0000000104049824 */ /* 0x000fcc00078e020d */
[----:B0-----:R-:W-:Y:S01]  /*0df0*/  @!P0 FADD R11, R11, R3 ;  /* 0x000000030b0b8221 */ /* 0x001fe20000000000 */
[-C--:B------:R-:W-:Y:S02]  /*0e00*/  ISETP.GT.AND P0, PT, R7, R2.reuse, PT ;  /* 0x000000020700720c */ /* 0x080fe40003f04270 */
[----:B------:R-:W-:Y:S02]  /*0e10*/  IADD3 R7, PT, PT, R9, 0x10, RZ ;  /* 0x0000001009077810 */ /* 0x000fe40007ffe0ff */
[----:B------:R-:W0:Y:S09]  /*0e20*/  SHFL.DOWN PT, R3, R11, 0x8, R2 ;  /* 0x090000000b037989 */ /* 0x000e3200000e0002 */
[----:B0-----:R-:W-:Y:S01]  /*0e30*/  @!P0 FADD R11, R11, R3 ;  /* 0x000000030b0b8221 */ /* 0x001fe20000000000 */
[----:B------:R-:W-:-:S04]  /*0e40*/  ISETP.GT.AND P0, PT, R7, R2, PT ;  /* 0x000000020700720c */ /* 0x000fc80003f04270 */
[----:B------:R-:W0:Y:S09]  /*0e50*/  SHFL.DOWN PT, R3, R11, 0x10, R2 ;  /* 0x0a0000000b037989 */ /* 0x000e3200000e0002 */
        /* <DEDUP_REMOVED lines=13> */
[----:B------:R-:W1:Y:S04]  /*0f30*/  LDS R0, [UR4+0xc] ;  /* 0x00000c04ff007984 */ /* 0x000e680008000800 */
[----:B------:R-:W0:Y:S04]  /*0f40*/  LDS.128 R12, [UR4+0x10] ;  /* 0x00001004ff0c7984 */ /* 0x000e280008000c00 */
[----:B------:R-:W2:Y:S01]  /*0f50*/  LDS.64 R2, [UR4+0x20] ;  /* 0x00002004ff027984 */ /* 0x000ea20008000a00 */
[----:B-1----:R-:W-:Y:S01]  /*0f60*/  @P2 FADD R9, R9, R0 ;  /* 0x0000000009092221 */ /* 0x002fe20000000000 */
[----:B------:R-:W-:-:S03]  /*0f70*/  ISETP.GT.AND P2, PT, R5, 0xa0, PT ;  /* 0x000000a00500780c */ /* 0x000fc60003f44270 */
[----:B0-----:R-:W-:Y:S01]  /*0f80*/  @P4 FADD R9, R9, R12 ;  /* 0x0000000c09094221 */ /* 0x001fe20000000000 */
        /* <DEDUP_REMOVED lines=8> */
.L_x_58:
[----:B------:R-:W0:Y:S01]  /*1010*/  S2R R0, SR_TID.X ;  /* 0x0000000000007919 */ /* 0x000e220000002100 */
[----:B------:R-:W1:Y:S01]  /*1020*/  LDC.64 R4, c[0x0][0x380] ;  /* 0x0000e000ff047b82 */ /* 0x000e620000000a00 */
[----:B0-----:R-:W-:-:S04]  /*1030*/  VIADD R7, R0, UR7 ;  /* 0x0000000700077c36 */ /* 0x001fc80008000000 */
[----:B-1----:R-:W-:-:S05]  /*1040*/  IMAD.WIDE.U32 R4, R7, 0x4, R4 ;  /* 0x0000000407047825 */ /* 0x002fca00078e0004 */
[----:B------:R-:W2:Y:S04]  /*1050*/  LDG.E R7, desc[UR14][R4.64] ;  /* 0x0000000e04077981 */ /* 0x000ea8000c1e1900 */
[----:B------:R-:W2:Y:S04]  /*1060*/  LDG.E R8, desc[UR14][R4.64+0x400] ;  /* 0x0004000e04087981 */ /* 0x000ea8000c1e1900 */
[----:B------:R-:W3:Y:S04]  /*1070*/  LDG.E R9, desc[UR14][R4.64+0x800] ;  /* 0x0008000e04097981 */ /* 0x000ee8000c1e1900 */
[----:B------:R-:W3:Y:S04]  /*1080*/  LDG.E R10, desc[UR14][R4.64+0xc00] ;  /* 0x000c000e040a7981 */ /* 0x000ee8000c1e1900 */
[----:B------:R-:W4:Y:S04]  /*1090*/  LDG.E R11, desc[UR14][R4.64+0x1000] ;  /* 0x0010000e040b7981 */ /* 0x000f28000c1e1900 */
[----:B------:R-:W4:Y:S04]  /*10a0*/  LDG.E R12, desc[UR14][R4.64+0x1400] ;  /* 0x0014000e040c7981 */ /* 0x000f28000c1e1900 */
[----:B------:R-:W5:Y:S04]  /*10b0*/  LDG.E R13, desc[UR14][R4.64+0x1800] ;  /* 0x0018000e040d7981 */ /* 0x000f68000c1e1900 */
        /* <DEDUP_REMOVED lines=8> */
[----:B------:R-:W5:Y:S01]  /*1140*/  LDG.E R21, desc[UR14][R4.64+0x3c00] ;  /* 0x003c000e04157981 */ /* 0x000f62000c1e1900 */
[----:B------:R-:W-:-:S04]  /*1150*/  ISETP.GE.U32.AND P0, PT, R23, UR5, PT ;  /* 0x0000000517007c0c */ /* 0x000fc8000bf06070 */
[----:B------:R-:W-:Y:S01]  /*1160*/  ISETP.GE.U32.AND.EX P0, PT, R22, UR4, PT, P0 ;  /* 0x0000000416007c0c */ /* 0x000fe2000bf06100 */
        /* <DEDUP_REMOVED lines=13> */
[----:B------:R-:W-:-:S04]  /*1240*/  FADD R6, R15, R6 ;  /* 0x000000060f067221 */ /* 0x000fc80000000000 */
[----:B------:R-:W-:Y:S01]  /*1250*/  FADD R7, R7, R6 ;  /* 0x0000000607077221 */ /* 0x000fe20000000000 */
[----:B------:R-:W-:Y:S06]  /*1260*/  @!P0 BRA `(.L_x_73) ;  /* 0x0000000c006c8947 */ /* 0x000fec0003800000 */
[----:B------:R-:W-:Y:S01]  /*1270*/  UIADD3 UR8, UP0, UPT, UR5, UR7, URZ ;  /* 0x0000000705087290 */ /* 0x000fe2000ff1e0ff */
[----:B------:R-:W-:Y:S01]  /*1280*/  IADD3 R23, P2, PT, R2, -0x1000, RZ ;  /* 0xfffff00002177810 */ /* 0x000fe20007f5e0ff */
[----:B------:R-:W0:Y:S01]  /*1290*/  LDCU.64 UR12, c[0x0][0x380] ;  /* 0x00007000ff0c77ac */ /* 0x000e220008000a00 */
[----:B------:R-:W-:Y:S02]  /*12a0*/  LOP3.LUT R5, RZ, R0, RZ, 0x33, !PT ;  /* 0x00000000ff057212 */ /* 0x000fe400078e33ff */
[----:B------:R-:W-:Y:S01]  /*12b0*/  IADD3.X R8, PT, PT, R3, -0x1, RZ, P2, !PT ;  /* 0xffffffff03087810 */ /* 0x000fe200017fe4ff */
[----:B------:R-:W-:Y:S01]  /*12c0*/  UIADD3.X UR9, UPT, UPT, URZ, UR4, URZ, UP0, !UPT ;  /* 0x00000004ff097290 */ /* 0x000fe200087fe4ff */
[----:B------:R-:W-:Y:S01]  /*12d0*/  ISETP.LT.U32.AND P0, PT, R23, UR8, PT ;  /* 0x0000000817007c0c */ /* 0x000fe2000bf01070 */
[----:B------:R-:W-:Y:S01]  /*12e0*/  UMOV UR6, UR5 ;  /* 0x0000000500067c82 */ /* 0x000fe20008000000 */
[----:B------:R-:W-:Y:S01]  /*12f0*/  IADD3 R9, P1, PT, R0, UR8, RZ ;  /* 0x0000000800097c10 */ /* 0x000fe2000ff3e0ff */
[----:B------:R-:W-:Y:S01]  /*1300*/  UMOV UR4, URZ ;  /* 0x000000ff00047c82 */ /* 0x000fe20008000000 */
[----:B------:R-:W-:Y:S01]  /*1310*/  IADD3 R5, PT, PT, R2, -UR5, R5 ;  /* 0x8000000502057c10 */ /* 0x000fe2000fffe005 */
[----:B------:R-:W-:Y:S01]  /*1320*/  UMOV UR10, UR8 ;  /* 0x00000008000a7c82 */ /* 0x000fe20008000000 */
[----:B------:R-:W-:Y:S01]  /*1330*/  MOV R11, UR9 ;  /* 0x00000009000b7c02 */ /* 0x000fe20008000f00 */
[----:B------:R-:W-:-:S03]  /*1340*/  IMAD.X R0, RZ, RZ, UR9, P1 ;  /* 0x00000009ff007e24 */ /* 0x000fc600088e06ff */
[----:B------:R-:W-:Y:S02]  /*1350*/  ISETP.GT.U32.AND.EX P0, PT, R11, R8, PT, P0 ;  /* 0x000000080b00720c */ /* 0x000fe40003f04100 */
[----:B0-----:R-:W-:-:S04]  /*1360*/  LEA R6, P2, R9, UR12, 0x2 ;  /* 0x0000000c09067c11 */ /* 0x001fc8000f8410ff */
[----:B------:R-:W-:Y:S02]  /*1370*/  IADD3 R6, P1, PT, R6, 0x2000, RZ ;  /* 0x0000200006067810 */ /* 0x000fe40007f3e0ff */
[----:B------:R-:W-:Y:S02]  /*1380*/  LEA.HI.X R9, R9, UR13, R0, 0x2, P2 ;  /* 0x0000000d09097c11 */ /* 0x000fe400090f1400 */
[----:B------:R-:W-:Y:S01]  /*1390*/  IADD3 R0, PT, PT, R5, -UR7, RZ ;  /* 0x8000000705007c10 */ /* 0x000fe2000fffe0ff */
[----:B------:R-:W-:Y:S02]  /*13a0*/  UMOV UR7, UR9 ;  /* 0x0000000900077c82 */ /* 0x000fe40008000000 */
[----:B------:R-:W-:Y:S01]  /*13b0*/  IMAD.X R9, RZ, RZ, R9, P1 ;  /* 0x000000ffff097224 */ /* 0x000fe200008e0609 */
[----:B------:R-:W-:Y:S06]  /*13c0*/  @P0 BRA `(.L_x_74) ;  /* 0x0000000400000947 */ /* 0x000fec0003800000 */
[----:B------:R-:W0:Y:S01]  /*13d0*/  LDC.64 R2, c[0x0][0x3b8] ;  /* 0x0000ee00ff027b82 */ /* 0x000e220000000a00 */
[----:B------:R-:W1:Y:S01]  /*13e0*/  LDCU.64 UR12, c[0x0][0x380] ;  /* 0x00007000ff0c77ac */ /* 0x000e620008000a00 */
[----:B------:R-:W-:Y:S01]  /*13f0*/  NOP ;  /* 0x0000000000007918 */ /* 0x000fe20000000000 */
.L_x_75:
[----:B------:R-:W2:Y:S02]  /*1400*/  S2R R5, SR_TID.X ;  /* 0x0000000000057919 */ /* 0x000ea40000002100 */
[----:B--2---:R-:W-:-:S04]  /*1410*/  IADD3 R5, P0, PT, R5, UR8, RZ ;  /* 0x0000000805057c10 */ /* 0x004fc8000ff1e0ff */
[----:B------:R-:W-:Y:S02]  /*1420*/  IADD3.X R10, PT, PT, RZ, UR9, RZ, P0, !PT ;  /* 0x00000009ff0a7c10 */ /* 0x000fe400087fe4ff */
[----:B-1----:R-:W-:-:S04]  /*1430*/  LEA R4, P0, R5, UR12, 0x2 ;  /* 0x0000000c05047c11 */ /* 0x002fc8000f8010ff */
[----:B------:R-:W-:-:S05]  /*1440*/  LEA.HI.X R5, R5, UR13, R10, 0x2, P0 ;  /* 0x0000000d05057c11 */ /* 0x000fca00080f140a */
        /* <DEDUP_REMOVED lines=15> */
[----:B------:R1:W5:Y:S01]  /*1540*/  LDG.E R22, desc[UR14][R4.64+0x3c00] ;  /* 0x003c000e04167981 */ /* 0x000362000c1e1900 */
[----:B------:R-:W-:-:S02]  /*1550*/  USHF.R.S32.HI UR11, URZ, 0x1f, UR5 ;  /* 0x0000001fff0b7899 */ /* 0x000fc40008011405 */
[----:B------:R-:W-:-:S04]  /*1560*/  UIADD3 UR6, UP0, UPT, UR5, UR10, URZ ;  /* 0x0000000a05067290 */ /* 0x000fc8000ff1e0ff */
[----:B------:R-:W-:Y:S01]  /*1570*/  UIADD3.X UR7, UPT, UPT, UR11, UR7, URZ, UP0, !UPT ;  /* 0x000000070b077290 */ /* 0x000fe200087fe4ff */
[----:B--2---:R-:W-:Y:S01]  /*1580*/  FADD R7, R24, R7 ;  /* 0x0000000718077221 */ /* 0x004fe20000000000 */
[----:B0-----:R-:W-:-:S04]  /*1590*/  IADD3 R24, P1, PT, R2, -UR8, RZ ;  /* 0x8000000802187c10 */ /* 0x001fc8000ff3e0ff */
[----:B------:R-:W-:Y:S02]  /*15a0*/  ISETP.GE.U32.AND P0, PT, R24, UR5, PT ;  /* 0x0000000518007c0c */ /* 0x000fe4000bf06070 */
[----:B-1----:R-:W-:Y:S01]  /*15b0*/  IADD3.X R4, PT, PT, R3, ~UR9, RZ, P1, !PT ;  /* 0x8000000903047c10 */ /* 0x002fe20008ffe4ff */
[----:B---3--:R-:W-:-:S03]  /*15c0*/  FADD R26, R25, R26 ;  /* 0x0000001a191a7221 */ /* 0x008fc60000000000 */
[----:B------:R-:W-:Y:S01]  /*15d0*/  ISETP.GE.U32.AND.EX P0, PT, R4, UR11, PT, P0 ;  /* 0x0000000b04007c0c */ /* 0x000fe2000bf06100 */
        /* <DEDUP_REMOVED lines=12> */
[----:B------:R-:W-:-:S04]  /*16a0*/  FADD R7, R7, R10 ;  /* 0x0000000a07077221 */ /* 0x000fc80000000000 */
[----:B------:R-:W-:Y:S01]  /*16b0*/  FADD R7, R22, R7 ;  /* 0x0000000716077221 */ /* 0x000fe20000000000 */
[----:B------:R-:W-:Y:S06]  /*16c0*/  @!P0 BRA `(.L_x_73) ;  /* 0x0000000800548947 */ /* 0x000fec0003800000 */
[----:B------:R-:W-:Y:S01]  /*16d0*/  UIADD3 UR8, UP0, UPT, UR5, UR8, URZ ;  /* 0x0000000805087290 */ /* 0x000fe2000ff1e0ff */
[----:B------:R-:W-:Y:S01]  /*16e0*/  MOV R5, R9 ;  /* 0x0000000900057202 */ /* 0x000fe20000000f00 */
[----:B------:R-:W-:Y:S01]  /*16f0*/  IMAD.U32 R11, RZ, RZ, UR5 ;  /* 0x00000005ff0b7e24 */ /* 0x000fe2000f8e00ff */
[----:B------:R-:W-:Y:S01]  /*1700*/  UIADD3 UR4, UPT, UPT, UR4, 0x1, URZ ;  /* 0x0000000104047890 */ /* 0x000fe2000fffe0ff */
[----:B------:R-:W-:Y:S01]  /*1710*/  IMAD.MOV.U32 R4, RZ, RZ, R6 ;  /* 0x000000ffff047224 */ /* 0x000fe200078e0006 */
[----:B------:R-:W-:Y:S01]  /*1720*/  UIADD3.X UR9, UPT, UPT, UR11, UR9, URZ, UP0, !UPT ;  /* 0x000000090b097290 */ /* 0x000fe200087fe4ff */
[----:B------:R-:W-:Y:S01]  /*1730*/  ISETP.LT.U32.AND P0, PT, R23, UR8, PT ;  /* 0x0000000817007c0c */ /* 0x000fe2000bf01070 */
[----:B------:R-:W-:Y:S01]  /*1740*/  VIADD R0, R0, -UR5 ;  /* 0x8000000500007c36 */ /* 0x000fe20008000000 */
[----:B------:R-:W-:Y:S01]  /*1750*/  UMOV UR10, UR6 ;  /* 0x00000006000a7c82 */ /* 0x000fe20008000000 */
[----:B------:R-:W-:Y:S02]  /*1760*/  IMAD.WIDE R4, R11, 0x4, R4 ;  /* 0x000000040b047825 */ /* 0x000fe400078e0204 */
[----:B------:R-:W-:-:S02]  /*1770*/  MOV R13, UR9 ;  /* 0x00000009000d7c02 */ /* 0x000fc40008000f00 */
[----:B------:R-:W-:Y:S01]  /*1780*/  IMAD.MOV.U32 R6, RZ, RZ, R4 ;  /* 0x000000ffff067224 */ /* 0x000fe200078e0004 */
[----:B------:R-:W-:Y:S02]  /*1790*/  MOV R9, R5 ;  /* 0x0000000500097202 */ /* 0x000fe40000000f00 */
[----:B------:R-:W-:-:S13]  /*17a0*/  ISETP.GT.U32.AND.EX P0, PT, R13, R8, PT, P0 ;  /* 0x000000080d00720c */ /* 0x000fda0003f04100 */
[----:B------:R-:W-:Y:S05]  /*17b0*/  @!P0 BRA `(.L_x_75) ;  /* 0xfffffffc00108947 */ /* 0x000fea000383ffff */
[----:B------:R-:W-:-:S05]  /*17c0*/  UMOV UR6, UR5 ;  /* 0x0000000500067c82 */ /* 0x000fca0008000000 */
.L_x_74:
[----:B------:R-:W0:Y:S01]  /*17d0*/  S2R R5, SR_TID.X ;  /* 0x0000000000057919 */ /* 0x000e220000002100 */
[C---:B------:R-:W-:Y:S01]  /*17e0*/  IADD3 R4, PT, PT, R2.reuse, -UR8, RZ ;  /* 0x8000000802047c10 */ /* 0x040fe2000fffe0ff */
[----:B------:R-:W-:Y:S01]  /*17f0*/  IMAD.U32 R8, RZ, RZ, UR9 ;  /* 0x00000009ff087e24 */ /* 0x000fe2000f8e00ff */
[----:B------:R-:W-:Y:S01]  /*1800*/  ISETP.LE.U32.AND P1, PT, R2, UR8, PT ;  /* 0x0000000802007c0c */ /* 0x000fe2000bf23070 */
[----:B------:R-:W-:Y:S01]  /*1810*/  BSSY.RECONVERGENT B1, `(.L_x_73) ;  /* 0x0000080000017945 */ /* 0x000fe20003800200 */
[----:B0-----:R-:W-:-:S04]  /*1820*/  ISETP.GE.AND P0, PT, R5, R4, PT ;  /* 0x000000040500720c */ /* 0x001fc80003f06270 */
[----:B------:R-:W-:-:S13]  /*1830*/  ISETP.GE.U32.OR.EX P0, PT, R8, R3, P0, P1 ;  /* 0x000000030800720c */ /* 0x000fda0000706510 */
[----:B------:R-:W-:Y:S05]  /*1840*/  @P0 BRA `(.L_x_76) ;  /* 0x0000000400f00947 */ /* 0x000fea0003800000 */
[----:B------:R-:W0:Y:S01]  /*1850*/  LDC R4, c[0x0][0x3c0] ;  /* 0x0000f000ff047b82 */ /* 0x000e220000000800 */
[----:B------:R-:W-:Y:S01]  /*1860*/  USHF.L.U32 UR5, UR16, 0xc, URZ ;  /* 0x0000000c10057899 */ /* 0x000fe200080006ff */
[----:B------:R-:W-:Y:S01]  /*1870*/  LOP3.LUT R3, RZ, R5, RZ, 0x33, !PT ;  /* 0x00000005ff037212 */ /* 0x000fe200078e33ff */
[----:B------:R-:W-:Y:S02]  /*1880*/  BSSY.RECONVERGENT B2, `(.L_x_77) ;  /* 0x0000037000027945 */ /* 0x000fe40003800200 */
[----:B------:R-:W-:-:S06]  /*1890*/  UIADD3 UR5, UPT, UPT, UR5, UR6, URZ ;  /* 0x0000000605057290 */ /* 0x000fcc000fffe0ff */
[----:B------:R-:W-:Y:S01]  /*18a0*/  IADD3 R2, PT, PT, R2, -UR5, R3 ;  /* 0x8000000502027c10 */ /* 0x000fe2000fffe003 */
[----:B0-----:R-:W-:Y:S01]  /*18b0*/  IMAD R3, R4, UR4, RZ ;  /* 0x0000000404037c24 */ /* 0x001fe2000f8e02ff */
[----:B------:R-:W-:-:S03]  /*18c0*/  MOV R4, R5 ;  /* 0x0000000500047202 */ /* 0x000fc60000000f00 */
[----:B------:R-:W-:-:S05]  /*18d0*/  IMAD R2, R3, -0x1000, R2 ;  /* 0xfffff00003027824 */ /* 0x000fca00078e0202 */
[C---:B------:R-:W-:Y:S02]  /*18e0*/  ISETP.GE.U32.AND P0, PT, R2.reuse, 0xf00, PT ;  /* 0x00000f000200780c */ /* 0x040fe40003f06070 */
[----:B------:R-:W-:-:S04]  /*18f0*/  LEA.HI R19, R2, 0x1, RZ, 0x18 ;  /* 0x0000000102137811 */ /* 0x000fc800078fc0ff */
[----:B------:R-:W-:-:S04]  /*1900*/  LOP3.LUT R21, R19, 0xf, RZ, 0xc0, !PT ;  /* 0x0000000f13157812 */ /* 0x000fc800078ec0ff */
[----:B------:R-:W-:-:S03]  /*1910*/  ISETP.NE.AND P1, PT, R21, RZ, PT ;  /* 0x000000ff1500720c */ /* 0x000fc60003f25270 */
[----:B------:R-:W-:Y:S10]  /*1920*/  @!P0 BRA `(.L_x_78) ;  /* 0x0000000000b08947 */ /* 0x000ff40003800000 */
[----:B------:R-:W-:Y:S01]  /*1930*/  LEA.HI R2, R0, 0x1, RZ, 0x18 ;  /* 0x0000000100027811 */ /* 0x000fe200078fc0ff */
[----:B------:R-:W-:-:S03]  /*1940*/  IMAD.MOV.U32 R4, RZ, RZ, R5 ;  /* 0x000000ffff047224 */ /* 0x000fc600078e0005 */
[----:B------:R-:W-:-:S04]  /*1950*/  LOP3.LUT R2, R2, 0x1fffff0, RZ, 0xc0, !PT ;  /* 0x01fffff002027812 */ /* 0x000fc800078ec0ff */
[----:B------:R-:W-:-:S07]  /*1960*/  IADD3 R8, PT, PT, -R2, RZ, RZ ;  /* 0x000000ff02087210 */ /* 0x000fce0007ffe1ff */
.L_x_79:
[----:B------:R-:W-:Y:S01]  /*1970*/  IMAD.MOV.U32 R2, RZ, RZ, R6 ;  /* 0x000000ffff027224 */ /* 0x000fe200078e0006 */
[----:B------:R-:W-:-:S05]  /*1980*/  MOV R3, R9 ;  /* 0x0000000900037202 */ /* 0x000fca0000000f00 */
[----:B------:R-:W2:Y:S04]  /*1990*/  LDG.E R18, desc[UR14][R2.64+-0x2000] ;  /* 0xffe0000e02127981 */ /* 0x000ea8000c1e1900 */
[----:B------:R-:W3:Y:S04]  /*19a0*/  LDG.E R17, desc[UR14][R2.64+-0x1c00] ;  /* 0xffe4000e02117981 */ /* 0x000ee8000c1e1900 */
        /* <DEDUP_REMOVED lines=14> */
[----:B------:R-:W-:-:S02]  /*1a90*/  VIADD R8, R8, 0x10 ;  /* 0x0000001008087836 */ /* 0x000fc40000000000 */
[----:B------:R-:W-:-:S03]  /*1aa0*/  VIADD R4, R4, 0x1000 ;  /* 0x0000100004047836 */ /* 0x000fc60000000000 */
[----:B------:R-:W-:Y:S01]  /*1ab0*/  ISETP.NE.AND P0, PT, R8, RZ, PT ;  /* 0x000000ff0800720c */ /* 0x000fe20003f05270 */
[----:B--2---:R-:W-:-:S04]  /*1ac0*/  FADD R18, R18, R7 ;  /* 0x0000000712127221 */ /* 0x004fc80000000000 */
        /* <DEDUP_REMOVED lines=13> */
[----:B------:R-:W-:-:S03]  /*1ba0*/  IADD3 R6, P2, PT, R2, 0x4000, RZ ;  /* 0x0000400002067810 */ /* 0x000fc60007f5e0ff */
[----:B------:R-:W-:Y:S01]  /*1bb0*/  FADD R10, R10, R9 ;  /* 0x000000090a0a7221 */ /* 0x000fe20000000000 */
[----:B------:R-:W-:-:S03]  /*1bc0*/  IADD3.X R9, PT, PT, RZ, R3, RZ, P2, !PT ;  /* 0x00000003ff097210 */ /* 0x000fc600017fe4ff */
[----:B------:R-:W-:Y:S01]  /*1bd0*/  FADD R7, R10, R5 ;  /* 0x000000050a077221 */ /* 0x000fe20000000000 */
[----:B------:R-:W-:Y:S06]  /*1be0*/  @P0 BRA `(.L_x_79) ;  /* 0xfffffffc00600947 */ /* 0x000fec000383ffff */
.L_x_78:
[----:B------:R-:W-:Y:S05]  /*1bf0*/  BSYNC.RECONVERGENT B2 ;  /* 0x0000000000027941 */ /* 0x000fea0003800200 */
.L_x_77:
[----:B------:R-:W-:Y:S05]  /*1c00*/  @!P1 BRA `(.L_x_76) ;  /* 0x0000000400009947 */ /* 0x000fea0003800000 */
[----:B------:R-:W-:Y:S01]  /*1c10*/  ISETP.GE.U32.AND P0, PT, R21, 0x8, PT ;  /* 0x000000081500780c */ /* 0x000fe20003f06070 */
[----:B------:R-:W-:Y:S01]  /*1c20*/  BSSY.RECONVERGENT B2, `(.L_x_80) ;  /* 0x0000019000027945 */ /* 0x000fe20003800200 */
[----:B------:R-:W-:-:S04]  /*1c30*/  LOP3.LUT R9, R19, 0x7, RZ, 0xc0, !PT ;  /* 0x0000000713097812 */ /* 0x000fc800078ec0ff */
[----:B------:R-:W-:-:S07]  /*1c40*/  ISETP.NE.AND P1, PT, R9, RZ, PT ;  /* 0x000000ff0900720c */ /* 0x000fce0003f25270 */
[----:B------:R-:W-:Y:S06]  /*1c50*/  @!P0 BRA `(.L_x_81) ;  /* 0x0000000000548947 */ /* 0x000fec0003800000 */
[----:B------:R-:W-:-:S04]  /*1c60*/  IADD3 R3, P0, PT, R4, UR8, RZ ;  /* 0x0000000804037c10 */ /* 0x000fc8000ff1e0ff */
[----:B------:R-:W-:Y:S02]  /*1c70*/  IADD3.X R6, PT, PT, RZ, UR9, RZ, P0, !PT ;  /* 0x00000009ff067c10 */ /* 0x000fe400087fe4ff */
[----:B------:R-:W-:-:S04]  /*1c80*/  LEA R2, P0, R3, UR12, 0x2 ;  /* 0x0000000c03027c11 */ /* 0x000fc8000f8010ff */
[----:B------:R-:W-:-:S05]  /*1c90*/  LEA.HI.X R3, R3, UR13, R6, 0x2, P0 ;  /* 0x0000000d03037c11 */ /* 0x000fca00080f1406 */
[----:B------:R-:W2:Y:S04]  /*1ca0*/  LDG.E R6, desc[UR14][R2.64] ;  /* 0x0000000e02067981 */ /* 0x000ea8000c1e1900 */
[----:B------:R-:W3:Y:S04]  /*1cb0*/  LDG.E R5, desc[UR14][R2.64+0x400] ;  /* 0x0004000e02057981 */ /* 0x000ee8000c1e1900 */
[----:B------:R-:W4:Y:S04]  /*1cc0*/  LDG.E R8, desc[UR14][R2.64+0x800] ;  /* 0x0008000e02087981 */ /* 0x000f28000c1e1900 */
[----:B------:R-:W5:Y:S04]  /*1cd0*/  LDG.E R10, desc[UR14][R2.64+0xc00] ;  /* 0x000c000e020a7981 */ /* 0x000f68000c1e1900 */
[----:B------:R-:W5:Y:S04]  /*1ce0*/  LDG.E R12, desc[UR14][R2.64+0x1000] ;  /* 0x0010000e020c7981 */ /* 0x000f68000c1e1900 */
[----:B------:R-:W5:Y:S04]  /*1cf0*/  LDG.E R14, desc[UR14][R2.64+0x1400] ;  /* 0x0014000e020e7981 */ /* 0x000f68000c1e1900 */
[----:B------:R-:W5:Y:S04]  /*1d00*/  LDG.E R16, desc[UR14][R2.64+0x1800] ;  /* 0x0018000e02107981 */ /* 0x000f68000c1e1900 */
[----:B------:R-:W5:Y:S01]  /*1d10*/  LDG.E R18, desc[UR14][R2.64+0x1c00] ;  /* 0x001c000e02127981 */ /* 0x000f62000c1e1900 */
[----:B------:R-:W-:-:S02]  /*1d20*/  VIADD R4, R4, 0x800 ;  /* 0x0000080004047836 */ /* 0x000fc40000000000 */
[----:B--2---:R-:W-:-:S04]  /*1d30*/  FADD R6, R7, R6 ;  /* 0x0000000607067221 */ /* 0x004fc80000000000 */
[----:B---3--:R-:W-:-:S04]  /*1d40*/  FADD R5, R6, R5 ;  /* 0x0000000506057221 */ /* 0x008fc80000000000 */
[----:B----4-:R-:W-:-:S04]  /*1d50*/  FADD R5, R5, R8 ;  /* 0x0000000805057221 */ /* 0x010fc80000000000 */
[----:B-----5:R-:W-:-:S04]  /*1d60*/  FADD R5, R5, R10 ;  /* 0x0000000a05057221 */ /* 0x020fc80000000000 */
[----:B------:R-:W-:-:S04]  /*1d70*/  FADD R5, R5, R12 ;  /* 0x0000000c05057221 */ /* 0x000fc80000000000 */
[----:B------:R-:W-:-:S04]  /*1d80*/  FADD R5, R5, R14 ;  /* 0x0000000e05057221 */ /* 0x000fc80000000000 */
[----:B------:R-:W-:-:S04]  /*1d90*/  FADD R5, R5, R16 ;  /* 0x0000001005057221 */ /* 0x000fc80000000000 */
[----:B------:R-:W-:-:S07]  /*1da0*/  FADD R7, R5, R18 ;  /* 0x0000001205077221 */ /* 0x000fce0000000000 */
.L_x_81:
[----:B------:R-:W-:Y:S05]  /*1db0*/  BSYNC.RECONVERGENT B2 ;  /* 0x0000000000027941 */ /* 0x000fea0003800200 */
.L_x_80:
[----:B------:R-:W-:Y:S05]  /*1dc0*/  @!P1 BRA `(.L_x_76) ;  /* 0x0000000000909947 */ /* 0x000fea0003800000 */
[----:B------:R-:W-:Y:S01]  /*1dd0*/  ISETP.GE.U32.AND P0, PT, R9, 0x4, PT ;  /* 0x000000040900780c */ /* 0x000fe20003f06070 */
[----:B------:R-:W-:Y:S01]  /*1de0*/  BSSY.RECONVERGENT B2, `(.L_x_82) ;  /* 0x0000010000027945 */ /* 0x000fe20003800200 */
[----:B------:R-:W-:-:S11]  /*1df0*/  LOP3.LUT P1, RZ, R19, 0x3, RZ, 0xc0, !PT ;  /* 0x0000000313ff7812 */ /* 0x000fd6000782c0ff */
[----:B------:R-:W-:Y:S05]  /*1e00*/  @!P0 BRA `(.L_x_83) ;  /* 0x0000000000348947 */ /* 0x000fea0003800000 */
[----:B------:R-:W-:-:S04]  /*1e10*/  IADD3 R3, P0, PT, R4, UR8, RZ ;  /* 0x0000000804037c10 */ /* 0x000fc8000ff1e0ff */
[----:B------:R-:W-:Y:S02]  /*1e20*/  IADD3.X R6, PT, PT, RZ, UR9, RZ, P0, !PT ;  /* 0x00000009ff067c10 */ /* 0x000fe400087fe4ff */
[----:B------:R-:W-:-:S04]  /*1e30*/  LEA R2, P0, R3, UR12, 0x2 ;  /* 0x0000000c03027c11 */ /* 0x000fc8000f8010ff */
[----:B------:R-:W-:-:S05]  /*1e40*/  LEA.HI.X R3, R3, UR13, R6, 0x2, P0 ;  /* 0x0000000d03037c11 */ /* 0x000fca00080f1406 */
[----:B------:R-:W2:Y:S04]  /*1e50*/  LDG.E R6, desc[UR14][R2.64] ;  /* 0x0000000e02067981 */ /* 0x000ea8000c1e1900 */
[----:B------:R-:W3:Y:S04]  /*1e60*/  LDG.E R5, desc[UR14][R2.64+0x400] ;  /* 0x0004000e02057981 */ /* 0x000ee8000c1e1900 */
[----:B------:R-:W4:Y:S04]  /*1e70*/  LDG.E R8, desc[UR14][R2.64+0x800] ;  /* 0x0008000e02087981 */ /* 0x000f28000c1e1900 */
[----:B------:R-:W5:Y:S01]  /*1e80*/  LDG.E R10, desc[UR14][R2.64+0xc00] ;  /* 0x000c000e020a7981 */ /* 0x000f62000c1e1900 */
[----:B------:R-:W-:-:S02]  /*1e90*/  VIADD R4, R4, 0x400 ;  /* 0x0000040004047836 */ /* 0x000fc40000000000 */
[----:B--2---:R-:W-:-:S04]  /*1ea0*/  FADD R6, R7, R6 ;  /* 0x0000000607067221 */ /* 0x004fc80000000000 */
[----:B---3--:R-:W-:-:S04]  /*1eb0*/  FADD R5, R6, R5 ;  /* 0x0000000506057221 */ /* 0x008fc80000000000 */
[----:B----4-:R-:W-:-:S04]  /*1ec0*/  FADD R5, R5, R8 ;  /* 0x0000000805057221 */ /* 0x010fc80000000000 */
[----:B-----5:R-:W-:-:S07]  /*1ed0*/  FADD R7, R5, R10 ;  /* 0x0000000a05077221 */ /* 0x020fce0000000000 */
.L_x_83:
[----:B------:R-:W-:Y:S05]  /*1ee0*/  BSYNC.RECONVERGENT B2 ;  /* 0x0000000000027941 */ /* 0x000fea0003800200 */
.L_x_82:
[----:B------:R-:W-:Y:S05]  /*1ef0*/  @!P1 BRA `(.L_x_76) ;  /* 0x0000000000449947 */ /* 0x000fea0003800000 */
[----:B------:R-:W-:Y:S02]  /*1f00*/  LOP3.LUT R0, R0, 0xffff, RZ, 0xc0, !PT ;  /* 0x0000ffff00007812 */ /* 0x000fe400078ec0ff */
[----:B------:R-:W-:Y:S02]  /*1f10*/  IADD3 R5, P0, PT, R4, UR10, RZ ;  /* 0x0000000a04057c10 */ /* 0x000fe4000ff1e0ff */
[----:B------:R-:W-:Y:S02]  /*1f20*/  LEA.HI R0, R0, 0x1, RZ, 0x18 ;  /* 0x0000000100007811 */ /* 0x000fe400078fc0ff */
[----:B------:R-:W-:Y:S02]  /*1f30*/  LEA R4, P1, R5, UR12, 0x2 ;  /* 0x0000000c05047c11 */ /* 0x000fe4000f8210ff */
[----:B------:R-:W-:Y:S02]  /*1f40*/  LOP3.LUT R0, R0, 0x3, RZ, 0xc0, !PT ;  /* 0x0000000300007812 */ /* 0x000fe400078ec0ff */
[----:B------:R-:W-:-:S03]  /*1f50*/  IADD3.X R2, PT, PT, RZ, UR7, RZ, P0, !PT ;  /* 0x00000007ff027c10 */ /* 0x000fc600087fe4ff */
[----:B------:R-:W-:Y:S01]  /*1f60*/  IMAD.MOV R0, RZ, RZ, -R0 ;  /* 0x000000ffff007224 */ /* 0x000fe200078e0a00 */
[----:B------:R-:W-:-:S07]  /*1f70*/  LEA.HI.X R5, R5, UR13, R2, 0x2, P1 ;  /* 0x0000000d05057c11 */ /* 0x000fce00088f1402 */
.L_x_84:
[----:B------:R-:W-:Y:S01]  /*1f80*/  MOV R2, R4 ;  /* 0x0000000400027202 */ /* 0x000fe20000000f00 */
[----:B------:R-:W-:-:S05]  /*1f90*/  IMAD.MOV.U32 R3, RZ, RZ, R5 ;  /* 0x000000ffff037224 */ /* 0x000fca00078e0005 */
[----:B------:R-:W2:Y:S01]  /*1fa0*/  LDG.E R2, desc[UR14][R2.64] ;  /* 0x0000000e02027981 */ /* 0x000ea2000c1e1900 */
[----:B------:R-:W-:Y:S02]  /*1fb0*/  IADD3 R0, PT, PT, R0, 0x1, RZ ;  /* 0x0000000100007810 */ /* 0x000fe40007ffe0ff */
[----:B------:R-:W-:Y:S02]  /*1fc0*/  IADD3 R4, P1, PT, R4, 0x400, RZ ;  /* 0x0000040004047810 */ /* 0x000fe40007f3e0ff */
[----:B------:R-:W-:-:S03]  /*1fd0*/  ISETP.NE.AND P0, PT, R0, RZ, PT ;  /* 0x000000ff0000720c */ /* 0x000fc60003f05270 */
[----:B------:R-:W-:Y:S02]  /*1fe0*/  IMAD.X R5, RZ, RZ, R5, P1 ;  /* 0x000000ffff057224 */ /* 0x000fe400008e0605 */
[----:B--2---:R-:W-:-:S08]  /*1ff0*/  FADD R7, R2, R7 ;  /* 0x0000000702077221 */ /* 0x004fd00000000000 */
[----:B------:R-:W-:Y:S05]  /*2000*/  @P0 BRA `(.L_x_84) ;  /* 0xfffffffc00dc0947 */ /* 0x000fea000383ffff */
.L_x_76:
[----:B------:R-:W-:Y:S05]  /*2010*/  BSYNC.RECONVERGENT B1 ;  /* 0x0000000000017941 */ /* 0x000fea0003800200 */
.L_x_73:
[----:B------:R-:W0:Y:S01]  /*2020*/  S2R R6, SR_LANEID ;  /* 0x0000000000067919 */ /* 0x000e220000000000 */
[----:B------:R-:W1:Y:S01]  /*2030*/  SHFL.DOWN PT, R0, R7, 0x1, 0x1f ;  /* 0x08201f0007007f89 */ /* 0x000e6200000e0000 */
[----:B------:R-:W2:Y:S01]  /*2040*/  S2R R5, SR_TID.X ;  /* 0x0000000000057919 */ /* 0x000ea20000002100 */
[C---:B0-----:R-:W-:Y:S02]  /*2050*/  ISETP.GT.AND P0, PT, R6.reuse, 0x1e, PT ;  /* 0x0000001e0600780c */ /* 0x041fe40003f04270 */
[----:B------:R-:W-:-:S11]  /*2060*/  ISETP.NE.AND P1, PT, R6, RZ, PT ;  /* 0x000000ff0600720c */ /* 0x000fd60003f25270 */
[----:B-1----:R-:W-:Y:S01]  /*2070*/  @!P0 FADD R7, R0, R7 ;  /* 0x0000000700078221 */ /* 0x002fe20000000000 */
[----:B------:R-:W-:Y:S01]  /*2080*/  ISETP.GT.AND P0, PT, R6, 0x1d, PT ;  /* 0x0000001d0600780c */ /* 0x000fe20003f04270 */
[----:B------:R-:W0:Y:S01]  /*2090*/  @!P1 S2R R4, SR_CgaCtaId ;  /* 0x0000000000049919 */ /* 0x000e220000008800 */
[----:B------:R-:W-:Y:S02]  /*20a0*/  @!P1 MOV R3, 0x400 ;  /* 0x0000040000039802 */ /* 0x000fe40000000f00 */
[----:B--2---:R-:W-:Y:S01]  /*20b0*/  @!P1 SHF.R.U32.HI R2, RZ, 0x3, R5 ;  /* 0x00000003ff029819 */ /* 0x004fe20000011605 */
        /* <DEDUP_REMOVED lines=31> */
[----:B------:R-:W-:-:S07]  /*22b0*/  FADD R9, R2, R3 ;  /* 0x0000000302097221 */ /* 0x000fce0000000000 */
.L_x_72:
[----:B------:R-:W-:Y:S05]  /*22c0*/  BSYNC.RECONVERGENT B0 ;  /* 0x0000000000007941 */ /* 0x000fea0003800200 */
.L_x_57:
[----:B------:R-:W-:Y:S05]  /*22d0*/  @P0 EXIT ;  /* 0x000000000000094d */ /* 0x000fea0003800000 */
[----:B------:R-:W3:Y:S02]  /*22e0*/  LDCU.64 UR4, c[0x0][0x388] ;  /* 0x00007100ff0477ac */ /* 0x000ee40008000a00 */
[----:B---3--:R-:W-:-:S06]  /*22f0*/  UIMAD.WIDE.U32 UR4, UR16, 0x4, UR4 ;  /* 0x00000004100478a5 */ /* 0x008fcc000f8e0004 */
[----:B------:R-:W-:Y:S01]  /*2300*/  IMAD.U32 R2, RZ, RZ, UR4 ;  /* 0x00000004ff027e24 */ /* 0x000fe2000f8e00ff */
[----:B0-2---:R-:W-:-:S05]  /*2310*/  MOV R3, UR5 ;  /* 0x0000000500037c02 */ /* 0x005fca0008000f00 */
[----:B------:R-:W-:Y:S01]  /*2320*/  STG.E desc[UR14][R2.64], R9 ;  /* 0x0000000902007986 */ /* 0x000fe2000c10190e */
[----:B------:R-:W-:Y:S05]  /*2330*/  EXIT ;  /* 0x000000000000794d */ /* 0x000fea0003800000 */
.L_x_85:
        /* <DEDUP_REMOVED lines=12> */
.L_x_333:


//--------------------- .text._ZN3cub18CUB_300001_SM_10006detail6reduce28DeviceReduceSingleTileKernelINS2_10policy_hubIfyN4cuda3std3__44plusIfEEE10Policy1000EN6thrust24THRUST_300001_SM_1000_NS6detail15normal_iteratorINSD_10device_ptrIfEEEEPfyS9_ffNS7_10__identityEEEvT0_T1_T2_T3_T4_T6_ --------------------------
	.section	.text._ZN3cub18CUB_300001_SM_10006detail6reduce28DeviceReduceSingleTileKernelINS2_10policy_hubIfyN4cuda3std3__44plusIfEEE10Policy1000EN6thrust24THRUST_300001_SM_1000_NS6detail15normal_iteratorINSD_10device_ptrIfEEEEPfyS9_ffNS7_10__identityEEEvT0_T1_T2_T3_T4_T6_,"ax",@progbits
	.align	128
        .global         _ZN3cub18CUB_300001_SM_10006detail6reduce28DeviceReduceSingleTileKernelINS2_10policy_hubIfyN4cuda3std3__44plusIfEEE10Policy1000EN6thrust24THRUST_300001_SM_1000_NS6detail15normal_iteratorINSD_10device_ptrIfEEEEPfyS9_ffNS7_10__identityEEEvT0_T1_T2_T3_T4_T6_
        .type           _ZN3cub18CUB_300001_SM_10006detail6reduce28DeviceReduceSingleTileKernelINS2_10policy_hubIfyN4cuda3std3__44plusIfEEE10Policy1000EN6thrust24THRUST_300001_SM_1000_NS6detail15normal_iteratorINSD_10device_ptrIfEEEEPfyS9_ffNS7_10__identityEEEvT0_T1_T2_T3_T4_T6_,@function
        .size           _ZN3cub18CUB_300001_SM_10006detail6reduce28DeviceReduceSingleTileKernelINS2_10policy_hubIfyN4cuda3std3__44plusIfEEE10Policy1000EN6thrust24THRUST_300001_SM_1000_NS6detail15normal_iteratorINSD_10device_ptrIfEEEEPfyS9_ffNS7_10__identityEEEvT0_T1_T2_T3_T4_T6_,(.L_x_334 - _ZN3cub18CUB_300001_SM_10006detail6reduce28DeviceReduceSingleTileKernelINS2_10policy_hubIfyN4cuda3std3__44plusIfEEE10Policy1000EN6thrust24THRUST_300001_SM_1000_NS6detail15normal_iteratorINSD_10device_ptrIfEEEEPfyS9_ffNS7_10__identityEEEvT0_T1_T2_T3_T4_T6_)
        .other          _ZN3cub18CUB_300001_SM_10006detail6reduce28DeviceReduceSingleTileKernelINS2_10policy_hubIfyN4cuda3std3__44plusIfEEE10Policy1000EN6thrust24THRUST_300001_SM_1000_NS6detail15normal_iteratorINSD_10device_ptrIfEEEEPfyS9_ffNS7_10__identityEEEvT0_T1_T2_T3_T4_T6_,@"STO_CUDA_ENTRY STV_DEFAULT"
_ZN3cub18CUB_300001_SM_10006detail6reduce28DeviceReduceSingleTileKernelINS2_10policy_hubIfyN4cuda3std3__44plusIfEEE10Policy1000EN6thrust24THRUST_300001_SM_1000_NS6detail15normal_iteratorINSD_10device_ptrIfEEEEPfyS9_ffNS7_10__identityEEEvT0_T1_T2_T3_T4_T6_:
.text._ZN3cub18CUB_300001_SM_10006detail6reduce28DeviceReduceSingleTileKernelINS2_10policy_hubIfyN4cuda3std3__44plusIfEEE10Policy1000EN6thrust24THRUST_300001_SM_1000_NS6detail15normal_iteratorINSD_10device_ptrIfEEEEPfyS9_ffNS7_10__identityEEEvT0_T1_T2_T3_T4_T6_:
[----:B------:R-:W-:Y:S01]  /*0000*/  LDC R1, c[0x0][0x37c] ;  /* 0x0000df00ff017b82 */ /* 0x000fe20000000800 */
[----:B------:R-:W0:Y:S01]  /*0010*/  LDCU.64 UR4, c[0x0][0x390] ;  /* 0x00007200ff0477ac */ /* 0x000e220008000a00 */
[----:B------:R-:W1:Y:S01]  /*0020*/  LDCU.64 UR6, c[0x0][0x358] ;  /* 0x00006b00ff0677ac */ /* 0x000e620008000a00 */
[----:B0-----:R-:W-:Y:S01]  /*0030*/  MOV R4, UR4 ;  /* 0x0000000400047c02 */ /* 0x001fe20008000f00 */
[----:B------:R-:W-:-:S03]  /*0040*/  IMAD.U32 R0, RZ, RZ, UR5 ;  /* 0x00000005ff007e24 */ /* 0x000fc6000f8e00ff */
[----:B------:R-:W-:-:S04]  /*0050*/  ISETP.NE.U32.AND P0, PT, R4, RZ, PT ;  /* 0x000000ff0400720c */ /* 0x000fc80003f05070 */
[----:B------:R-:W-:-:S13]  /*0060*/  ISETP.NE.AND.EX P0, PT, R0, RZ, PT, P0 ;  /* 0x000000ff0000720c */ /* 0x000fda0003f05300 */
        /* <DEDUP_REMOVED lines=8> */
.L_x_86:
[----:B------:R-:W-:Y:S01]  /*00f0*/  ISETP.GT.U32.AND P0, PT, R4, 0xfff, PT ;  /* 0x00000fff0400780c */ /* 0x000fe20003f04070 */
[----:B------:R-:W-:Y:S03]  /*0100*/  BSSY.RECONVERGENT B0, `(.L_x_87) ;  /* 0x00001f3000007945 */ /* 0x000fe60003800200 */
[----:B------:R-:W-:-:S13]  /*0110*/  ISETP.GT.U32.AND.EX P0, PT, R0, RZ, PT, P0 ;  /* 0x000000ff0000720c */ /* 0x000fda0003f04100 */
[----:B------:R-:W-:Y:S05]  /*0120*/  @P0 BRA `(.L_x_88) ;  /* 0x0000000c00ac0947 */ /* 0x000fea0003800000 */
[----:B------:R-:W0:Y:S01]  /*0130*/  S2R R5, SR_TID.X ;  /* 0x0000000000057919 */ /* 0x000e220000002100 */
[----:B------:R-:W-:Y:S01]  /*0140*/  BSSY.RECONVERGENT B1, `(.L_x_89) ;  /* 0x0000009000017945 */ /* 0x000fe20003800200 */
[----:B------:R-:W-:Y:S01]  /*0150*/  HFMA2 R6, -RZ, RZ, 0, 0 ;  /* 0x00000000ff067431 */ /* 0x000fe200000001ff */
[----:B0-----:R-:W-:Y:S01]  /*0160*/  ISETP.GE.U32.AND P0, PT, R5, R4, PT ;  /* 0x000000040500720c */ /* 0x001fe20003f06070 */
[----:B------:R-:W-:-:S12]  /*0170*/  IMAD.MOV.U32 R7, RZ, RZ, R5 ;  /* 0x000000ffff077224 */ /* 0x000fd800078e0005 */
[----:B------:R-:W-:Y:S05]  /*0180*/  @P0 BRA `(.L_x_90) ;  /* 0x0000000000100947 */ /* 0x000fea0003800000 */
[----:B------:R-:W0:Y:S02]  /*0190*/  LDC.64 R2, c[0x0][0x380] ;  /* 0x0000e000ff027b82 */ /* 0x000e240000000a00 */
[----:B0-----:R-:W-:-:S05]  /*01a0*/  IMAD.WIDE.U32 R2, R5, 0x4, R2 ;  /* 0x0000000405027825 */ /* 0x001fca00078e0002 */
[----:B------:R0:W5:Y:S01]  /*01b0*/  LDG.E R6, desc[UR6][R2.64] ;  /* 0x0000000602067981 */ /* 0x000162000c1e1900 */
[----:B------:R-:W-:-:S07]  /*01c0*/  IADD3 R7, PT, PT, R5, 0x100, RZ ;  /* 0x0000010005077810 */ /* 0x000fce0007ffe0ff */
.L_x_90:
[----:B------:R-:W-:Y:S05]  /*01d0*/  BSYNC.RECONVERGENT B1 ;  /* 0x0000000000017941 */ /* 0x000fea0003800200 */
.L_x_89:
[----:B------:R-:W-:Y:S01]  /*01e0*/  ISETP.GE.U32.AND P0, PT, R7, R4, PT ;  /* 0x000000040700720c */ /* 0x000fe20003f06070 */
[----:B------:R-:W-:-:S12]  /*01f0*/  BSSY.RECONVERGENT B1, `(.L_x_91) ;  /* 0x000006d000017945 */ /* 0x000fd80003800200 */
[----:B------:R-:W-:Y:S05]  /*0200*/  @P0 BRA `(.L_x_92) ;  /* 0x0000000400ac0947 */ /* 0x000fea0003800000 */
[----:B0-----:R-:W-:Y:S01]  /*0210*/  LOP3.LUT R3, RZ, R7, RZ, 0x33, !PT ;  /* 0x00000007ff037212 */ /* 0x001fe200078e33ff */
[----:B------:R-:W-:Y:S04]  /*0220*/  BSSY.RECONVERGENT B2, `(.L_x_93) ;  /* 0x0000033000027945 */ /* 0x000fe80003800200 */
[----:B------:R-:W-:-:S05]  /*0230*/  IMAD.IADD R3, R3, 0x1, R4 ;  /* 0x0000000103037824 */ /* 0x000fca00078e0204 */
[C---:B------:R-:W-:Y:S02]  /*0240*/  ISETP.GE.U32.AND P0, PT, R3.reuse, 0xf00, PT ;  /* 0x00000f000300780c */ /* 0x040fe40003f06070 */
[----:B------:R-:W-:-:S04]  /*0250*/  LEA.HI R8, R3, 0x1, RZ, 0x18 ;  /* 0x0000000103087811 */ /* 0x000fc800078fc0ff */
[----:B------:R-:W-:-:S04]  /*0260*/  LOP3.LUT R22, R8, 0xf, RZ, 0xc0, !PT ;  /* 0x0000000f08167812 */ /* 0x000fc800078ec0ff */
[----:B------:R-:W-:-:S03]  /*0270*/  ISETP.NE.AND P1, PT, R22, RZ, PT ;  /* 0x000000ff1600720c */ /* 0x000fc60003f25270 */
[----:B------:R-:W-:Y:S10]  /*0280*/  @!P0 BRA `(.L_x_94) ;  /* 0x0000000000b08947 */ /* 0x000ff40003800000 */
[----:B------:R-:W0:Y:S01]  /*0290*/  LDC.64 R2, c[0x0][0x380] ;  /* 0x0000e000ff027b82 */ /* 0x000e220000000a00 */
[----:B------:R-:W-:-:S04]  /*02a0*/  LOP3.LUT R9, R8, 0x1fffff0, RZ, 0xc0, !PT ;  /* 0x01fffff008097812 */ /* 0x000fc800078ec0ff */
[----:B------:R-:W-:Y:S01]  /*02b0*/  IADD3 R9, PT, PT, -R9, RZ, RZ ;  /* 0x000000ff09097210 */ /* 0x000fe20007ffe1ff */
[----:B0-----:R-:W-:-:S03]  /*02c0*/  IMAD.WIDE.U32 R2, R7, 0x4, R2 ;  /* 0x0000000407027825 */ /* 0x001fc600078e0002 */
[----:B------:R-:W-:-:S05]  /*02d0*/  IADD3 R2, P0, PT, R2, 0x2000, RZ ;  /* 0x0000200002027810 */ /* 0x000fca0007f1e0ff */
[----:B------:R-:W-:-:S08]  /*02e0*/  IMAD.X R3, RZ, RZ, R3, P0 ;  /* 0x000000ffff037224 */ /* 0x000fd000000e0603 */
.L_x_95:
        /* <DEDUP_REMOVED lines=38> */
.L_x_94:
[----:B------:R-:W-:Y:S05]  /*0550*/  BSYNC.RECONVERGENT B2 ;  /* 0x0000000000027941 */ /* 0x000fea0003800200 */
.L_x_93:
[----:B------:R-:W-:Y:S05]  /*0560*/  @!P1 BRA `(.L_x_92) ;  /* 0x0000000000d49947 */ /* 0x000fea0003800000 */
[----:B------:R-:W-:Y:S01]  /*0570*/  ISETP.GE.U32.AND P0, PT, R22, 0x8, PT ;  /* 0x000000081600780c */ /* 0x000fe20003f06070 */
[----:B------:R-:W-:Y:S01]  /*0580*/  BSSY.RECONVERGENT B2, `(.L_x_96) ;  /* 0x0000017000027945 */ /* 0x000fe20003800200 */
[----:B------:R-:W-:-:S04]  /*0590*/  LOP3.LUT R11, R8, 0x7, RZ, 0xc0, !PT ;  /* 0x00000007080b7812 */ /* 0x000fc800078ec0ff */
[----:B------:R-:W-:-:S07]  /*05a0*/  ISETP.NE.AND P1, PT, R11, RZ, PT ;  /* 0x000000ff0b00720c */ /* 0x000fce0003f25270 */
[----:B------:R-:W-:Y:S06]  /*05b0*/  @!P0 BRA `(.L_x_97) ;  /* 0x00000000004c8947 */ /* 0x000fec0003800000 */
[----:B------:R-:W0:Y:S02]  /*05c0*/  LDC.64 R2, c[0x0][0x380] ;  /* 0x0000e000ff027b82 */ /* 0x000e240000000a00 */
[----:B0-----:R-:W-:-:S05]  /*05d0*/  IMAD.WIDE R2, R7, 0x4, R2 ;  /* 0x0000000407027825 */ /* 0x001fca00078e0202 */
        /* <DEDUP_REMOVED lines=17> */
.L_x_97:
[----:B------:R-:W-:Y:S05]  /*06f0*/  BSYNC.RECONVERGENT B2 ;  /* 0x0000000000027941 */ /* 0x000fea0003800200 */
.L_x_96:
        /* <DEDUP_REMOVED lines=17> */
.L_x_99:
[----:B------:R-:W-:Y:S05]  /*0810*/  BSYNC.RECONVERGENT B2 ;  /* 0x0000000000027941 */ /* 0x000fea0003800200 */
.L_x_98:
[----:B------:R-:W-:Y:S05]  /*0820*/  @!P1 BRA `(.L_x_92) ;  /* 0x0000000000249947 */ /* 0x000fea0003800000 */
[----:B------:R-:W0:Y:S01]  /*0830*/  LDC.64 R8, c[0x0][0x380] ;  /* 0x0000e000ff087b82 */ /* 0x000e220000000a00 */
[----:B------:R-:W-:-:S07]  /*0840*/  IMAD.MOV R10, RZ, RZ, -R10 ;  /* 0x000000ffff0a7224 */ /* 0x000fce00078e0a0a */
.L_x_100:
[----:B0-----:R-:W-:-:S06]  /*0850*/  IMAD.WIDE R2, R7, 0x4, R8 ;  /* 0x0000000407027825 */ /* 0x001fcc00078e0208 */
[----:B------:R-:W2:Y:S01]  /*0860*/  LDG.E R3, desc[UR6][R2.64] ;  /* 0x0000000602037981 */ /* 0x000ea2000c1e1900 */
[----:B------:R-:W-:Y:S01]  /*0870*/  IADD3 R10, PT, PT, R10, 0x1, RZ ;  /* 0x000000010a0a7810 */ /* 0x000fe20007ffe0ff */
[----:B------:R-:W-:-:S03]  /*0880*/  VIADD R7, R7, 0x100 ;  /* 0x0000010007077836 */ /* 0x000fc60000000000 */
[----:B------:R-:W-:Y:S01]  /*0890*/  ISETP.NE.AND P0, PT, R10, RZ, PT ;  /* 0x000000ff0a00720c */ /* 0x000fe20003f05270 */
[----:B--2--5:R-:W-:-:S12]  /*08a0*/  FADD R6, R3, R6 ;  /* 0x0000000603067221 */ /* 0x024fd80000000000 */
[----:B------:R-:W-:Y:S05]  /*08b0*/  @P0 BRA `(.L_x_100) ;  /* 0xfffffffc00e40947 */ /* 0x000fea000383ffff */
.L_x_92:
[----:B------:R-:W-:Y:S05]  /*08c0*/  BSYNC.RECONVERGENT B1 ;  /* 0x0000000000017941 */ /* 0x000fea0003800200 */
.L_x_91:
[----:B------:R-:W-:Y:S02]  /*08d0*/  ISETP.GE.U32.AND P0, PT, R4, 0x100, PT ;  /* 0x000001000400780c */ /* 0x000fe40003f06070 */
[----:B-----5:R-:W-:Y:S02]  /*08e0*/  MOV R9, R6 ;  /* 0x0000000600097202 */ /* 0x020fe40000000f00 */
[----:B------:R-:W-:-:S13]  /*08f0*/  ISETP.GE.U32.AND.EX P0, PT, R0, RZ, PT, P0 ;  /* 0x000000ff0000720c */ /* 0x000fda0003f06100 */
[----:B------:R-:W-:Y:S05]  /*0900*/  @!P0 BRA `(.L_x_101) ;  /* 0x0000000000ac8947 */ /* 0x000fea0003800000 */
[----:B------:R-:W1:Y:S01]  /*0910*/  S2R R6, SR_LANEID ;  /* 0x0000000000067919 */ /* 0x000e620000000000 */
[----:B------:R-:W-:Y:S01]  /*0920*/  ISETP.NE.AND P5, PT, R5, RZ, PT ;  /* 0x000000ff0500720c */ /* 0x000fe20003fa5270 */
        /* <DEDUP_REMOVED lines=14> */
[----:B-1----:R-:W-:-:S05]  /*0a10*/  @!P1 LEA R7, R7, R4, 0x18 ;  /* 0x0000000407079211 */ /* 0x002fca00078ec0ff */
[----:B------:R-:W-:-:S03]  /*0a20*/  @!P1 IMAD.IADD R2, R2, 0x1, R7 ;  /* 0x0000000102029824 */ /* 0x000fc600078e0207 */
[----:B0-----:R-:W-:Y:S01]  /*0a30*/  @!P0 FADD R0, R0, R3 ;  /* 0x0000000300008221 */ /* 0x001fe20000000000 */
[----:B------:R-:W-:-:S04]  /*0a40*/  ISETP.GT.AND P0, PT, R6, 0x17, PT ;  /* 0x000000170600780c */ /* 0x000fc80003f04270 */
[----:B------:R-:W0:Y:S09]  /*0a50*/  SHFL.DOWN PT, R3, R0, 0x8, 0x1f ;  /* 0x09001f0000037f89 */ /* 0x000e3200000e0000 */
[----:B0-----:R-:W-:Y:S01]  /*0a60*/  @!P0 FADD R0, R0, R3 ;  /* 0x0000000300008221 */ /* 0x001fe20000000000 */
[----:B------:R-:W-:-:S04]  /*0a70*/  ISETP.GT.AND P0, PT, R6, 0xf, PT ;  /* 0x0000000f0600780c */ /* 0x000fc80003f04270 */
[----:B------:R-:W0:Y:S02]  /*0a80*/  SHFL.DOWN PT, R3, R0, 0x10, 0x1f ;  /* 0x0a001f0000037f89 */ /* 0x000e2400000e0000 */
[----:B0-----:R-:W-:-:S05]  /*0a90*/  FADD R3, R0, R3 ;  /* 0x0000000300037221 */ /* 0x001fca0000000000 */
[----:B------:R1:W-:Y:S01]  /*0aa0*/  @!P1 STS [R2+0x8], R3 ;  /* 0x0000080302009388 */ /* 0x0003e20000000800 */
[----:B------:R-:W-:Y:S01]  /*0ab0*/  FSEL R8, R0, R3, P0 ;  /* 0x0000000300087208 */ /* 0x000fe20000000000 */
[----:B------:R-:W-:Y:S06]  /*0ac0*/  BAR.SYNC.DEFER_BLOCKING 0x0 ;  /* 0x0000000000007b1d */ /* 0x000fec0000010000 */
[----:B------:R-:W-:Y:S05]  /*0ad0*/  @P5 BRA `(.L_x_102) ;  /* 0x0000001400545947 */ /* 0x000fea0003800000 */
[----:B------:R-:W0:Y:S01]  /*0ae0*/  S2UR UR5, SR_CgaCtaId ;  /* 0x00000000000579c3 */ /* 0x000e220000008800 */
[----:B------:R-:W-:Y:S02]  /*0af0*/  UMOV UR4, 0x400 ;  /* 0x0000040000047882 */ /* 0x000fe40000000000 */
[----:B0-----:R-:W-:-:S09]  /*0b00*/  ULEA UR4, UR5, UR4, 0x18 ;  /* 0x0000000405047291 */ /* 0x001fd2000f8ec0ff */
[----:B-1----:R-:W0:Y:S04]  /*0b10*/  LDS R3, [UR4+0xc] ;  /* 0x00000c04ff037984 */ /* 0x002e280008000800 */
        /* <DEDUP_REMOVED lines=10> */
.L_x_101:
[----:B------:R-:W1:Y:S01]  /*0bc0*/  S2R R8, SR_LANEID ;  /* 0x0000000000087919 */ /* 0x000e620000000000 */
[C---:B0-----:R-:W-:Y:S02]  /*0bd0*/  LOP3.LUT R2, R5.reuse, 0x3e0, RZ, 0xc0, !PT ;  /* 0x000003e005027812 */ /* 0x041fe400078ec0ff */
[----:B------:R-:W-:Y:S02]  /*0be0*/  ISETP.NE.AND P5, PT, R5, RZ, PT ;  /* 0x000000ff0500720c */ /* 0x000fe40003fa5270 */
[----:B------:R-:W-:Y:S02]  /*0bf0*/  LOP3.LUT R7, RZ, R2, RZ, 0x33, !PT ;  /* 0x00000002ff077212 */ /* 0x000fe400078e33ff */
[----:B------:R-:W-:-:S03]  /*0c00*/  IADD3 R3, PT, PT, R2, 0x20, RZ ;  /* 0x0000002002037810 */ /* 0x000fc60007ffe0ff */
[----:B------:R-:W-:Y:S01]  /*0c10*/  IMAD.IADD R7, R7, 0x1, R4 ;  /* 0x0000000107077824 */ /* 0x000fe200078e0204 */
[----:B------:R-:W-:-:S04]  /*0c20*/  ISETP.GT.U32.AND P0, PT, R3, R4, PT ;  /* 0x000000040300720c */ /* 0x000fc80003f04070 */
[----:B------:R-:W-:-:S05]  /*0c30*/  SEL R7, R7, 0x1f, P0 ;  /* 0x0000001f07077807 */ /* 0x000fca0000000000 */
[----:B------:R-:W0:Y:S01]  /*0c40*/  SHFL.DOWN PT, R2, R9, 0x1, R7 ;  /* 0x0820000009027989 */ /* 0x000e2200000e0007 */
[C---:B-1----:R-:W-:Y:S02]  /*0c50*/  ISETP.GE.AND P0, PT, R8.reuse, R7, PT ;  /* 0x000000070800720c */ /* 0x042fe40003f06270 */
[C---:B------:R-:W-:Y:S02]  /*0c60*/  IADD3 R6, PT, PT, R8.reuse, 0x2, RZ ;  /* 0x0000000208067810 */ /* 0x040fe40007ffe0ff */
[----:B------:R-:W-:-:S09]  /*0c70*/  ISETP.NE.AND P1, PT, R8, RZ, PT ;  /* 0x000000ff0800720c */ /* 0x000fd20003f25270 */
[----:B0-----:R-:W-:Y:S01]  /*0c80*/  @!P0 FADD R9, R2, R9 ;  /* 0x0000000902098221 */ /* 0x001fe20000000000 */
[----:B------:R-:W-:Y:S01]  /*0c90*/  ISETP.GT.AND P0, PT, R6, R7, PT ;  /* 0x000000070600720c */ /* 0x000fe20003f04270 */
[----:B------:R-:W-:Y:S02]  /*0ca0*/  VIADD R6, R8, 0x4 ;  /* 0x0000000408067836 */ /* 0x000fe40000000000 */
[----:B------:R-:W0:Y:S01]  /*0cb0*/  @!P1 S2R R11, SR_CgaCtaId ;  /* 0x00000000000b9919 */ /* 0x000e220000008800 */
[----:B------:R-:W-:Y:S01]  /*0cc0*/  @!P1 SHF.R.U32.HI R3, RZ, 0x3, R5 ;  /* 0x00000003ff039819 */ /* 0x000fe20000011605 */
[----:B------:R-:W1:Y:S03]  /*0cd0*/  SHFL.DOWN PT, R2, R9, 0x2, R7 ;  /* 0x0840000009027989 */ /* 0x000e6600000e0007 */
[----:B------:R-:W-:-:S05]  /*0ce0*/  @!P1 LOP3.LUT R3, R3, 0x7c, RZ, 0xc0, !PT ;  /* 0x0000007c03039812 */ /* 0x000fca00078ec0ff */
[----:B-1----:R-:W-:Y:S01]  /*0cf0*/  @!P0 FADD R9, R9, R2 ;  /* 0x0000000209098221 */ /* 0x002fe20000000000 */
[-C--:B------:R-:W-:Y:S02]  /*0d00*/  ISETP.GT.AND P0, PT, R6, R7.reuse, PT ;  /* 0x000000070600720c */ /* 0x080fe40003f04270 */
[----:B------:R-:W-:Y:S02]  /*0d10*/  IADD3 R6, PT, PT, R8, 0x8, RZ ;  /* 0x0000000808067810 */ /* 0x000fe40007ffe0ff */
[----:B------:R-:W1:Y:S09]  /*0d20*/  SHFL.DOWN PT, R2, R9, 0x4, R7 ;  /* 0x0880000009027989 */ /* 0x000e7200000e0007 */
[----:B-1----:R-:W-:Y:S01]  /*0d30*/  @!P0 FADD R9, R9, R2 ;  /* 0x0000000209098221 */ /* 0x002fe20000000000 */
[----:B------:R-:W-:Y:S01]  /*0d40*/  ISETP.GT.AND P0, PT, R6, R7, PT ;  /* 0x000000070600720c */ /* 0x000fe20003f04270 */
[----:B------:R-:W-:-:S03]  /*0d50*/  VIADD R6, R8, 0x10 ;  /* 0x0000001008067836 */ /* 0x000fc60000000000 */
[----:B------:R-:W1:Y:S09]  /*0d60*/  SHFL.DOWN PT, R2, R9, 0x8, R7 ;  /* 0x0900000009027989 */ /* 0x000e7200000e0007 */
[----:B-1----:R-:W-:Y:S01]  /*0d70*/  @!P0 FADD R9, R9, R2 ;  /* 0x0000000209098221 */ /* 0x002fe20000000000 */
[----:B------:R-:W-:-:S02]  /*0d80*/  ISETP.GT.AND P0, PT, R6, R7, PT ;  /* 0x000000070600720c */ /* 0x000fc40003f04270 */
[----:B------:R-:W-:Y:S02]  /*0d90*/  @!P1 MOV R6, 0x400 ;  /* 0x0000040000069802 */ /* 0x000fe40000000f00 */
[----:B------:R-:W1:Y:S02]  /*0da0*/  SHFL.DOWN PT, R2, R9, 0x10, R7 ;  /* 0x0a00000009027989 */ /* 0x000e6400000e0007 */
[----:B0-----:R-:W-:-:S04]  /*0db0*/  @!P1 LEA R6, R11, R6, 0x18 ;  /* 0x000000060b069211 */ /* 0x001fc800078ec0ff */
[----:B------:R-:W-:-:S03]  /*0dc0*/  @!P1 IADD3 R3, PT, PT, R3, R6, RZ ;  /* 0x0000000603039210 */ /* 0x000fc60007ffe0ff */
[----:B-1----:R-:W-:-:S04]  /*0dd0*/  @!P0 FADD R9, R9, R2 ;  /* 0x0000000209098221 */ /* 0x002fc80000000000 */
[----:B------:R-:W-:-:S05]  /*0de0*/  IMAD.MOV.U32 R8, RZ, RZ, R9 ;  /* 0x000000ffff087224 */ /* 0x000fca00078e0009 */
[----:B------:R0:W-:Y:S01]  /*0df0*/  @!P1 STS [R3+0x8], R8 ;  /* 0x0000080803009388 */ /* 0x0001e20000000800 */
[----:B------:R-:W-:Y:S06]  /*0e00*/  BAR.SYNC.DEFER_BLOCKING 0x0 ;  /* 0x0000000000007b1d */ /* 0x000fec0000010000 */
[----:B------:R-:W-:Y:S05]  /*0e10*/  @P5 BRA `(.L_x_102) ;  /* 0x0000001000845947 */ /* 0x000fea0003800000 */
[----:B------:R-:W1:Y:S01]  /*0e20*/  S2UR UR5, SR_CgaCtaId ;  /* 0x00000000000579c3 */ /* 0x000e620000008800 */
[----:B------:R-:W-:Y:S01]  /*0e30*/  UMOV UR4, 0x400 ;  /* 0x0000040000047882 */ /* 0x000fe20000000000 */
[C---:B------:R-:W-:Y:S02]  /*0e40*/  ISETP.GT.U32.AND P3, PT, R4.reuse, 0x20, PT ;  /* 0x000000200400780c */ /* 0x040fe40003f64070 */
[----:B------:R-:W-:Y:S02]  /*0e50*/  ISETP.GT.U32.AND P1, PT, R4, 0x40, PT ;  /* 0x000000400400780c */ /* 0x000fe40003f24070 */
[----:B------:R-:W-:Y:S02]  /*0e60*/  ISETP.GT.U32.AND.EX P3, PT, R0, RZ, PT, P3 ;  /* 0x000000ff0000720c */ /* 0x000fe40003f64130 */
[----:B------:R-:W-:Y:S02]  /*0e70*/  ISETP.GT.U32.AND P0, PT, R4, 0x60, PT ;  /* 0x000000600400780c */ /* 0x000fe40003f04070 */
[----:B------:R-:W-:-:S02]  /*0e80*/  ISETP.GT.U32.AND.EX P1, PT, R0, RZ, PT, P1 ;  /* 0x000000ff0000720c */ /* 0x000fc40003f24110 */
[----:B------:R-:W-:Y:S02]  /*0e90*/  ISETP.GT.U32.AND P2, PT, R4, 0x80, PT ;  /* 0x000000800400780c */ /* 0x000fe40003f44070 */
[----:B------:R-:W-:Y:S02]  /*0ea0*/  ISETP.GT.U32.AND.EX P0, PT, R0, RZ, PT, P0 ;  /* 0x000000ff0000720c */ /* 0x000fe40003f04100 */
[----:B------:R-:W-:Y:S02]  /*0eb0*/  ISETP.GT.U32.AND P4, PT, R4, 0xa0, PT ;  /* 0x000000a00400780c */ /* 0x000fe40003f84070 */
[C---:B------:R-:W-:Y:S02]  /*0ec0*/  ISETP.GT.U32.AND.EX P2, PT, R0.reuse, RZ, PT, P2 ;  /* 0x000000ff0000720c */ /* 0x040fe40003f44120 */
[----:B------:R-:W-:Y:S01]  /*0ed0*/  ISETP.GT.U32.AND.EX P4, PT, R0, RZ, PT, P4 ;  /* 0x000000ff0000720c */ /* 0x000fe20003f84140 */
[----:B-1----:R-:W-:-:S09]  /*0ee0*/  ULEA UR4, UR5, UR4, 0x18 ;  /* 0x0000000405047291 */ /* 0x002fd2000f8ec0ff */
[----:B0-----:R-:W0:Y:S04]  /*0ef0*/  LDS R3, [UR4+0xc] ;  /* 0x00000c04ff037984 */ /* 0x001e280008000800 */
[----:B------:R-:W1:Y:S04]  /*0f00*/  LDS.128 R12, [UR4+0x10] ;  /* 0x00001004ff0c7984 */ /* 0x000e680008000c00 */
[----:B------:R-:W2:Y:S01]  /*0f10*/  LDS.64 R6, [UR4+0x20] ;  /* 0x00002004ff067984 */ /* 0x000ea20008000a00 */
[----:B0-----:R-:W-:Y:S01]  /*0f20*/  @P3 FADD R8, R8, R3 ;  /* 0x0000000308083221 */ /* 0x001fe20000000000 */
[----:B------:R-:W-:-:S03]  /*0f30*/  ISETP.GT.U32.AND P3, PT, R4, 0xc0, PT ;  /* 0x000000c00400780c */ /* 0x000fc60003f64070 */
[----:B-1----:R-:W-:Y:S01]  /*0f40*/  @P1 FADD R8, R8, R12 ;  /* 0x0000000c08081221 */ /* 0x002fe20000000000 */
[----:B------:R-:W-:Y:S02]  /*0f50*/  ISETP.GT.U32.AND P1, PT, R4, 0xe0, PT ;  /* 0x000000e00400780c */ /* 0x000fe40003f24070 */
[----:B------:R-:W-:Y:S01]  /*0f60*/  ISETP.GT.U32.AND.EX P3, PT, R0, RZ, PT, P3 ;  /* 0x000000ff0000720c */ /* 0x000fe20003f64130 */
[----:B------:R-:W-:Y:S01]  /*0f70*/  @P0 FADD R8, R8, R13 ;  /* 0x0000000d08080221 */ /* 0x000fe20000000000 */
[----:B------:R-:W-:-:S03]  /*0f80*/  ISETP.GT.U32.AND.EX P1, PT, R0, RZ, PT, P1 ;  /* 0x000000ff0000720c */ /* 0x000fc60003f24110 */
[----:B------:R-:W-:-:S04]  /*0f90*/  @P2 FADD R8, R8, R14 ;  /* 0x0000000e08082221 */ /* 0x000fc80000000000 */
[----:B------:R-:W-:-:S04]  /*0fa0*/  @P4 FADD R8, R8, R15 ;  /* 0x0000000f08084221 */ /* 0x000fc80000000000 */
[----:B--2---:R-:W-:-:S04]  /*0fb0*/  @P3 FADD R8, R8, R6 ;  /* 0x0000000608083221 */ /* 0x004fc80000000000 */
[----:B------:R-:W-:Y:S01]  /*0fc0*/  @P1 FADD R8, R8, R7 ;  /* 0x0000000708081221 */ /* 0x000fe20000000000 */
[----:B------:R-:W-:Y:S06]  /*0fd0*/  BRA `(.L_x_102) ;  /* 0x0000001000147947 */ /* 0x000fec0003800000 */
.L_x_88:
[----:B------:R-:W0:Y:S01]  /*0fe0*/  S2R R8, SR_TID.X ;  /* 0x0000000000087919 */ /* 0x000e220000002100 */
[----:B------:R-:W0:Y:S02]  /*0ff0*/  LDC.64 R2, c[0x0][0x380] ;  /* 0x0000e000ff027b82 */ /* 0x000e240000000a00 */
[----:B0-----:R-:W-:-:S05]  /*1000*/  IMAD.WIDE.U32 R2, R8, 0x4, R2 ;  /* 0x0000000408027825 */ /* 0x001fca00078e0002 */
        /* <DEDUP_REMOVED lines=16> */
[----:B--2---:R-:W-:Y:S01]  /*1110*/  FADD R9, R9, R12 ;  /* 0x0000000c09097221 */ /* 0x004fe20000000000 */
[----:B---3--:R-:W-:Y:S01]  /*1120*/  FADD R14, R11, R14 ;  /* 0x0000000e0b0e7221 */ /* 0x008fe20000000000 */
[----:B------:R-:W-:-:S03]  /*1130*/  HFMA2 R11, -RZ, RZ, 0, 0.00048828125 ;  /* 0x00001000ff0b7431 */ /* 0x000fc600000001ff */
[----:B------:R-:W-:Y:S01]  /*1140*/  FADD R14, R9, R14 ;  /* 0x0000000e090e7221 */ /* 0x000fe20000000000 */
[----:B------:R-:W-:Y:S01]  /*1150*/  IADD3 R9, P1, PT, R4, -0x1000, RZ ;  /* 0xfffff00004097810 */ /* 0x000fe20007f3e0ff */
[----:B----4-:R-:W-:-:S03]  /*1160*/  FADD R13, R13, R16 ;  /* 0x000000100d0d7221 */ /* 0x010fc60000000000 */
[----:B------:R-:W-:Y:S02]  /*1170*/  ISETP.GE.U32.AND P0, PT, R9, 0x1000, PT ;  /* 0x000010000900780c */ /* 0x000fe40003f06070 */
[----:B------:R-:W-:-:S04]  /*1180*/  IADD3.X R12, PT, PT, R0, -0x1, RZ, P1, !PT ;  /* 0xffffffff000c7810 */ /* 0x000fc80000ffe4ff */
[----:B------:R-:W-:Y:S01]  /*1190*/  ISETP.GE.U32.AND.EX P0, PT, R12, RZ, PT, P0 ;  /* 0x000000ff0c00720c */ /* 0x000fe20003f06100 */
        /* <DEDUP_REMOVED lines=11> */
[----:B------:R-:W-:Y:S01]  /*1250*/  IMAD.MOV.U32 R13, RZ, RZ, RZ ;  /* 0x000000ffff0d7224 */ /* 0x000fe200078e00ff */
[----:B------:R-:W-:Y:S06]  /*1260*/  @!P0 BRA `(.L_x_103) ;  /* 0x0000000000c08947 */ /* 0x000fec0003800000 */
[----:B------:R-:W0:Y:S01]  /*1270*/  LDC.64 R4, c[0x0][0x390] ;  /* 0x0000e400ff047b82 */ /* 0x000e220000000a00 */
[----:B------:R-:W-:Y:S01]  /*1280*/  MOV R11, 0x1000 ;  /* 0x00001000000b7802 */ /* 0x000fe20000000f00 */
[----:B------:R-:W-:-:S07]  /*1290*/  IMAD.MOV.U32 R13, RZ, RZ, RZ ;  /* 0x000000ffff0d7224 */ /* 0x000fce00078e00ff */
.L_x_105:
[----:B------:R-:W-:-:S04]  /*12a0*/  LEA R6, P0, R11, R2, 0x2 ;  /* 0x000000020b067211 */ /* 0x000fc800078010ff */
[----:B------:R-:W-:-:S05]  /*12b0*/  LEA.HI.X R7, R11, R3, R13, 0x2, P0 ;  /* 0x000000030b077211 */ /* 0x000fca00000f140d */
[----:B------:R-:W2:Y:S04]  /*12c0*/  LDG.E R0, desc[UR6][R6.64+0x2400] ;  /* 0x0024000606007981 */ /* 0x000ea8000c1e1900 */
[----:B------:R-:W2:Y:S04]  /*12d0*/  LDG.E R15, desc[UR6][R6.64+0x2800] ;  /* 0x00280006060f7981 */ /* 0x000ea8000c1e1900 */
        /* <DEDUP_REMOVED lines=13> */
[----:B------:R0:W5:Y:S02]  /*13b0*/  LDG.E R20, desc[UR6][R6.64+0x3c00] ;  /* 0x003c000606147981 */ /* 0x000164000c1e1900 */
[----:B0-----:R-:W-:-:S04]  /*13c0*/  IADD3 R6, P1, PT, -R11, R4, RZ ;  /* 0x000000040b067210 */ /* 0x001fc80007f3e1ff */
[----:B------:R-:W-:Y:S01]  /*13d0*/  ISETP.GE.U32.AND P0, PT, R6, 0x1000, PT ;  /* 0x000010000600780c */ /* 0x000fe20003f06070 */
[----:B--2---:R-:W-:Y:S01]  /*13e0*/  FADD R15, R0, R15 ;  /* 0x0000000f000f7221 */ /* 0x004fe20000000000 */
[----:B------:R-:W-:-:S04]  /*13f0*/  MOV R0, R5 ;  /* 0x0000000500007202 */ /* 0x000fc80000000f00 */
[----:B------:R-:W-:Y:S01]  /*1400*/  IADD3.X R6, PT, PT, ~R13, R0, RZ, P1, !PT ;  /* 0x000000000d067210 */ /* 0x000fe20000ffe5ff */
[----:B---3--:R-:W-:-:S03]  /*1410*/  FADD R10, R27, R10 ;  /* 0x0000000a1b0a7221 */ /* 0x008fc60000000000 */
[----:B------:R-:W-:Y:S01]  /*1420*/  ISETP.GE.U32.AND.EX P0, PT, R6, RZ, PT, P0 ;  /* 0x000000ff0600720c */ /* 0x000fe20003f06100 */
[----:B----4-:R-:W-:-:S04]  /*1430*/  FADD R29, R26, R29 ;  /* 0x0000001d1a1d7221 */ /* 0x010fc80000000000 */
[----:B------:R-:W-:Y:S01]  /*1440*/  FADD R10, R10, R29 ;  /* 0x0000001d0a0a7221 */ /* 0x000fe20000000000 */
[----:B-----5:R-:W-:Y:S01]  /*1450*/  FADD R24, R24, R25 ;  /* 0x0000001918187221 */ /* 0x020fe20000000000 */
[----:B------:R-:W-:-:S04]  /*1460*/  FADD R23, R23, R22 ;  /* 0x0000001617177221 */ /* 0x000fc80000000000 */
        /* <DEDUP_REMOVED lines=11> */
[----:B------:R-:W-:-:S05]  /*1520*/  IADD3 R11, P0, PT, R11, 0x1000, RZ ;  /* 0x000010000b0b7810 */ /* 0x000fca0007f1e0ff */
[----:B------:R-:W-:Y:S01]  /*1530*/  IMAD.X R13, RZ, RZ, R13, P0 ;  /* 0x000000ffff0d7224 */ /* 0x000fe200000e060d */
[----:B------:R-:W-:-:S04]  /*1540*/  ISETP.GT.U32.AND P0, PT, R11, R9, PT ;  /* 0x000000090b00720c */ /* 0x000fc80003f04070 */
[----:B------:R-:W-:-:S13]  /*1550*/  ISETP.GT.U32.AND.EX P0, PT, R13, R12, PT, P0 ;  /* 0x0000000c0d00720c */ /* 0x000fda0003f04100 */
[----:B------:R-:W-:Y:S05]  /*1560*/  @!P0 BRA `(.L_x_105) ;  /* 0xfffffffc004c8947 */ /* 0x000fea000383ffff */
.L_x_103:
[CC--:B------:R-:W-:Y:S01]  /*1570*/  IADD3 R3, PT, PT, -R11.reuse, R4.reuse, RZ ;  /* 0x000000040b037210 */ /* 0x0c0fe20007ffe1ff */
[----:B------:R-:W-:Y:S01]  /*1580*/  BSSY.RECONVERGENT B1, `(.L_x_104) ;  /* 0x0000080000017945 */ /* 0x000fe20003800200 */
[----:B------:R-:W-:Y:S02]  /*1590*/  ISETP.GE.U32.AND P1, PT, R11, R4, PT ;  /* 0x000000040b00720c */ /* 0x000fe40003f26070 */
[----:B------:R-:W-:-:S04]  /*15a0*/  ISETP.GE.AND P0, PT, R8, R3, PT ;  /* 0x000000030800720c */ /* 0x000fc80003f06270 */
[----:B------:R-:W-:-:S13]  /*15b0*/  ISETP.GE.U32.OR.EX P0, PT, R13, R0, P0, P1 ;  /* 0x000000000d00720c */ /* 0x000fda0000706510 */
[----:B------:R-:W-:Y:S05]  /*15c0*/  @P0 BRA `(.L_x_106) ;  /* 0x0000000400ec0947 */ /* 0x000fea0003800000 */
[----:B------:R-:W-:Y:S01]  /*15d0*/  LOP3.LUT R0, RZ, R8, RZ, 0x33, !PT ;  /* 0x00000008ff007212 */ /* 0x000fe200078e33ff */
[----:B------:R-:W-:Y:S03]  /*15e0*/  BSSY.RECONVERGENT B2, `(.L_x_107) ;  /* 0x0000038000027945 */ /* 0x000fe60003800200 */
[----:B------:R-:W-:-:S04]  /*15f0*/  IADD3 R0, PT, PT, -R11, R4, R0 ;  /* 0x000000040b007210 */ /* 0x000fc80007ffe100 */
[C---:B------:R-:W-:Y:S02]  /*1600*/  ISETP.GE.U32.AND P1, PT, R0.reuse, 0xf00, PT ;  /* 0x00000f000000780c */ /* 0x040fe40003f26070 */
[----:B------:R-:W-:Y:S02]  /*1610*/  LEA.HI R4, R0, 0x1, RZ, 0x18 ;  /* 0x0000000100047811 */ /* 0x000fe400078fc0ff */
[----:B------:R-:W-:Y:S02]  /*1620*/  MOV R0, R8 ;  /* 0x0000000800007202 */ /* 0x000fe40000000f00 */
[----:B------:R-:W-:-:S04]  /*1630*/  LOP3.LUT R24, R4, 0xf, RZ, 0xc0, !PT ;  /* 0x0000000f04187812 */ /* 0x000fc800078ec0ff */
[----:B------:R-:W-:-:S03]  /*1640*/  ISETP.NE.AND P0, PT, R24, RZ, PT ;  /* 0x000000ff1800720c */ /* 0x000fc60003f05270 */
[----:B------:R-:W-:Y:S10]  /*1650*/  @!P1 BRA `(.L_x_108) ;  /* 0x0000000000c09947 */ /* 0x000ff40003800000 */
[----:B------:R-:W0:Y:S01]  /*1660*/  LDCU.64 UR4, c[0x0][0x380] ;  /* 0x00007000ff0477ac */ /* 0x000e220008000a00 */
[----:B------:R-:W-:Y:S02]  /*1670*/  IADD3 R3, P1, PT, R8, R11, RZ ;  /* 0x0000000b08037210 */ /* 0x000fe40007f3e0ff */
[----:B------:R-:W-:-:S03]  /*1680*/  LOP3.LUT R9, R4, 0x1fffff0, RZ, 0xc0, !PT ;  /* 0x01fffff004097812 */ /* 0x000fc600078ec0ff */
[----:B------:R-:W-:Y:S01]  /*1690*/  IMAD.X R0, RZ, RZ, R13, P1 ;  /* 0x000000ffff007224 */ /* 0x000fe200008e060d */
[----:B------:R-:W-:Y:S02]  /*16a0*/  IADD3 R9, PT, PT, -R9, RZ, RZ ;  /* 0x000000ff09097210 */ /* 0x000fe40007ffe1ff */
[----:B0-----:R-:W-:-:S04]  /*16b0*/  LEA R2, P2, R3, UR4, 0x2 ;  /* 0x0000000403027c11 */ /* 0x001fc8000f8410ff */
[----:B------:R-:W-:Y:S02]  /*16c0*/  IADD3 R2, P1, PT, R2, 0x2000, RZ ;  /* 0x0000200002027810 */ /* 0x000fe40007f3e0ff */
[----:B------:R-:W-:Y:S02]  /*16d0*/  LEA.HI.X R3, R3, UR5, R0, 0x2, P2 ;  /* 0x0000000503037c11 */ /* 0x000fe400090f1400 */
[----:B------:R-:W-:-:S03]  /*16e0*/  MOV R0, R8 ;  /* 0x0000000800007202 */ /* 0x000fc60000000f00 */
[----:B------:R-:W-:-:S07]  /*16f0*/  IMAD.X R3, RZ, RZ, R3, P1 ;  /* 0x000000ffff037224 */ /* 0x000fce00008e0603 */
.L_x_109:
        /* <DEDUP_REMOVED lines=16> */
[----:B------:R-:W-:Y:S01]  /*1800*/  IADD3 R9, PT, PT, R9, 0x10, RZ ;  /* 0x0000001009097810 */ /* 0x000fe20007ffe0ff */
[----:B------:R-:W-:-:S03]  /*1810*/  VIADD R0, R0, 0x1000 ;  /* 0x0000100000007836 */ /* 0x000fc60000000000 */
[----:B------:R-:W-:Y:S02]  /*1820*/  ISETP.NE.AND P1, PT, R9, RZ, PT ;  /* 0x000000ff0900720c */ /* 0x000fe40003f25270 */
[----:B0-----:R-:W-:-:S04]  /*1830*/  IADD3 R2, P2, PT, R2, 0x4000, RZ ;  /* 0x0000400002027810 */ /* 0x001fc80007f5e0ff */
[----:B------:R-:W-:Y:S01]  /*1840*/  IADD3.X R3, PT, PT, RZ, R3, RZ, P2, !PT ;  /* 0x00000003ff037210 */ /* 0x000fe200017fe4ff */
        /* <DEDUP_REMOVED lines=17> */
.L_x_108:
[----:B------:R-:W-:Y:S05]  /*1960*/  BSYNC.RECONVERGENT B2 ;  /* 0x0000000000027941 */ /* 0x000fea0003800200 */
.L_x_107:
[----:B------:R-:W-:Y:S05]  /*1970*/  @!P0 BRA `(.L_x_106) ;  /* 0x0000000400008947 */ /* 0x000fea0003800000 */
[----:B------:R-:W-:Y:S01]  /*1980*/  ISETP.GE.U32.AND P0, PT, R24, 0x8, PT ;  /* 0x000000081800780c */ /* 0x000fe20003f06070 */
[----:B------:R-:W-:Y:S01]  /*1990*/  BSSY.RECONVERGENT B2, `(.L_x_110) ;  /* 0x000001a000027945 */ /* 0x000fe20003800200 */
[----:B------:R-:W-:-:S04]  /*19a0*/  LOP3.LUT R7, R4, 0x7, RZ, 0xc0, !PT ;  /* 0x0000000704077812 */ /* 0x000fc800078ec0ff */
[----:B------:R-:W-:-:S07]  /*19b0*/  ISETP.NE.AND P1, PT, R7, RZ, PT ;  /* 0x000000ff0700720c */ /* 0x000fce0003f25270 */
[----:B------:R-:W-:Y:S06]  /*19c0*/  @!P0 BRA `(.L_x_111) ;  /* 0x0000000000588947 */ /* 0x000fec0003800000 */
[----:B------:R-:W0:Y:S01]  /*19d0*/  LDCU.64 UR4, c[0x0][0x380] ;  /* 0x00007000ff0477ac */ /* 0x000e220008000a00 */
[----:B------:R-:W-:-:S04]  /*19e0*/  IADD3 R3, P0, PT, R0, R11, RZ ;  /* 0x0000000b00037210 */ /* 0x000fc80007f1e0ff */
[----:B------:R-:W-:Y:S02]  /*19f0*/  IADD3.X R6, PT, PT, RZ, R13, RZ, P0, !PT ;  /* 0x0000000dff067210 */ /* 0x000fe400007fe4ff */
[----:B0-----:R-:W-:-:S04]  /*1a00*/  LEA R2, P0, R3, UR4, 0x2 ;  /* 0x0000000403027c11 */ /* 0x001fc8000f8010ff */
        /* <DEDUP_REMOVED lines=9> */
[----:B------:R-:W-:Y:S01]  /*1aa0*/  IADD3 R0, PT, PT, R0, 0x800, RZ ;  /* 0x0000080000007810 */ /* 0x000fe20007ffe0ff */
        /* <DEDUP_REMOVED lines=8> */
.L_x_111:
[----:B------:R-:W-:Y:S05]  /*1b30*/  BSYNC.RECONVERGENT B2 ;  /* 0x0000000000027941 */ /* 0x000fea0003800200 */
.L_x_110:
[----:B------:R-:W-:Y:S05]  /*1b40*/  @!P1 BRA `(.L_x_106) ;  /* 0x00000000008c9947 */ /* 0x000fea0003800000 */
[----:B------:R-:W-:Y:S01]  /*1b50*/  ISETP.GE.U32.AND P0, PT, R7, 0x4, PT ;  /* 0x000000040700780c */ /* 0x000fe20003f06070 */
[----:B------:R-:W-:Y:S01]  /*1b60*/  BSSY.RECONVERGENT B2, `(.L_x_112) ;  /* 0x0000012000027945 */ /* 0x000fe20003800200 */
[----:B------:R-:W-:-:S04]  /*1b70*/  LOP3.LUT R6, R4, 0x3, RZ, 0xc0, !PT ;  /* 0x0000000304067812 */ /* 0x000fc800078ec0ff */
[----:B------:R-:W-:-:S07]  /*1b80*/  ISETP.NE.AND P1, PT, R6, RZ, PT ;  /* 0x000000ff0600720c */ /* 0x000fce0003f25270 */
[----:B------:R-:W-:Y:S06]  /*1b90*/  @!P0 BRA `(.L_x_113) ;  /* 0x0000000000388947 */ /* 0x000fec0003800000 */
[----:B------:R-:W0:Y:S01]  /*1ba0*/  LDCU.64 UR4, c[0x0][0x380] ;  /* 0x00007000ff0477ac */ /* 0x000e220008000a00 */
[----:B------:R-:W-:-:S05]  /*1bb0*/  IADD3 R3, P0, PT, R0, R11, RZ ;  /* 0x0000000b00037210 */ /* 0x000fca0007f1e0ff */
[----:B------:R-:W-:Y:S01]  /*1bc0*/  IMAD.X R4, RZ, RZ, R13, P0 ;  /* 0x000000ffff047224 */ /* 0x000fe200000e060d */
[----:B0-----:R-:W-:-:S04]  /*1bd0*/  LEA R2, P0, R3, UR4, 0x2 ;  /* 0x0000000403027c11 */ /* 0x001fc8000f8010ff */
[----:B------:R-:W-:-:S05]  /*1be0*/  LEA.HI.X R3, R3, UR5, R4, 0x2, P0 ;  /* 0x0000000503037c11 */ /* 0x000fca00080f1404 */
[----:B------:R-:W2:Y:S04]  /*1bf0*/  LDG.E R5, desc[UR6][R2.64] ;  /* 0x0000000602057981 */ /* 0x000ea8000c1e1900 */
[----:B------:R-:W3:Y:S04]  /*1c00*/  LDG.E R4, desc[UR6][R2.64+0x400] ;  /* 0x0004000602047981 */ /* 0x000ee8000c1e1900 */
[----:B------:R-:W4:Y:S04]  /*1c10*/  LDG.E R7, desc[UR6][R2.64+0x800] ;  /* 0x0008000602077981 */ /* 0x000f28000c1e1900 */
[----:B------:R-:W5:Y:S01]  /*1c20*/  LDG.E R9, desc[UR6][R2.64+0xc00] ;  /* 0x000c000602097981 */ /* 0x000f62000c1e1900 */
[----:B------:R-:W-:Y:S01]  /*1c30*/  IADD3 R0, PT, PT, R0, 0x400, RZ ;  /* 0x0000040000007810 */ /* 0x000fe20007ffe0ff */
[----:B--2---:R-:W-:-:S04]  /*1c40*/  FADD R5, R10, R5 ;  /* 0x000000050a057221 */ /* 0x004fc80000000000 */
[----:B---3--:R-:W-:-:S04]  /*1c50*/  FADD R4, R5, R4 ;  /* 0x0000000405047221 */ /* 0x008fc80000000000 */
[----:B----4-:R-:W-:-:S04]  /*1c60*/  FADD R4, R4, R7 ;  /* 0x0000000704047221 */ /* 0x010fc80000000000 */
[----:B-----5:R-:W-:-:S07]  /*1c70*/  FADD R10, R4, R9 ;  /* 0x00000009040a7221 */ /* 0x020fce0000000000 */
.L_x_113:
[----:B------:R-:W-:Y:S05]  /*1c80*/  BSYNC.RECONVERGENT B2 ;  /* 0x0000000000027941 */ /* 0x000fea0003800200 */
.L_x_112:
[----:B------:R-:W-:Y:S05]  /*1c90*/  @!P1 BRA `(.L_x_106) ;  /* 0x0000000000389947 */ /* 0x000fea0003800000 */
[----:B------:R-:W0:Y:S01]  /*1ca0*/  LDCU.64 UR4, c[0x0][0x380] ;  /* 0x00007000ff0477ac */ /* 0x000e220008000a00 */
[----:B------:R-:W-:Y:S01]  /*1cb0*/  IADD3 R5, P0, PT, R0, R11, RZ ;  /* 0x0000000b00057210 */ /* 0x000fe20007f1e0ff */
[----:B------:R-:W-:-:S03]  /*1cc0*/  IMAD.MOV R0, RZ, RZ, -R6 ;  /* 0x000000ffff007224 */ /* 0x000fc600078e0a06 */
[----:B------:R-:W-:Y:S02]  /*1cd0*/  IADD3.X R4, PT, PT, RZ, R13, RZ, P0, !PT ;  /* 0x0000000dff047210 */ /* 0x000fe400007fe4ff */
[----:B0-----:R-:W-:-:S04]  /*1ce0*/  LEA R2, P1, R5, UR4, 0x2 ;  /* 0x0000000405027c11 */ /* 0x001fc8000f8210ff */
[----:B------:R-:W-:-:S09]  /*1cf0*/  LEA.HI.X R5, R5, UR5, R4, 0x2, P1 ;  /* 0x0000000505057c11 */ /* 0x000fd200088f1404 */
.L_x_114:
[----:B------:R-:W-:-:S06]  /*1d00*/  MOV R3, R5 ;  /* 0x0000000500037202 */ /* 0x000fcc0000000f00 */
[----:B------:R0:W2:Y:S01]  /*1d10*/  LDG.E R3, desc[UR6][R2.64] ;  /* 0x0000000602037981 */ /* 0x0000a2000c1e1900 */
[----:B------:R-:W-:-:S04]  /*1d20*/  IADD3 R0, PT, PT, R0, 0x1, RZ ;  /* 0x0000000100007810 */ /* 0x000fc80007ffe0ff */
[----:B------:R-:W-:Y:S02]  /*1d30*/  ISETP.NE.AND P0, PT, R0, RZ, PT ;  /* 0x000000ff0000720c */ /* 0x000fe40003f05270 */
[----:B0-----:R-:W-:-:S05]  /*1d40*/  IADD3 R2, P1, PT, R2, 0x400, RZ ;  /* 0x0000040002027810 */ /* 0x001fca0007f3e0ff */
[----:B------:R-:W-:Y:S02]  /*1d50*/  IMAD.X R5, RZ, RZ, R5, P1 ;  /* 0x000000ffff057224 */ /* 0x000fe400008e0605 */
[----:B--2---:R-:W-:-:S04]  /*1d60*/  FADD R10, R3, R10 ;  /* 0x0000000a030a7221 */ /* 0x004fc80000000000 */
[----:B------:R-:W-:Y:S05]  /*1d70*/  @P0 BRA `(.L_x_114) ;  /* 0xfffffffc00e00947 */ /* 0x000fea000383ffff */
.L_x_106:
[----:B------:R-:W-:Y:S05]  /*1d80*/  BSYNC.RECONVERGENT B1 ;  /* 0x0000000000017941 */ /* 0x000fea0003800200 */
.L_x_104:
[----:B------:R-:W0:Y:S01]  /*1d90*/  S2R R6, SR_LANEID ;  /* 0x0000000000067919 */ /* 0x000e220000000000 */
[----:B------:R-:W-:Y:S02]  /*1da0*/  MOV R3, R10 ;  /* 0x0000000a00037202 */ /* 0x000fe40000000f00 */
[----:B------:R-:W-:-:S03]  /*1db0*/  ISETP.NE.AND P5, PT, R8, RZ, PT ;  /* 0x000000ff0800720c */ /* 0x000fc60003fa5270 */
        /* <DEDUP_REMOVED lines=39> */
.L_x_102:
[----:B------:R-:W-:Y:S05]  /*2030*/  BSYNC.RECONVERGENT B0 ;  /* 0x0000000000007941 */ /* 0x000fea0003800200 */
.L_x_87:
[----:B------:R-:W-:Y:S05]  /*2040*/  @P5 EXIT ;  /* 0x000000000000594d */ /* 0x000fea0003800000 */
[----:B01----:R-:W0:Y:S01]  /*2050*/  LDC.64 R2, c[0x0][0x388] ;  /* 0x0000e200ff027b82 */ /* 0x003e220000000a00 */
[----:B------:R-:W2:Y:S02]  /*2060*/  LDCU UR4, c[0x0][0x39c] ;  /* 0x00007380ff0477ac */ /* 0x000ea40008000800 */
[----:B--2---:R-:W-:-:S05]  /*2070*/  FADD R5, R8, UR4 ;  /* 0x0000000408057e21 */ /* 0x004fca0008000000 */
[----:B0-----:R-:W-:Y:S01]  /*2080*/  STG.E desc[UR6][R2.64], R5 ;  /* 0x0000000502007986 */ /* 0x001fe2000c101906 */
[----:B------:R-:W-:Y:S05]  /*2090*/  EXIT ;  /* 0x000000000000794d */ /* 0x000fea0003800000 */
.L_x_115:
        /* <DEDUP_REMOVED lines=14> */
.L_x_334:


//--------------------- .text._ZN3cub18CUB_300001_SM_10006detail6reduce28DeviceReduceSingleTileKernelINS2_10policy_hubIfjN4cuda3std3__44plusIfEEE10Policy1000EPfSC_iS9_ffNS7_10__identityEEEvT0_T1_T2_T3_T4_T6_ --------------------------
	.section	.text._ZN3cub18CUB_300001_SM_10006detail6reduce28DeviceReduceSingleTileKernelINS2_10policy_hubIfjN4cuda3std3__44plusIfEEE10Policy1000EPfSC_iS9_ffNS7_10__identityEEEvT0_T1_T2_T3_T4_T6_,"ax",@progbits
	.align	128
        .global         _ZN3cub18CUB_300001_SM_10006detail6reduce28DeviceReduceSingleTileKernelINS2_10policy_hubIfjN4cuda3std3__44plusIfEEE10Policy1000EPfSC_iS9_ffNS7_10__identityEEEvT0_T1_T2_T3_T4_T6_
        .type           _ZN3cub18CUB_300001_SM_10006detail6reduce28DeviceReduceSingleTileKernelINS2_10policy_hubIfjN4cuda3std3__44plusIfEEE10Policy1000EPfSC_iS9_ffNS7_10__identityEEEvT0_T1_T2_T3_T4_T6_,@function
        .size           _ZN3cub18CUB_300001_SM_10006detail6reduce28DeviceReduceSingleTileKernelINS2_10policy_hubIfjN4cuda3std3__44plusIfEEE10Policy1000EPfSC_iS9_ffNS7_10__identityEEEvT0_T1_T2_T3_T4_T6_,(.L_x_335 - _ZN3cub18CUB_300001_SM_10006detail6reduce28DeviceReduceSingleTileKernelINS2_10policy_hubIfjN4cuda3std3__44plusIfEEE10Policy1000EPfSC_iS9_ffNS7_10__identityEEEvT0_T1_T2_T3_T4_T6_)
        .other          _ZN3cub18CUB_300001_SM_10006detail6reduce28DeviceReduceSingleTileKernelINS2_10policy_hubIfjN4cuda3std3__44plusIfEEE10Policy1000EPfSC_iS9_ffNS7_10__identityEEEvT0_T1_T2_T3_T4_T6_,@"STO_CUDA_ENTRY STV_DEFAULT"
_ZN3cub18CUB_300001_SM_10006detail6reduce28DeviceReduceSingleTileKernelINS2_10policy_hubIfjN4cuda3std3__44plusIfEEE10Policy1000EPfSC_iS9_ffNS7_10__identityEEEvT0_T1_T2_T3_T4_T6_:
.text._ZN3cub18CUB_300001_SM_10006detail6reduce28DeviceReduceSingleTileKernelINS2_10policy_hubIfjN4cuda3std3__44plusIfEEE10Policy1000EPfSC_iS9_ffNS7_10__identityEEEvT0_T1_T2_T3_T4_T6_:
        /* <DEDUP_REMOVED lines=13> */
.L_x_116:
        /* <DEDUP_REMOVED lines=16> */
.L_x_121:
[----:B------:R-:W-:Y:S05]  /*01d0*/  BSYNC.RECONVERGENT B1 ;  /* 0x0000000000017941 */ /* 0x000fea0003800200 */
.L_x_120:
        /* <DEDUP_REMOVED lines=16> */
.L_x_126:
        /* <DEDUP_REMOVED lines=9> */
.L_x_125:
[----:B------:R-:W-:Y:S05]  /*0370*/  BSYNC.RECONVERGENT B2 ;  /* 0x0000000000027941 */ /* 0x000fea0003800200 */
.L_x_124:
        /* <DEDUP_REMOVED lines=8> */
.L_x_129:
        /* <DEDUP_REMOVED lines=43> */
.L_x_128:
[----:B------:R-:W-:Y:S05]  /*06b0*/  BSYNC.RECONVERGENT B2 ;  /* 0x0000000000027941 */ /* 0x000fea0003800200 */
.L_x_127:
        /* <DEDUP_REMOVED lines=26> */
.L_x_131:
[----:B------:R-:W-:Y:S05]  /*0860*/  BSYNC.RECONVERGENT B2 ;  /* 0x0000000000027941 */ /* 0x000fea0003800200 */
.L_x_130:
        /* <DEDUP_REMOVED lines=12> */
.L_x_123:
[----:B------:R-:W-:Y:S05]  /*0930*/  BSYNC.RECONVERGENT B1 ;  /* 0x0000000000017941 */ /* 0x000fea0003800200 */
.L_x_122:
        /* <DEDUP_REMOVED lines=10> */
[----:B------:R-:W1:Y:S06]  /*09e0*/  SHFL.DOWN PT, R3, R0, 0x2, 0x1f ;  /* 0x08401f0000037f89 */ /* 0x000e6c00000e0000 */
[----:B------:R-:W2:Y:S01]  /*09f0*/  @!P1 S2R R6, SR_CgaCtaId ;  /* 0x0000000000069919 */ /* 0x000ea20000008800 */
[----:B0-----:R-:W-:Y:S02]  /*0a00*/  @!P1 MOV R5, 0x400 ;  /* 0x0000040000059802 */ /* 0x001fe40000000f00 */
[----:B------:R-:W-:-:S04]  /*0a10*/  @!P1 SHF.R.U32.HI R4, RZ, 0x3, R2 ;  /* 0x00000003ff049819 */ /* 0x000fc80000011602 */
[----:B------:R-:W-:Y:S01]  /*0a20*/  @!P1 LOP3.LUT R4, R4, 0x7c, RZ, 0xc0, !PT ;  /* 0x0000007c04049812 */ /* 0x000fe200078ec0ff */
[----:B-1----:R-:W-:Y:S01]  /*0a30*/  @!P0 FADD R0, R0, R3 ;  /* 0x0000000300008221 */ /* 0x002fe20000000000 */
[----:B------:R-:W-:-:S04]  /*0a40*/  ISETP.GT.AND P0, PT, R8, 0x1b, PT ;  /* 0x0000001b0800780c */ /* 0x000fc80003f04270 */
[----:B------:R-:W0:Y:S01]  /*0a50*/  SHFL.DOWN PT, R3, R0, 0x4, 0x1f ;  /* 0x08801f0000037f89 */ /* 0x000e2200000e0000 */
[----:B--2---:R-:W-:-:S04]  /*0a60*/  @!P1 LEA R5, R6, R5, 0x18 ;  /* 0x0000000506059211 */ /* 0x004fc800078ec0ff */
        /* <DEDUP_REMOVED lines=16> */
[----:B0-----:R-:W0:Y:S04]  /*0b70*/  LDS.128 R4, [UR4+0x10] ;  /* 0x00001004ff047984 */ /* 0x001e280008000c00 */
[----:B------:R-:W1:Y:S04]  /*0b80*/  LDS.128 R12, [UR4+0x20] ;  /* 0x00002004ff0c7984 */ /* 0x000e680008000c00 */
[----:B------:R-:W2:Y:S04]  /*0b90*/  LDS.128 R8, [UR4+0x30] ;  /* 0x00003004ff087984 */ /* 0x000ea80008000c00 */
[----:B------:R-:W3:Y:S01]  /*0ba0*/  LDS.128 R16, [UR4+0x40] ;  /* 0x00004004ff107984 */ /* 0x000ee20008000c00 */
[----:B0-----:R-:W-:-:S04]  /*0bb0*/  FADD R5, R0, R5 ;  /* 0x0000000500057221 */ /* 0x001fc80000000000 */
[----:B------:R-:W-:-:S04]  /*0bc0*/  FADD R6, R5, R6 ;  /* 0x0000000605067221 */ /* 0x000fc80000000000 */
[----:B------:R-:W-:-:S04]  /*0bd0*/  FADD R7, R6, R7 ;  /* 0x0000000706077221 */ /* 0x000fc80000000000 */
[----:B-1----:R-:W-:-:S04]  /*0be0*/  FADD R12, R7, R12 ;  /* 0x0000000c070c7221 */ /* 0x002fc80000000000 */
[----:B------:R-:W-:-:S04]  /*0bf0*/  FADD R13, R12, R13 ;  /* 0x0000000d0c0d7221 */ /* 0x000fc80000000000 */
[----:B------:R-:W-:-:S04]  /*0c00*/  FADD R14, R13, R14 ;  /* 0x0000000e0d0e7221 */ /* 0x000fc80000000000 */
[----:B------:R-:W-:-:S04]  /*0c10*/  FADD R15, R14, R15 ;  /* 0x0000000f0e0f7221 */ /* 0x000fc80000000000 */
[----:B--2---:R-:W-:-:S04]  /*0c20*/  FADD R8, R15, R8 ;  /* 0x000000080f087221 */ /* 0x004fc80000000000 */
[----:B------:R-:W-:-:S04]  /*0c30*/  FADD R9, R8, R9 ;  /* 0x0000000908097221 */ /* 0x000fc80000000000 */
[----:B------:R-:W-:-:S04]  /*0c40*/  FADD R10, R9, R10 ;  /* 0x0000000a090a7221 */ /* 0x000fc80000000000 */
[----:B------:R-:W-:-:S04]  /*0c50*/  FADD R11, R10, R11 ;  /* 0x0000000b0a0b7221 */ /* 0x000fc80000000000 */
[----:B---3--:R-:W-:-:S04]  /*0c60*/  FADD R16, R11, R16 ;  /* 0x000000100b107221 */ /* 0x008fc80000000000 */
[----:B------:R-:W-:-:S04]  /*0c70*/  FADD R17, R16, R17 ;  /* 0x0000001110117221 */ /* 0x000fc80000000000 */
[----:B------:R-:W-:-:S04]  /*0c80*/  FADD R18, R17, R18 ;  /* 0x0000001211127221 */ /* 0x000fc80000000000 */
[----:B------:R-:W-:Y:S01]  /*0c90*/  FADD R0, R18, R19 ;  /* 0x0000001312007221 */ /* 0x000fe20000000000 */
[----:B------:R-:W-:Y:S06]  /*0ca0*/  BRA `(.L_x_133) ;  /* 0x0000003400707947 */ /* 0x000fec0003800000 */
.L_x_132:
        /* <DEDUP_REMOVED lines=23> */
[-C--:B------:R-:W-:Y:S02]  /*0e20*/  ISETP.GT.AND P0, PT, R5, R4.reuse, PT ;  /* 0x000000040500720c */ /* 0x080fe40003f04270 */
[----:B------:R-:W-:Y:S02]  /*0e30*/  IADD3 R5, PT, PT, R9, 0x10, RZ ;  /* 0x0000001009057810 */ /* 0x000fe40007ffe0ff */
        /* <DEDUP_REMOVED lines=20> */
[----:B------:R-:W0:Y:S04]  /*0f80*/  LDS.128 R16, [UR4+0x10] ;  /* 0x00001004ff107984 */ /* 0x000e280008000c00 */
[----:B----4-:R-:W1:Y:S04]  /*0f90*/  LDS.128 R4, [UR4+0x20] ;  /* 0x00002004ff047984 */ /* 0x010e680008000c00 */
[----:B------:R-:W2:Y:S04]  /*0fa0*/  LDS.128 R8, [UR4+0x30] ;  /* 0x00003004ff087984 */ /* 0x000ea80008000c00 */
[----:B------:R-:W3:Y:S01]  /*0fb0*/  LDS.128 R12, [UR4+0x40] ;  /* 0x00004004ff0c7984 */ /* 0x000ee20008000c00 */
[----:B0-----:R-:W-:Y:S01]  /*0fc0*/  @P2 FADD R0, R0, R17 ;  /* 0x0000001100002221 */ /* 0x001fe20000000000 */
[----:B------:R-:W-:-:S03]  /*0fd0*/  ISETP.GT.AND P2, PT, R3, 0x80, PT ;  /* 0x000000800300780c */ /* 0x000fc60003f44270 */
[----:B------:R-:W-:Y:S01]  /*0fe0*/  @P3 FADD R0, R0, R18 ;  /* 0x0000001200003221 */ /* 0x000fe20000000000 */
[----:B------:R-:W-:-:S03]  /*0ff0*/  ISETP.GT.AND P3, PT, R3, 0xa0, PT ;  /* 0x000000a00300780c */ /* 0x000fc60003f64270 */
[----:B------:R-:W-:Y:S01]  /*1000*/  @P1 FADD R0, R0, R19 ;  /* 0x0000001300001221 */ /* 0x000fe20000000000 */
[----:B------:R-:W-:-:S05]  /*1010*/  ISETP.GT.AND P1, PT, R3, 0xe0, PT ;  /* 0x000000e00300780c */ /* 0x000fca0003f24270 */
[----:B-1----:R-:W-:Y:S01]  /*1020*/  @P2 FADD R0, R0, R4 ;  /* 0x0000000400002221 */ /* 0x002fe20000000000 */
[----:B------:R-:W-:-:S03]  /*1030*/  ISETP.GT.AND P2, PT, R3, 0x100, PT ;  /* 0x000001000300780c */ /* 0x000fc60003f44270 */
[----:B------:R-:W-:Y:S01]  /*1040*/  @P3 FADD R0, R0, R5 ;  /* 0x0000000500003221 */ /* 0x000fe20000000000 */
[----:B------:R-:W-:-:S03]  /*1050*/  ISETP.GT.AND P3, PT, R3, 0x120, PT ;  /* 0x000001200300780c */ /* 0x000fc60003f64270 */
[----:B------:R-:W-:Y:S01]  /*1060*/  @P4 FADD R0, R0, R6 ;  /* 0x0000000600004221 */ /* 0x000fe20000000000 */
[----:B------:R-:W-:-:S03]  /*1070*/  ISETP.GT.AND P4, PT, R3, 0x140, PT ;  /* 0x000001400300780c */ /* 0x000fc60003f84270 */
[----:B------:R-:W-:Y:S01]  /*1080*/  @P1 FADD R0, R0, R7 ;  /* 0x0000000700001221 */ /* 0x000fe20000000000 */
[----:B------:R-:W-:-:S03]  /*1090*/  ISETP.GT.AND P1, PT, R3, 0x160, PT ;  /* 0x000001600300780c */ /* 0x000fc60003f24270 */
[----:B--2---:R-:W-:Y:S01]  /*10a0*/  @P2 FADD R0, R0, R8 ;  /* 0x0000000800002221 */ /* 0x004fe20000000000 */
[----:B------:R-:W-:-:S03]  /*10b0*/  ISETP.GT.AND P2, PT, R3, 0x180, PT ;  /* 0x000001800300780c */ /* 0x000fc60003f44270 */
[----:B------:R-:W-:Y:S01]  /*10c0*/  @P3 FADD R0, R0, R9 ;  /* 0x0000000900003221 */ /* 0x000fe20000000000 */
[----:B------:R-:W-:-:S03]  /*10d0*/  ISETP.GT.AND P3, PT, R3, 0x1a0, PT ;  /* 0x000001a00300780c */ /* 0x000fc60003f64270 */
[----:B------:R-:W-:Y:S01]  /*10e0*/  @P4 FADD R0, R0, R10 ;  /* 0x0000000a00004221 */ /* 0x000fe20000000000 */
[----:B------:R-:W-:-:S03]  /*10f0*/  ISETP.GT.AND P4, PT, R3, 0x1c0, PT ;  /* 0x000001c00300780c */ /* 0x000fc60003f84270 */
[----:B------:R-:W-:Y:S01]  /*1100*/  @P1 FADD R0, R0, R11 ;  /* 0x0000000b00001221 */ /* 0x000fe20000000000 */
[----:B------:R-:W-:-:S03]  /*1110*/  ISETP.GT.AND P1, PT, R3, 0x1e0, PT ;  /* 0x000001e00300780c */ /* 0x000fc60003f24270 */
[----:B---3--:R-:W-:-:S04]  /*1120*/  @P2 FADD R0, R0, R12 ;  /* 0x0000000c00002221 */ /* 0x008fc80000000000 */
[----:B------:R-:W-:-:S04]  /*1130*/  @P3 FADD R0, R0, R13 ;  /* 0x0000000d00003221 */ /* 0x000fc80000000000 */
[----:B------:R-:W-:-:S04]  /*1140*/  @P4 FADD R0, R0, R14 ;  /* 0x0000000e00004221 */ /* 0x000fc80000000000 */
[----:B------:R-:W-:Y:S01]  /*1150*/  @P1 FADD R0, R0, R15 ;  /* 0x0000000f00001221 */ /* 0x000fe20000000000 */
[----:B------:R-:W-:Y:S06]  /*1160*/  BRA `(.L_x_133) ;  /* 0x0000003000407947 */ /* 0x000fec0003800000 */
.L_x_119:
[----:B------:R-:W0:Y:S01]  /*1170*/  S2R R2, SR_TID.X ;  /* 0x0000000000027919 */ /* 0x000e220000002100 */
[----:B------:R-:W1:Y:S01]  /*1180*/  LDC.64 R4, c[0x0][0x380] ;  /* 0x0000e000ff047b82 */ /* 0x000e620000000a00 */
[----:B0-----:R-:W-:-:S05]  /*1190*/  SHF.L.U32 R7, R2, 0x1, RZ ;  /* 0x0000000102077819 */ /* 0x001fca00000006ff */
[----:B-1----:R-:W-:-:S05]  /*11a0*/  IMAD.WIDE.U32 R4, R7, 0x4, R4 ;  /* 0x0000000407047825 */ /* 0x002fca00078e0004 */
[----:B------:R-:W2:Y:S04]  /*11b0*/  LDG.E.64.CONSTANT R14, desc[UR6][R4.64] ;  /* 0x00000006040e7981 */ /* 0x000ea8000c1e9b00 */
[----:B------:R-:W3:Y:S04]  /*11c0*/  LDG.E.64.CONSTANT R16, desc[UR6][R4.64+0x1000] ;  /* 0x0010000604107981 */ /* 0x000ee8000c1e9b00 */
[----:B------:R-:W4:Y:S04]  /*11d0*/  LDG.E.64.CONSTANT R18, desc[UR6][R4.64+0x2000] ;  /* 0x0020000604127981 */ /* 0x000f28000c1e9b00 */
[----:B------:R-:W5:Y:S04]  /*11e0*/  LDG.E.64.CONSTANT R20, desc[UR6][R4.64+0x3000] ;  /* 0x0030000604147981 */ /* 0x000f68000c1e9b00 */
[----:B------:R-:W5:Y:S04]  /*11f0*/  LDG.E.64.CONSTANT R12, desc[UR6][R4.64+0x4000] ;  /* 0x00400006040c7981 */ /* 0x000f68000c1e9b00 */
[----:B------:R-:W5:Y:S04]  /*1200*/  LDG.E.64.CONSTANT R10, desc[UR6][R4.64+0x5000] ;  /* 0x00500006040a7981 */ /* 0x000f68000c1e9b00 */
[----:B------:R-:W5:Y:S04]  /*1210*/  LDG.E.64.CONSTANT R6, desc[UR6][R4.64+0x6000] ;  /* 0x0060000604067981 */ /* 0x000f68000c1e9b00 */
[----:B------:R-:W5:Y:S01]  /*1220*/  LDG.E.64.CONSTANT R8, desc[UR6][R4.64+0x7000] ;  /* 0x0070000604087981 */ /* 0x000f62000c1e9b00 */
[----:B------:R-:W-:Y:S01]  /*1230*/  ISETP.GE.U32.AND P0, PT, R3, 0x4000, PT ;  /* 0x000040000300780c */ /* 0x000fe20003f06070 */
[----:B--2---:R-:W-:Y:S01]  /*1240*/  FADD R14, R14, R15 ;  /* 0x0000000f0e0e7221 */ /* 0x004fe20000000000 */
[----:B---3--:R-:W-:Y:S01]  /*1250*/  FADD R17, R16, R17 ;  /* 0x0000001110117221 */ /* 0x008fe20000000000 */
[----:B----4-:R-:W-:-:S03]  /*1260*/  FADD R18, R18, R19 ;  /* 0x0000001312127221 */ /* 0x010fc60000000000 */
[----:B------:R-:W-:Y:S01]  /*1270*/  FADD R14, R14, R17 ;  /* 0x000000110e0e7221 */ /* 0x000fe20000000000 */
[----:B-----5:R-:W-:Y:S01]  /*1280*/  FADD R21, R20, R21 ;  /* 0x0000001514157221 */ /* 0x020fe20000000000 */
[----:B------:R-:W-:Y:S02]  /*1290*/  HFMA2 R20, -RZ, RZ, 0, 0.0078125 ;  /* 0x00002000ff147431 */ /* 0x000fe400000001ff */
[----:B------:R-:W-:Y:S01]  /*12a0*/  FADD R12, R12, R13 ;  /* 0x0000000d0c0c7221 */ /* 0x000fe20000000000 */
[----:B------:R-:W-:Y:S01]  /*12b0*/  FADD R21, R18, R21 ;  /* 0x0000001512157221 */ /* 0x000fe20000000000 */
[----:B------:R-:W-:-:S03]  /*12c0*/  FADD R11, R10, R11 ;  /* 0x0000000b0a0b7221 */ /* 0x000fc60000000000 */
[----:B------:R-:W-:Y:S01]  /*12d0*/  FADD R14, R14, R21 ;  /* 0x000000150e0e7221 */ /* 0x000fe20000000000 */
[----:B------:R-:W-:Y:S01]  /*12e0*/  FADD R6, R6, R7 ;  /* 0x0000000706067221 */ /* 0x000fe20000000000 */
[----:B------:R-:W-:Y:S01]  /*12f0*/  FADD R11, R12, R11 ;  /* 0x0000000b0c0b7221 */ /* 0x000fe20000000000 */
[----:B------:R-:W-:-:S04]  /*1300*/  FADD R9, R8, R9 ;  /* 0x0000000908097221 */ /* 0x000fc80000000000 */
[----:B------:R-:W-:-:S04]  /*1310*/  FADD R6, R6, R9 ;  /* 0x0000000906067221 */ /* 0x000fc80000000000 */
[----:B------:R-:W-:-:S04]  /*1320*/  FADD R11, R11, R6 ;  /* 0x000000060b0b7221 */ /* 0x000fc80000000000 */
[----:B------:R-:W-:Y:S01]  /*1330*/  FADD R0, R14, R11 ;  /* 0x0000000b0e007221 */ /* 0x000fe20000000000 */
[----:B------:R-:W-:Y:S06]  /*1340*/  @!P0 BRA `(.L_x_134) ;  /* 0x00000000008c8947 */ /* 0x000fec0003800000 */
[----:B------:R-:W0:Y:S01]  /*1350*/  LDC R24, c[0x0][0x390] ;  /* 0x0000e400ff187b82 */ /* 0x000e220000000800 */
[----:B------:R-:W-:Y:S02]  /*1360*/  IADD3 R21, PT, PT, R3, -0x2000, RZ ;  /* 0xffffe00003157810 */ /* 0x000fe40007ffe0ff */
[----:B------:R-:W-:-:S07]  /*1370*/  MOV R20, 0x2000 ;  /* 0x0000200000147802 */ /* 0x000fce0000000f00 */
.L_x_136:
[----:B------:R-:W-:-:S05]  /*1380*/  IMAD.WIDE R26, R20, 0x4, R4 ;  /* 0x00000004141a7825 */ /* 0x000fca00078e0204 */
[----:B------:R-:W2:Y:S04]  /*1390*/  LDG.E.64.CONSTANT R14, desc[UR6][R26.64+0x6000] ;  /* 0x006000061a0e7981 */ /* 0x000ea8000c1e9b00 */
[----:B------:R-:W2:Y:S04]  /*13a0*/  LDG.E.64.CONSTANT R6, desc[UR6][R26.64+0x7000] ;  /* 0x007000061a067981 */ /* 0x000ea8000c1e9b00 */
[----:B------:R-:W3:Y:S04]  /*13b0*/  LDG.E.64.CONSTANT R22, desc[UR6][R26.64] ;  /* 0x000000061a167981 */ /* 0x000ee8000c1e9b00 */
[----:B------:R-:W4:Y:S04]  /*13c0*/  LDG.E.64.CONSTANT R18, desc[UR6][R26.64+0x1000] ;  /* 0x001000061a127981 */ /* 0x000f28000c1e9b00 */
[----:B------:R-:W5:Y:S04]  /*13d0*/  LDG.E.64.CONSTANT R16, desc[UR6][R26.64+0x2000] ;  /* 0x002000061a107981 */ /* 0x000f68000c1e9b00 */
[----:B------:R-:W5:Y:S04]  /*13e0*/  LDG.E.64.CONSTANT R12, desc[UR6][R26.64+0x3000] ;  /* 0x003000061a0c7981 */ /* 0x000f68000c1e9b00 */
[----:B------:R-:W5:Y:S04]  /*13f0*/  LDG.E.64.CONSTANT R10, desc[UR6][R26.64+0x4000] ;  /* 0x004000061a0a7981 */ /* 0x000f68000c1e9b00 */
[----:B------:R-:W5:Y:S01]  /*1400*/  LDG.E.64.CONSTANT R8, desc[UR6][R26.64+0x5000] ;  /* 0x005000061a087981 */ /* 0x000f62000c1e9b00 */
[----:B0-----:R-:W-:Y:S01]  /*1410*/  MOV R3, R24 ;  /* 0x0000001800037202 */ /* 0x001fe20000000f00 */
[----:B--2---:R-:W-:-:S03]  /*1420*/  FADD R15, R15, R6 ;  /* 0x000000060f0f7221 */ /* 0x004fc60000000000 */
[----:B------:R-:W-:Y:S01]  /*1430*/  IADD3 R6, PT, PT, -R20, R3, RZ ;  /* 0x0000000314067210 */ /* 0x000fe20007ffe1ff */
[----:B---3--:R-:W-:-:S03]  /*1440*/  FADD R0, R22, R0 ;  /* 0x0000000016007221 */ /* 0x008fc60000000000 */
[----:B------:R-:W-:Y:S01]  /*1450*/  ISETP.GE.AND P0, PT, R6, 0x2000, PT ;  /* 0x000020000600780c */ /* 0x000fe20003f06270 */
[----:B----4-:R-:W-:Y:S01]  /*1460*/  FADD R23, R23, R18 ;  /* 0x0000001217177221 */ /* 0x010fe20000000000 */
[----:B-----5:R-:W-:Y:S01]  /*1470*/  FADD R18, R19, R16 ;  /* 0x0000001013127221 */ /* 0x020fe20000000000 */
[----:B------:R-:W-:Y:S01]  /*1480*/  FADD R17, R17, R12 ;  /* 0x0000000c11117221 */ /* 0x000fe20000000000 */
[----:B------:R-:W-:Y:S01]  /*1490*/  FADD R12, R13, R10 ;  /* 0x0000000a0d0c7221 */ /* 0x000fe20000000000 */
[----:B------:R-:W-:Y:S01]  /*14a0*/  FADD R11, R11, R8 ;  /* 0x000000080b0b7221 */ /* 0x000fe20000000000 */
[----:B------:R-:W-:Y:S01]  /*14b0*/  FADD R8, R9, R14 ;  /* 0x0000000e09087221 */ /* 0x000fe20000000000 */
[----:B------:R-:W-:Y:S01]  /*14c0*/  FADD R0, R0, R23 ;  /* 0x0000001700007221 */ /* 0x000fe20000000000 */
[----:B------:R-:W-:Y:S01]  /*14d0*/  FADD R17, R18, R17 ;  /* 0x0000001112117221 */ /* 0x000fe20000000000 */
[----:B------:R-:W-:Y:S01]  /*14e0*/  FADD R11, R12, R11 ;  /* 0x0000000b0c0b7221 */ /* 0x000fe20000000000 */
[----:B------:R-:W-:-:S02]  /*14f0*/  FADD R8, R8, R15 ;  /* 0x0000000f08087221 */ /* 0x000fc40000000000 */
[----:B------:R-:W-:Y:S02]  /*1500*/  FADD R0, R0, R17 ;  /* 0x0000001100007221 */ /* 0x000fe40000000000 */
[----:B------:R-:W-:-:S04]  /*1510*/  FADD R11, R11, R8 ;  /* 0x000000080b0b7221 */ /* 0x000fc80000000000 */
[----:B------:R-:W-:-:S04]  /*1520*/  FADD R11, R0, R11 ;  /* 0x0000000b000b7221 */ /* 0x000fc80000000000 */
[----:B------:R-:W-:Y:S01]  /*1530*/  FADD R0, R7, R11 ;  /* 0x0000000b07007221 */ /* 0x000fe20000000000 */
[----:B------:R-:W-:Y:S06]  /*1540*/  @!P0 BRA `(.L_x_135) ;  /* 0x0000000800308947 */ /* 0x000fec0003800000 */
[----:B------:R-:W-:-:S04]  /*1550*/  IADD3 R20, PT, PT, R20, 0x2000, RZ ;  /* 0x0000200014147810 */ /* 0x000fc80007ffe0ff */
[----:B------:R-:W-:-:S13]  /*1560*/  ISETP.GT.AND P0, PT, R20, R21, PT ;  /* 0x000000151400720c */ /* 0x000fda0003f04270 */
[----:B------:R-:W-:Y:S05]  /*1570*/  @!P0 BRA `(.L_x_136) ;  /* 0xfffffffc00808947 */ /* 0x000fea000383ffff */
.L_x_134:
        /* <DEDUP_REMOVED lines=20> */
.L_x_140:
        /* <DEDUP_REMOVED lines=8> */
.L_x_139:
[----:B------:R-:W-:Y:S05]  /*1740*/  BSYNC.RECONVERGENT B2 ;  /* 0x0000000000027941 */ /* 0x000fea0003800200 */
.L_x_138:
[----:B------:R-:W-:Y:S05]  /*1750*/  @!P1 BRA `(.L_x_137) ;  /* 0x0000000400a89947 */ /* 0x000fea0003800000 */
[----:B------:R-:W0:Y:S01]  /*1760*/  LDCU.64 UR4, c[0x0][0x380] ;  /* 0x00007000ff0477ac */ /* 0x000e220008000a00 */
[----:B------:R-:W-:Y:S01]  /*1770*/  IADD3 R5, PT, PT, R11, -R10, RZ ;  /* 0x8000000a0b057210 */ /* 0x000fe20007ffe0ff */
[----:B------:R-:W-:Y:S01]  /*1780*/  BSSY.RECONVERGENT B2, `(.L_x_141) ;  /* 0x000003b000027945 */ /* 0x000fe20003800200 */
[----:B------:R-:W-:Y:S02]  /*1790*/  IADD3 R3, P0, PT, R10, R20, RZ ;  /* 0x000000140a037210 */ /* 0x000fe40007f1e0ff */
[----:B------:R-:W-:Y:S02]  /*17a0*/  ISETP.GT.AND P1, PT, R5, 0x1800, PT ;  /* 0x000018000500780c */ /* 0x000fe40003f24270 */
[----:B------:R-:W-:Y:S02]  /*17b0*/  IADD3.X R6, PT, PT, RZ, RZ, RZ, P0, !PT ;  /* 0x000000ffff067210 */ /* 0x000fe400007fe4ff */
[----:B0-----:R-:W-:-:S04]  /*17c0*/  LEA R4, P0, R3, UR4, 0x2 ;  /* 0x0000000403047c11 */ /* 0x001fc8000f8010ff */
[----:B------:R-:W-:Y:S02]  /*17d0*/  LEA.HI.X R3, R3, UR5, R6, 0x2, P0 ;  /* 0x0000000503037c11 */ /* 0x000fe400080f1406 */
[----:B------:R-:W-:-:S04]  /*17e0*/  IADD3 R4, P0, PT, R4, 0x1000, RZ ;  /* 0x0000100004047810 */ /* 0x000fc80007f1e0ff */
[----:B------:R-:W-:Y:S02]  /*17f0*/  IADD3.X R5, PT, PT, RZ, R3, RZ, P0, !PT ;  /* 0x00000003ff057210 */ /* 0x000fe400007fe4ff */
[----:B------:R-:W-:Y:S02]  /*1800*/  PLOP3.LUT P0, PT, PT, PT, PT, 0x80, 0x8 ;  /* 0x000000000008781c */ /* 0x000fe40003f0f070 */
[----:B------:R-:W-:Y:S01]  /*1810*/  IADD3 R3, PT, PT, R10, R20, RZ ;  /* 0x000000140a037210 */ /* 0x000fe20007ffe0ff */
[----:B------:R-:W-:Y:S10]  /*1820*/  @!P1 BRA `(.L_x_142) ;  /* 0x0000000000c09947 */ /* 0x000ff40003800000 */
[----:B------:R-:W-:Y:S02]  /*1830*/  PLOP3.LUT P0, PT, PT, PT, PT, 0x8, 0x80 ;  /* 0x000000000080781c */ /* 0x000fe40003f0e170 */
[----:B------:R-:W-:-:S11]  /*1840*/  IADD3 R13, PT, PT, R11, -0x1800, RZ ;  /* 0xffffe8000b0d7810 */ /* 0x000fd60007ffe0ff */
.L_x_143:
        /* <DEDUP_REMOVED lines=46> */
.L_x_142:
[----:B------:R-:W-:Y:S05]  /*1b30*/  BSYNC.RECONVERGENT B2 ;  /* 0x0000000000027941 */ /* 0x000fea0003800200 */
.L_x_141:
        /* <DEDUP_REMOVED lines=31> */
.L_x_145:
[----:B------:R-:W-:Y:S05]  /*1d30*/  BSYNC.RECONVERGENT B2 ;  /* 0x0000000000027941 */ /* 0x000fea0003800200 */
.L_x_144:
        /* <DEDUP_REMOVED lines=9> */
[----:B----4-:R-:W-:-:S04]  /*1dd0*/  FADD R0, R0, R3 ;  /* 0x0000000300007221 */ /* 0x010fc80000000000 */
[----:B--2---:R-:W-:-:S04]  /*1de0*/  FADD R0, R0, R9 ;  /* 0x0000000900007221 */ /* 0x004fc80000000000 */
[----:B---3--:R-:W-:-:S07]  /*1df0*/  FADD R0, R0, R11 ;  /* 0x0000000b00007221 */ /* 0x008fce0000000000 */
.L_x_137:
[----:B------:R-:W-:Y:S05]  /*1e00*/  BSYNC.RECONVERGENT B1 ;  /* 0x0000000000017941 */ /* 0x000fea0003800200 */
.L_x_135:
        /* <DEDUP_REMOVED lines=32> */
[----:B---3--:R-:W0:Y:S04]  /*2010*/  LDS.128 R4, [UR4+0x10] ;  /* 0x00001004ff047984 */ /* 0x008e280008000c00 */
        /* <DEDUP_REMOVED lines=19> */
.L_x_118:
        /* <DEDUP_REMOVED lines=12> */
.L_x_148:
[----:B------:R-:W-:Y:S05]  /*2210*/  BSYNC.RECONVERGENT B1 ;  /* 0x0000000000017941 */ /* 0x000fea0003800200 */
.L_x_147:
        /* <DEDUP_REMOVED lines=16> */
.L_x_153:
        /* <DEDUP_REMOVED lines=9> */
.L_x_152:
[----:B------:R-:W-:Y:S05]  /*23b0*/  BSYNC.RECONVERGENT B2 ;  /* 0x0000000000027941 */ /* 0x000fea0003800200 */
.L_x_151:
        /* <DEDUP_REMOVED lines=8> */
.L_x_156:
        /* <DEDUP_REMOVED lines=43> */
.L_x_155:
[----:B------:R-:W-:Y:S05]  /*26f0*/  BSYNC.RECONVERGENT B2 ;  /* 0x0000000000027941 */ /* 0x000fea0003800200 */
.L_x_154:
        /* <DEDUP_REMOVED lines=26> */
.L_x_158:
[----:B------:R-:W-:Y:S05]  /*28a0*/  BSYNC.RECONVERGENT B2 ;  /* 0x0000000000027941 */ /* 0x000fea0003800200 */
.L_x_157:
        /* <DEDUP_REMOVED lines=12> */
.L_x_150:
[----:B------:R-:W-:Y:S05]  /*2970*/  BSYNC.RECONVERGENT B1 ;  /* 0x0000000000017941 */ /* 0x000fea0003800200 */
.L_x_149:
[----:B------:R-:W-:Y:S02]  /*2980*/  ISETP.GE.AND P0, PT, R3, 0x200, PT ;  /* 0x000002000300780c */ /* 0x000fe40003f06270 */
[----:B0----5:R-:W-:-:S11]  /*2990*/  MOV R5, R0 ;  /* 0x0000000000057202 */ /* 0x021fd60000000f00 */
[----:B------:R-:W-:Y:S05]  /*29a0*/  @!P0 BRA `(.L_x_159) ;  /* 0x0000000000d08947 */ /* 0x000fea0003800000 */
[----:B------:R-:W0:Y:S01]  /*29b0*/  S2R R7, SR_LANEID ;  /* 0x0000000000077919 */ /* 0x000e220000000000 */
[----:B------:R-:W1:Y:S02]  /*29c0*/  SHFL.DOWN PT, R0, R5, 0x1, 0x1f ;  /* 0x08201f0005007f89 */ /* 0x000e6400000e0000 */
[----:B-1----:R-:W-:Y:S01]  /*29d0*/  FADD R0, R0, R5 ;  /* 0x0000000500007221 */ /* 0x002fe20000000000 */
[C---:B0-----:R-:W-:Y:S02]  /*29e0*/  ISETP.GT.AND P0, PT, R7.reuse, 0x1e, PT ;  /* 0x0000001e0700780c */ /* 0x041fe40003f04270 */
[----:B------:R-:W-:Y:S02]  /*29f0*/  ISETP.NE.AND P1, PT, R7, RZ, PT ;  /* 0x000000ff0700720c */ /* 0x000fe40003f25270 */
[----:B------:R-:W-:Y:S02]  /*2a00*/  FSEL R0, R5, R0, P0 ;  /* 0x0000000005007208 */ /* 0x000fe40000000000 */
[----:B------:R-:W-:-:S03]  /*2a10*/  ISETP.GT.AND P0, PT, R7, 0x1d, PT ;  /* 0x0000001d0700780c */ /* 0x000fc60003f04270 */
[----:B------:R-:W0:Y:S06]  /*2a20*/  SHFL.DOWN PT, R3, R0, 0x2, 0x1f ;  /* 0x08401f0000037f89 */ /* 0x000e2c00000e0000 */
        /* <DEDUP_REMOVED lines=24> */
[----:B--2---:R-:W0:Y:S04]  /*2bb0*/  LDS.128 R4, [UR4+0x10] ;  /* 0x00001004ff047984 */ /* 0x004e280008000c00 */
        /* <DEDUP_REMOVED lines=19> */
.L_x_159:
[----:B------:R-:W0:Y:S01]  /*2cf0*/  S2R R4, SR_LANEID ;  /* 0x0000000000047919 */ /* 0x000e220000000000 */
[----:B------:R-:W-:-:S04]  /*2d00*/  LOP3.LUT R0, R2, 0x3e0, RZ, 0xc0, !PT ;  /* 0x000003e002007812 */ /* 0x000fc800078ec0ff */
[----:B------:R-:W-:Y:S02]  /*2d10*/  IADD3 R6, PT, PT, R0, 0x20, RZ ;  /* 0x0000002000067810 */ /* 0x000fe40007ffe0ff */
[----:B------:R-:W-:Y:S02]  /*2d20*/  LOP3.LUT R0, RZ, R0, RZ, 0x33, !PT ;  /* 0x00000000ff007212 */ /* 0x000fe400078e33ff */
[-C--:B------:R-:W-:Y:S02]  /*2d30*/  ISETP.GT.AND P0, PT, R6, R3.reuse, PT ;  /* 0x000000030600720c */ /* 0x080fe40003f04270 */
[----:B------:R-:W-:-:S04]  /*2d40*/  IADD3 R0, PT, PT, R0, R3, RZ ;  /* 0x0000000300007210 */ /* 0x000fc80007ffe0ff */
[----:B------:R-:W-:-:S05]  /*2d50*/  SEL R6, R0, 0x1f, P0 ;  /* 0x0000001f00067807 */ /* 0x000fca0000000000 */
[----:B------:R-:W1:Y:S01]  /*2d60*/  SHFL.DOWN PT, R0, R5, 0x1, R6 ;  /* 0x0820000005007989 */ /* 0x000e6200000e0006 */
[C---:B0-----:R-:W-:Y:S02]  /*2d70*/  ISETP.GE.AND P0, PT, R4.reuse, R6, PT ;  /* 0x000000060400720c */ /* 0x041fe40003f06270 */
[C---:B------:R-:W-:Y:S02]  /*2d80*/  IADD3 R7, PT, PT, R4.reuse, 0x2, RZ ;  /* 0x0000000204077810 */ /* 0x040fe40007ffe0ff */
[----:B------:R-:W-:-:S09]  /*2d90*/  ISETP.NE.AND P1, PT, R4, RZ, PT ;  /* 0x000000ff0400720c */ /* 0x000fd20003f25270 */
[----:B-1----:R-:W-:Y:S01]  /*2da0*/  @!P0 FADD R5, R0, R5 ;  /* 0x0000000500058221 */ /* 0x002fe20000000000 */
[-C--:B------:R-:W-:Y:S02]  /*2db0*/  ISETP.GT.AND P0, PT, R7, R6.reuse, PT ;  /* 0x000000060700720c */ /* 0x080fe40003f04270 */
[----:B------:R-:W-:Y:S01]  /*2dc0*/  IADD3 R7, PT, PT, R4, 0x4, RZ ;  /* 0x0000000404077810 */ /* 0x000fe20007ffe0ff */
[----:B------:R-:W0:Y:S01]  /*2dd0*/  @!P1 S2R R8, SR_CgaCtaId ;  /* 0x0000000000089919 */ /* 0x000e220000008800 */
        /* <DEDUP_REMOVED lines=31> */
[----:B-1----:R-:W1:Y:S04]  /*2fd0*/  LDS.128 R4, [UR4+0x20] ;  /* 0x00002004ff047984 */ /* 0x002e680008000c00 */
        /* <DEDUP_REMOVED lines=29> */
.L_x_146:
        /* <DEDUP_REMOVED lines=28> */
[----:B------:R-:W-:Y:S02]  /*3370*/  HFMA2 R11, -RZ, RZ, 0, 0.0078125 ;  /* 0x00002000ff0b7431 */ /* 0x000fe400000001ff */
        /* <DEDUP_REMOVED lines=11> */
.L_x_162:
[----:B------:R-:W-:-:S05]  /*3430*/  IMAD.WIDE R2, R11, 0x4, R4 ;  /* 0x000000040b027825 */ /* 0x000fca00078e0204 */
        /* <DEDUP_REMOVED lines=15> */
[----:B------:R0:W5:Y:S02]  /*3530*/  LDG.E.CONSTANT R18, desc[UR6][R2.64+0x7800] ;  /* 0x0078000602127981 */ /* 0x000164000c1e9900 */
[----:B0-----:R-:W-:-:S04]  /*3540*/  MOV R3, R7 ;  /* 0x0000000700037202 */ /* 0x001fc80000000f00 */
[----:B------:R-:W-:-:S04]  /*3550*/  IADD3 R2, PT, PT, -R11, R3, RZ ;  /* 0x000000030b027210 */ /* 0x000fc80007ffe1ff */
[----:B------:R-:W-:Y:S01]  /*3560*/  ISETP.GE.AND P0, PT, R2, 0x2000, PT ;  /* 0x000020000200780c */ /* 0x000fe20003f06270 */
        /* <DEDUP_REMOVED lines=17> */
[----:B------:R-:W-:-:S04]  /*3680*/  IADD3 R11, PT, PT, R11, 0x2000, RZ ;  /* 0x000020000b0b7810 */ /* 0x000fc80007ffe0ff */
[----:B------:R-:W-:-:S13]  /*3690*/  ISETP.GT.AND P0, PT, R11, R6, PT ;  /* 0x000000060b00720c */ /* 0x000fda0003f04270 */
[----:B------:R-:W-:Y:S05]  /*36a0*/  @!P0 BRA `(.L_x_162) ;  /* 0xfffffffc00608947 */ /* 0x000fea000383ffff */
.L_x_160:
        /* <DEDUP_REMOVED lines=20> */
.L_x_166:
        /* <DEDUP_REMOVED lines=8> */
.L_x_165:
[----:B------:R-:W-:Y:S05]  /*3870*/  BSYNC.RECONVERGENT B2 ;  /* 0x0000000000027941 */ /* 0x000fea0003800200 */
.L_x_164:
        /* <DEDUP_REMOVED lines=16> */
.L_x_169:
        /* <DEDUP_REMOVED lines=46> */
.L_x_168:
[----:B------:R-:W-:Y:S05]  /*3c60*/  BSYNC.RECONVERGENT B2 ;  /* 0x0000000000027941 */ /* 0x000fea0003800200 */
.L_x_167:
        /* <DEDUP_REMOVED lines=31> */
.L_x_171:
[----:B------:R-:W-:Y:S05]  /*3e60*/  BSYNC.RECONVERGENT B2 ;  /* 0x0000000000027941 */ /* 0x000fea0003800200 */
.L_x_170:
        /* <DEDUP_REMOVED lines=12> */
.L_x_163:
[----:B------:R-:W-:Y:S05]  /*3f30*/  BSYNC.RECONVERGENT B1 ;  /* 0x0000000000017941 */ /* 0x000fea0003800200 */
.L_x_161:
        /* <DEDUP_REMOVED lines=50> */
[----:B------:R-:W-:-:S07]  /*4260*/  FADD R0, R18, R19 ;  /* 0x0000001312007221 */ /* 0x000fce0000000000 */
.L_x_133:
[----:B------:R-:W-:Y:S05]  /*4270*/  BSYNC.RECONVERGENT B0 ;  /* 0x0000000000007941 */ /* 0x000fea0003800200 */
.L_x_117:
[----:B------:R-:W-:Y:S05]  /*4280*/  @P0 EXIT ;  /* 0x000000000000094d */ /* 0x000fea0003800000 */
[----:B0-23--:R-:W0:Y:S01]  /*4290*/  LDC.64 R2, c[0x0][0x388] ;  /* 0x0000e200ff027b82 */ /* 0x00de220000000a00 */
[----:B------:R-:W4:Y:S02]  /*42a0*/  LDCU UR4, c[0x0][0x398] ;  /* 0x00007300ff0477ac */ /* 0x000f240008000800 */
[----:B----4-:R-:W-:-:S05]  /*42b0*/  FADD R5, R0, UR4 ;  /* 0x0000000400057e21 */ /* 0x010fca0008000000 */
[----:B0-----:R-:W-:Y:S01]  /*42c0*/  STG.E desc[UR6][R2.64], R5 ;  /* 0x0000000502007986 */ /* 0x001fe2000c101906 */
[----:B------:R-:W-:Y:S05]  /*42d0*/  EXIT ;  /* 0x000000000000794d */ /* 0x000fea0003800000 */
.L_x_172:
        /* <DEDUP_REMOVED lines=10> */
.L_x_335:


//--------------------- .text._ZN3cub18CUB_300001_SM_10006detail6reduce18DeviceReduceKernelINS2_10policy_hubIfjN4cuda3std3__44plusIfEEE10Policy1000EN6thrust24THRUST_300001_SM_1000_NS6detail15normal_iteratorINSD_10device_ptrIfEEEEjS9_fNS7_10__identityEEEvT0_PT3_T1_NS0_13GridEvenShareISN_EET2_T4_ --------------------------
	.section	.text._ZN3cub18CUB_300001_SM_10006detail6reduce18DeviceReduceKernelINS2_10policy_hubIfjN4cuda3std3__44plusIfEEE10Policy1000EN6thrust24THRUST_300001_SM_1000_NS6detail15normal_iteratorINSD_10device_ptrIfEEEEjS9_fNS7_10__identityEEEvT0_PT3_T1_NS0_13GridEvenShareISN_EET2_T4_,"ax",@progbits
	.align	128
        .global         _ZN3cub18CUB_300001_SM_10006detail6reduce18DeviceReduceKernelINS2_10policy_hubIfjN4cuda3std3__44plusIfEEE10Policy1000EN6thrust24THRUST_300001_SM_1000_NS6detail15normal_iteratorINSD_10device_ptrIfEEEEjS9_fNS7_10__identityEEEvT0_PT3_T1_NS0_13GridEvenShareISN_EET2_T4_
        .type           _ZN3cub18CUB_300001_SM_10006detail6reduce18DeviceReduceKernelINS2_10policy_hubIfjN4cuda3std3__44plusIfEEE10Policy1000EN6thrust24THRUST_300001_SM_1000_NS6detail15normal_iteratorINSD_10device_ptrIfEEEEjS9_fNS7_10__identityEEEvT0_PT3_T1_NS0_13GridEvenShareISN_EET2_T4_,@function
        .size           _ZN3cub18CUB_300001_SM_10006detail6reduce18DeviceReduceKernelINS2_10policy_hubIfjN4cuda3std3__44plusIfEEE10Policy1000EN6thrust24THRUST_300001_SM_1000_NS6detail15normal_iteratorINSD_10device_ptrIfEEEEjS9_fNS7_10__identityEEEvT0_PT3_T1_NS0_13GridEvenShareISN_EET2_T4_,(.L_x_336 - _ZN3cub18CUB_300001_SM_10006detail6reduce18DeviceReduceKernelINS2_10policy_hubIfjN4cuda3std3__44plusIfEEE10Policy1000EN6thrust24THRUST_300001_SM_1000_NS6detail15normal_iteratorINSD_10device_ptrIfEEEEjS9_fNS7_10__identityEEEvT0_PT3_T1_NS0_13GridEvenShareISN_EET2_T4_)
        .other          _ZN3cub18CUB_300001_SM_10006detail6reduce18DeviceReduceKernelINS2_10policy_hubIfjN4cuda3std3__44plusIfEEE10Policy1000EN6thrust24THRUST_300001_SM_1000_NS6detail15normal_iteratorINSD_10device_ptrIfEEEEjS9_fNS7_10__identityEEEvT0_PT3_T1_NS0_13GridEvenShareISN_EET2_T4_,@"STO_CUDA_ENTRY STV_DEFAULT"
_ZN3cub18CUB_300001_SM_10006detail6reduce18DeviceReduceKernelINS2_10policy_hubIfjN4cuda3std3__44plusIfEEE10Policy1000EN6thrust24THRUST_300001_SM_1000_NS6detail15normal_iteratorINSD_10device_ptrIfEEEEjS9_fNS7_10__identityEEEvT0_PT3_T1_NS0_13GridEvenShareISN_EET2_T4_:
.text._ZN3cub18CUB_300001_SM_10006detail6reduce18DeviceReduceKernelINS2_10policy_hubIfjN4cuda3std3__44plusIfEEE10Policy1000EN6thrust24THRUST_300001_SM_1000_NS6detail15normal_iteratorINSD_10device_ptrIfEEEEjS9_fNS7_10__identityEEEvT0_PT3_T1_NS0_13GridEvenShareISN_EET2_T4_:
[----:B------:R-:W-:Y:S01]  /*0000*/  LDC R1, c[0x0][0x37c] ;  /* 0x0000df00ff017b82 */ /* 0x000fe20000000800 */
[----:B------:R-:W0:Y:S07]  /*0010*/  S2R R3, SR_CTAID.X ;  /* 0x0000000000037919 */ /* 0x000e2e0000002500 */
[----:B------:R-:W1:Y:S01]  /*0020*/  LDC.64 R6, c[0x0][0x3a8] ;  /* 0x0000ea00ff067b82 */ /* 0x000e620000000a00 */
[----:B------:R-:W2:Y:S01]  /*0030*/  LDCU.64 UR6, c[0x0][0x358] ;  /* 0x00006b00ff0677ac */ /* 0x000ea20008000a00 */
[----:B------:R-:W-:Y:S01]  /*0040*/  BSSY.RECONVERGENT B0, `(.L_x_173) ;  /* 0x000027a000007945 */ /* 0x000fe20003800200 */
[----:B-1----:R-:W-:Y:S01]  /*0050*/  SHF.L.U32 R13, R7, 0xd, RZ ;  /* 0x0000000d070d7819 */ /* 0x002fe200000006ff */
[----:B0-----:R-:W-:-:S05]  /*0060*/  IMAD R0, R3, -0x2000, R6 ;  /* 0xffffe00003007824 */ /* 0x001fca00078e0206 */
[----:B------:R-:W-:-:S13]  /*0070*/  ISETP.GT.U32.AND P0, PT, R0, 0x1fff, PT ;  /* 0x00001fff0000780c */ /* 0x000fda0003f04070 */
[----:B--2---:R-:W-:Y:S05]  /*0080*/  @P0 BRA `(.L_x_174) ;  /* 0x0000001000d40947 */ /* 0x004fea0003800000 */
[----:B------:R-:W0:Y:S01]  /*0090*/  S2R R2, SR_TID.X ;  /* 0x0000000000027919 */ /* 0x000e220000002100 */
[----:B------:R-:W-:Y:S01]  /*00a0*/  BSSY.RECONVERGENT B1, `(.L_x_175) ;  /* 0x000000a000017945 */ /* 0x000fe20003800200 */
[----:B------:R-:W-:Y:S01]  /*00b0*/  HFMA2 R15, -RZ, RZ, 0, 0 ;  /* 0x00000000ff0f7431 */ /* 0x000fe200000001ff */
[----:B0-----:R-:W-:Y:S02]  /*00c0*/  ISETP.GE.U32.AND P0, PT, R2, R0, PT ;  /* 0x000000000200720c */ /* 0x001fe40003f06070 */
[----:B------:R-:W-:-:S11]  /*00d0*/  MOV R4, R2 ;  /* 0x0000000200047202 */ /* 0x000fd60000000f00 */
[----:B------:R-:W-:Y:S05]  /*00e0*/  @P0 BRA `(.L_x_176) ;  /* 0x0000000000140947 */ /* 0x000fea0003800000 */
[----:B------:R-:W0:Y:S01]  /*00f0*/  LDC.64 R8, c[0x0][0x380] ;  /* 0x0000e000ff087b82 */ /* 0x000e220000000a00 */
[----:B------:R-:W-:-:S05]  /*0100*/  LEA R5, R3, R2, 0xd ;  /* 0x0000000203057211 */ /* 0x000fca00078e68ff */
[----:B0-----:R-:W-:-:S05]  /*0110*/  IMAD.WIDE.U32 R8, R5, 0x4, R8 ;  /* 0x0000000405087825 */ /* 0x001fca00078e0008 */
[----:B------:R0:W5:Y:S01]  /*0120*/  LDG.E R15, desc[UR6][R8.64] ;  /* 0x00000006080f7981 */ /* 0x000162000c1e1900 */
[----:B------:R-:W-:-:S07]  /*0130*/  IADD3 R4, PT, PT, R2, 0x200, RZ ;  /* 0x0000020002047810 */ /* 0x000fce0007ffe0ff */
.L_x_176:
[----:B------:R-:W-:Y:S05]  /*0140*/  BSYNC.RECONVERGENT B1 ;  /* 0x0000000000017941 */ /* 0x000fea0003800200 */
.L_x_175:
[----:B------:R-:W-:Y:S01]  /*0150*/  ISETP.GE.U32.AND P0, PT, R4, R0, PT ;  /* 0x000000000400720c */ /* 0x000fe20003f06070 */
[----:B------:R-:W-:-:S12]  /*0160*/  BSSY.RECONVERGENT B1, `(.L_x_177) ;  /* 0x00000a5000017945 */ /* 0x000fd80003800200 */
[----:B------:R-:W-:Y:S05]  /*0170*/  @P0 BRA `(.L_x_178) ;  /* 0x00000008008c0947 */ /* 0x000fea0003800000 */
[----:B------:R-:W-:Y:S01]  /*0180*/  LOP3.LUT R5, RZ, R4, RZ, 0x33, !PT ;  /* 0x00000004ff057212 */ /* 0x000fe200078e33ff */
[----:B------:R-:W-:Y:S03]  /*0190*/  BSSY.RECONVERGENT B2, `(.L_x_179) ;  /* 0x0000053000027945 */ /* 0x000fe60003800200 */
[----:B------:R-:W-:-:S05]  /*01a0*/  IADD3 R6, PT, PT, R5, R6, RZ ;  /* 0x0000000605067210 */ /* 0x000fca0007ffe0ff */
[----:B------:R-:W-:-:S05]  /*01b0*/  IMAD R6, R3, -0x2000, R6 ;  /* 0xffffe00003067824 */ /* 0x000fca00078e0206 */
[C---:B------:R-:W-:Y:S02]  /*01c0*/  ISETP.GE.U32.AND P0, PT, R6.reuse, 0x1e00, PT ;  /* 0x00001e000600780c */ /* 0x040fe40003f06070 */
[----:B------:R-:W-:-:S04]  /*01d0*/  LEA.HI R5, R6, 0x1, RZ, 0x17 ;  /* 0x0000000106057811 */ /* 0x000fc800078fb8ff */
[----:B------:R-:W-:-:S07]  /*01e0*/  LOP3.LUT R6, R5, 0xf, RZ, 0xc0, !PT ;  /* 0x0000000f05067812 */ /* 0x000fce00078ec0ff */
[----:B------:R-:W-:Y:S05]  /*01f0*/  @!P0 BRA `(.L_x_180) ;  /* 0x0000000400308947 */ /* 0x000fea0003800000 */
[----:B------:R-:W-:Y:S01]  /*0200*/  LOP3.LUT R10, R5, 0xfffff0, RZ, 0xc0, !PT ;  /* 0x00fffff0050a7812 */ /* 0x000fe200078ec0ff */
[----:B------:R-:W-:Y:S01]  /*0210*/  BSSY.RECONVERGENT B3, `(.L_x_181) ;  /* 0x0000049000037945 */ /* 0x000fe20003800200 */
[----:B0-----:R-:W-:Y:S02]  /*0220*/  LOP3.LUT R9, R4, 0x1000, RZ, 0xfc, !PT ;  /* 0x0000100004097812 */ /* 0x001fe400078efcff */
[----:B------:R-:W-:Y:S02]  /*0230*/  LEA R4, R3, R4, 0xd ;  /* 0x0000000403047211 */ /* 0x000fe400078e68ff */
[----:B------:R-:W-:-:S07]  /*0240*/  IADD3 R10, PT, PT, -R10, RZ, RZ ;  /* 0x000000ff0a0a7210 */ /* 0x000fce0007ffe1ff */
.L_x_182:
[----:B------:R-:W0:Y:S02]  /*0250*/  LDC.64 R12, c[0x0][0x380] ;  /* 0x0000e000ff0c7b82 */ /* 0x000e240000000a00 */
[----:B0-----:R-:W-:-:S05]  /*0260*/  IMAD.WIDE.U32 R22, R4, 0x4, R12 ;  /* 0x0000000404167825 */ /* 0x001fca00078e000c */
[----:B------:R0:W2:Y:S01]  /*0270*/  LDG.E R8, desc[UR6][R22.64] ;  /* 0x0000000616087981 */ /* 0x0000a2000c1e1900 */
[C---:B------:R-:W-:Y:S02]  /*0280*/  IADD3 R25, PT, PT, R4.reuse, 0x200, RZ ;  /* 0x0000020004197810 */ /* 0x040fe40007ffe0ff */
[C---:B------:R-:W-:Y:S02]  /*0290*/  IADD3 R21, PT, PT, R4.reuse, 0x400, RZ ;  /* 0x0000040004157810 */ /* 0x040fe40007ffe0ff */
[C---:B------:R-:W-:Y:S01]  /*02a0*/  IADD3 R17, PT, PT, R4.reuse, 0x600, RZ ;  /* 0x0000060004117810 */ /* 0x040fe20007ffe0ff */
[----:B------:R-:W-:Y:S01]  /*02b0*/  IMAD.WIDE.U32 R24, R25, 0x4, R12 ;  /* 0x0000000419187825 */ /* 0x000fe200078e000c */
[----:B------:R-:W-:-:S03]  /*02c0*/  IADD3 R19, PT, PT, R4, 0x800, RZ ;  /* 0x0000080004137810 */ /* 0x000fc60007ffe0ff */
[--C-:B------:R-:W-:Y:S01]  /*02d0*/  IMAD.WIDE.U32 R20, R21, 0x4, R12.reuse ;  /* 0x0000000415147825 */ /* 0x100fe200078e000c */
[----:B------:R-:W3:Y:S01]  /*02e0*/  LDG.E R7, desc[UR6][R24.64] ;  /* 0x0000000618077981 */ /* 0x000ee2000c1e1900 */
[C---:B------:R-:W-:Y:S02]  /*02f0*/  IADD3 R11, PT, PT, R4.reuse, 0xa00, RZ ;  /* 0x00000a00040b7810 */ /* 0x040fe40007ffe0ff */
[--C-:B------:R-:W-:Y:S01]  /*0300*/  IMAD.WIDE.U32 R16, R17, 0x4, R12.reuse ;  /* 0x0000000411107825 */ /* 0x100fe200078e000c */
[----:B------:R1:W4:Y:S01]  /*0310*/  LDG.E R29, desc[UR6][R20.64] ;  /* 0x00000006141d7981 */ /* 0x000322000c1e1900 */
[C---:B------:R-:W-:Y:S02]  /*0320*/  IADD3 R14, PT, PT, R4.reuse, 0xc00, RZ ;  /* 0x00000c00040e7810 */ /* 0x040fe40007ffe0ff */
[--C-:B------:R-:W-:Y:S01]  /*0330*/  IMAD.WIDE.U32 R18, R19, 0x4, R12.reuse ;  /* 0x0000000413127825 */ /* 0x100fe200078e000c */
[----:B------:R1:W4:Y:S03]  /*0340*/  LDG.E R28, desc[UR6][R16.64] ;  /* 0x00000006101c7981 */ /* 0x000326000c1e1900 */
[----:B0-----:R-:W-:Y:S01]  /*0350*/  IMAD.WIDE.U32 R22, R11, 0x4, R12 ;  /* 0x000000040b167825 */ /* 0x001fe200078e000c */
[----:B------:R-:W4:Y:S01]  /*0360*/  LDG.E R27, desc[UR6][R18.64] ;  /* 0x00000006121b7981 */ /* 0x000f22000c1e1900 */
[----:B------:R-:W-:-:S02]  /*0370*/  IADD3 R11, PT, PT, R4, 0xe00, RZ ;  /* 0x00000e00040b7810 */ /* 0x000fc40007ffe0ff */
[--C-:B-1----:R-:W-:Y:S01]  /*0380*/  IMAD.WIDE.U32 R20, R14, 0x4, R12.reuse ;  /* 0x000000040e147825 */ /* 0x102fe200078e000c */
[----:B------:R0:W4:Y:S01]  /*0390*/  LDG.E R26, desc[UR6][R22.64] ;  /* 0x00000006161a7981 */ /* 0x000122000c1e1900 */
[C---:B------:R-:W-:Y:S02]  /*03a0*/  IADD3 R14, PT, PT, R4.reuse, 0x1000, RZ ;  /* 0x00001000040e7810 */ /* 0x040fe40007ffe0ff */
[C---:B------:R-:W-:Y:S01]  /*03b0*/  IADD3 R24, PT, PT, R4.reuse, 0x1200, RZ ;  /* 0x0000120004187810 */ /* 0x040fe20007ffe0ff */
[--C-:B------:R-:W-:Y:S01]  /*03c0*/  IMAD.WIDE.U32 R16, R11, 0x4, R12.reuse ;  /* 0x000000040b107825 */ /* 0x100fe200078e000c */
[----:B------:R1:W4:Y:S01]  /*03d0*/  LDG.E R25, desc[UR6][R20.64] ;  /* 0x0000000614197981 */ /* 0x000322000c1e1900 */
[----:B------:R-:W-:Y:S02]  /*03e0*/  IADD3 R11, PT, PT, R4, 0x1400, RZ ;  /* 0x00001400040b7810 */ /* 0x000fe40007ffe0ff */
[--C-:B0-----:R-:W-:Y:S02]  /*03f0*/  IMAD.WIDE.U32 R22, R24, 0x4, R12.reuse ;  /* 0x0000000418167825 */ /* 0x101fe400078e000c */
[----:B------:R0:W4:Y:S02]  /*0400*/  LDG.E R24, desc[UR6][R16.64] ;  /* 0x0000000610187981 */ /* 0x000124000c1e1900 */
[--C-:B-1----:R-:W-:Y:S01]  /*0410*/  IMAD.WIDE.U32 R20, R14, 0x4, R12.reuse ;  /* 0x000000040e147825 */ /* 0x102fe200078e000c */
[C---:B------:R-:W-:Y:S01]  /*0420*/  IADD3 R14, PT, PT, R4.reuse, 0x1600, RZ ;  /* 0x00001600040e7810 */ /* 0x040fe20007ffe0ff */
[----:B------:R1:W4:Y:S04]  /*0430*/  LDG.E R18, desc[UR6][R22.64] ;  /* 0x0000000616127981 */ /* 0x000328000c1e1900 */
[----:B------:R1:W4:Y:S01]  /*0440*/  LDG.E R19, desc[UR6][R20.64] ;  /* 0x0000000614137981 */ /* 0x000322000c1e1900 */
[----:B0-----:R-:W-:Y:S01]  /*0450*/  IMAD.WIDE.U32 R16, R11, 0x4, R12 ;  /* 0x000000040b107825 */ /* 0x001fe200078e000c */
[----:B-1----:R-:W-:-:S04]  /*0460*/  IADD3 R23, PT, PT, R4, 0x1800, RZ ;  /* 0x0000180004177810 */ /* 0x002fc80007ffe0ff */
[----:B------:R0:W4:Y:S01]  /*0470*/  LDG.E R11, desc[UR6][R16.64] ;  /* 0x00000006100b7981 */ /* 0x000122000c1e1900 */
[C---:B------:R-:W-:Y:S01]  /*0480*/  IADD3 R21, PT, PT, R4.reuse, 0x1a00, RZ ;  /* 0x00001a0004157810 */ /* 0x040fe20007ffe0ff */
[----:B0-----:R-:W-:Y:S01]  /*0490*/  IMAD.WIDE.U32 R16, R23, 0x4, R12 ;  /* 0x0000000417107825 */ /* 0x001fe200078e000c */
[----:B------:R-:W-:-:S03]  /*04a0*/  IADD3 R23, PT, PT, R4, 0x1c00, RZ ;  /* 0x00001c0004177810 */ /* 0x000fc60007ffe0ff */
[--C-:B------:R-:W-:Y:S02]  /*04b0*/  IMAD.WIDE.U32 R20, R21, 0x4, R12.reuse ;  /* 0x0000000415147825 */ /* 0x100fe400078e000c */
[----:B------:R-:W4:Y:S02]  /*04c0*/  LDG.E R16, desc[UR6][R16.64] ;  /* 0x0000000610107981 */ /* 0x000f24000c1e1900 */
[----:B------:R-:W-:Y:S02]  /*04d0*/  IMAD.WIDE.U32 R22, R23, 0x4, R12 ;  /* 0x0000000417167825 */ /* 0x000fe400078e000c */
[----:B------:R-:W4:Y:S04]  /*04e0*/  LDG.E R20, desc[UR6][R20.64] ;  /* 0x0000000614147981 */ /* 0x000f28000c1e1900 */
[----:B------:R-:W4:Y:S01]  /*04f0*/  LDG.E R22, desc[UR6][R22.64] ;  /* 0x0000000616167981 */ /* 0x000f22000c1e1900 */
[----:B--2--5:R-:W-:Y:S01]  /*0500*/  FADD R8, R8, R15 ;  /* 0x0000000f08087221 */ /* 0x024fe20000000000 */
[----:B------:R-:W-:-:S06]  /*0510*/  IMAD.WIDE.U32 R14, R14, 0x4, R12 ;  /* 0x000000040e0e7825 */ /* 0x000fcc00078e000c */
[----:B------:R0:W2:Y:S02]  /*0520*/  LDG.E R14, desc[UR6][R14.64] ;  /* 0x000000060e0e7981 */ /* 0x0000a4000c1e1900 */
[----:B0-----:R-:W-:-:S05]  /*0530*/  IADD3 R15, PT, PT, R4, 0x1e00, RZ ;  /* 0x00001e00040f7810 */ /* 0x001fca0007ffe0ff */
[----:B------:R-:W-:-:S06]  /*0540*/  IMAD.WIDE.U32 R12, R15, 0x4, R12 ;  /* 0x000000040f0c7825 */ /* 0x000fcc00078e000c */
[----:B------:R-:W2:Y:S01]  /*0550*/  LDG.E R12, desc[UR6][R12.64] ;  /* 0x000000060c0c7981 */ /* 0x000ea2000c1e1900 */
        /* <DEDUP_REMOVED lines=8> */
[----:B------:R-:W-:Y:S01]  /*05e0*/  FADD R18, R19, R18 ;  /* 0x0000001213127221 */ /* 0x000fe20000000000 */
[----:B------:R-:W-:-:S03]  /*05f0*/  IADD3 R10, PT, PT, R10, 0x10, RZ ;  /* 0x000000100a0a7810 */ /* 0x000fc60007ffe0ff */
[----:B------:R-:W-:Y:S01]  /*0600*/  FADD R11, R18, R11 ;  /* 0x0000000b120b7221 */ /* 0x000fe20000000000 */
[----:B------:R-:W-:Y:S02]  /*0610*/  ISETP.NE.AND P0, PT, R10, RZ, PT ;  /* 0x000000ff0a00720c */ /* 0x000fe40003f05270 */
[----:B------:R-:W-:Y:S02]  /*0620*/  IADD3 R9, PT, PT, R9, 0x2000, RZ ;  /* 0x0000200009097810 */ /* 0x000fe40007ffe0ff */
[----:B------:R-:W-:Y:S01]  /*0630*/  IADD3 R4, PT, PT, R4, 0x2000, RZ ;  /* 0x0000200004047810 */ /* 0x000fe20007ffe0ff */
[----:B--2---:R-:W-:-:S04]  /*0640*/  FADD R11, R11, R14 ;  /* 0x0000000e0b0b7221 */ /* 0x004fc80000000000 */
[----:B------:R-:W-:-:S04]  /*0650*/  FADD R11, R11, R16 ;  /* 0x000000100b0b7221 */ /* 0x000fc80000000000 */
[----:B------:R-:W-:-:S04]  /*0660*/  FADD R11, R11, R20 ;  /* 0x000000140b0b7221 */ /* 0x000fc80000000000 */
[----:B------:R-:W-:-:S04]  /*0670*/  FADD R11, R11, R22 ;  /* 0x000000160b0b7221 */ /* 0x000fc80000000000 */
[----:B------:R-:W-:Y:S01]  /*0680*/  FADD R15, R11, R12 ;  /* 0x0000000c0b0f7221 */ /* 0x000fe20000000000 */
[----:B------:R-:W-:Y:S06]  /*0690*/  @P0 BRA `(.L_x_182) ;  /* 0xfffffff800ec0947 */ /* 0x000fec000383ffff */
[----:B------:R-:W-:Y:S05]  /*06a0*/  BSYNC.RECONVERGENT B3 ;  /* 0x0000000000037941 */ /* 0x000fea0003800200 */
.L_x_181:
[----:B------:R-:W-:-:S07]  /*06b0*/  IADD3 R4, PT, PT, R9, -0x1000, RZ ;  /* 0xfffff00009047810 */ /* 0x000fce0007ffe0ff */
.L_x_180:
[----:B------:R-:W-:Y:S05]  /*06c0*/  BSYNC.RECONVERGENT B2 ;  /* 0x0000000000027941 */ /* 0x000fea0003800200 */
.L_x_179:
[----:B------:R-:W-:-:S13]  /*06d0*/  ISETP.NE.AND P0, PT, R6, RZ, PT ;  /* 0x000000ff0600720c */ /* 0x000fda0003f05270 */
[----:B------:R-:W-:Y:S05]  /*06e0*/  @!P0 BRA `(.L_x_178) ;  /* 0x0000000400308947 */ /* 0x000fea0003800000 */
[----:B------:R-:W-:Y:S01]  /*06f0*/  ISETP.GE.U32.AND P0, PT, R6, 0x8, PT ;  /* 0x000000080600780c */ /* 0x000fe20003f06070 */
[----:B------:R-:W-:Y:S01]  /*0700*/  BSSY.RECONVERGENT B2, `(.L_x_183) ;  /* 0x0000026000027945 */ /* 0x000fe20003800200 */
[----:B------:R-:W-:-:S04]  /*0710*/  LOP3.LUT R22, R5, 0x7, RZ, 0xc0, !PT ;  /* 0x0000000705167812 */ /* 0x000fc800078ec0ff */
[----:B------:R-:W-:-:S07]  /*0720*/  ISETP.NE.AND P1, PT, R22, RZ, PT ;  /* 0x000000ff1600720c */ /* 0x000fce0003f25270 */
[----:B------:R-:W-:Y:S06]  /*0730*/  @!P0 BRA `(.L_x_184) ;  /* 0x0000000000888947 */ /* 0x000fec0003800000 */
[----:B------:R-:W1:Y:S01]  /*0740*/  LDC.64 R6, c[0x0][0x380] ;  /* 0x0000e000ff067b82 */ /* 0x000e620000000a00 */
[----:B------:R-:W-:-:S04]  /*0750*/  LEA R19, R3, R4, 0xd ;  /* 0x0000000403137211 */ /* 0x000fc800078e68ff */
[C---:B------:R-:W-:Y:S02]  /*0760*/  IADD3 R17, PT, PT, R19.reuse, 0x200, RZ ;  /* 0x0000020013117810 */ /* 0x040fe40007ffe0ff */
[C---:B------:R-:W-:Y:S02]  /*0770*/  IADD3 R21, PT, PT, R19.reuse, 0x400, RZ ;  /* 0x0000040013157810 */ /* 0x040fe40007ffe0ff */
[C---:B------:R-:W-:Y:S02]  /*0780*/  IADD3 R13, PT, PT, R19.reuse, 0x600, RZ ;  /* 0x00000600130d7810 */ /* 0x040fe40007ffe0ff */
[C---:B0-----:R-:W-:Y:S01]  /*0790*/  IADD3 R9, PT, PT, R19.reuse, 0x800, RZ ;  /* 0x0000080013097810 */ /* 0x041fe20007ffe0ff */
[----:B-1----:R-:W-:-:S04]  /*07a0*/  IMAD.WIDE.U32 R10, R19, 0x4, R6 ;  /* 0x00000004130a7825 */ /* 0x002fc800078e0006 */
[--C-:B------:R-:W-:Y:S01]  /*07b0*/  IMAD.WIDE.U32 R16, R17, 0x4, R6.reuse ;  /* 0x0000000411107825 */ /* 0x100fe200078e0006 */
[----:B------:R0:W2:Y:S03]  /*07c0*/  LDG.E R14, desc[UR6][R10.64] ;  /* 0x000000060a0e7981 */ /* 0x0000a6000c1e1900 */
[--C-:B------:R-:W-:Y:S01]  /*07d0*/  IMAD.WIDE.U32 R20, R21, 0x4, R6.reuse ;  /* 0x0000000415147825 */ /* 0x100fe200078e0006 */
[----:B------:R1:W3:Y:S03]  /*07e0*/  LDG.E R18, desc[UR6][R16.64] ;  /* 0x0000000610127981 */ /* 0x0002e6000c1e1900 */
[--C-:B------:R-:W-:Y:S01]  /*07f0*/  IMAD.WIDE.U32 R12, R13, 0x4, R6.reuse ;  /* 0x000000040d0c7825 */ /* 0x100fe200078e0006 */
[----:B------:R-:W-:Y:S01]  /*0800*/  IADD3 R23, PT, PT, R19, 0xa00, RZ ;  /* 0x00000a0013177810 */ /* 0x000fe20007ffe0ff */
[----:B------:R-:W4:Y:S02]  /*0810*/  LDG.E R20, desc[UR6][R20.64] ;  /* 0x0000000614147981 */ /* 0x000f24000c1e1900 */
[--C-:B------:R-:W-:Y:S01]  /*0820*/  IMAD.WIDE.U32 R8, R9, 0x4, R6.reuse ;  /* 0x0000000409087825 */ /* 0x100fe200078e0006 */
[----:B------:R-:W-:Y:S01]  /*0830*/  IADD3 R25, PT, PT, R19, 0xc00, RZ ;  /* 0x00000c0013197810 */ /* 0x000fe20007ffe0ff */
[----:B------:R-:W4:Y:S02]  /*0840*/  LDG.E R12, desc[UR6][R12.64] ;  /* 0x000000060c0c7981 */ /* 0x000f24000c1e1900 */
[--C-:B0-----:R-:W-:Y:S01]  /*0850*/  IMAD.WIDE.U32 R10, R23, 0x4, R6.reuse ;  /* 0x00000004170a7825 */ /* 0x101fe200078e0006 */
[----:B------:R-:W-:Y:S01]  /*0860*/  IADD3 R19, PT, PT, R19, 0xe00, RZ ;  /* 0x00000e0013137810 */ /* 0x000fe20007ffe0ff */
[----:B------:R-:W4:Y:S02]  /*0870*/  LDG.E R8, desc[UR6][R8.64] ;  /* 0x0000000608087981 */ /* 0x000f24000c1e1900 */
[----:B-1----:R-:W-:-:S02]  /*0880*/  IMAD.WIDE.U32 R16, R25, 0x4, R6 ;  /* 0x0000000419107825 */ /* 0x002fc400078e0006 */
[----:B------:R-:W4:Y:S02]  /*0890*/  LDG.E R11, desc[UR6][R10.64] ;  /* 0x000000060a0b7981 */ /* 0x000f24000c1e1900 */
[----:B------:R-:W-:Y:S02]  /*08a0*/  IMAD.WIDE.U32 R6, R19, 0x4, R6 ;  /* 0x0000000413067825 */ /* 0x000fe400078e0006 */
[----:B------:R-:W4:Y:S04]  /*08b0*/  LDG.E R17, desc[UR6][R16.64] ;  /* 0x0000000610117981 */ /* 0x000f28000c1e1900 */
[----:B------:R-:W4:Y:S01]  /*08c0*/  LDG.E R7, desc[UR6][R6.64] ;  /* 0x0000000606077981 */ /* 0x000f22000c1e1900 */
        /* <DEDUP_REMOVED lines=9> */
.L_x_184:
[----:B------:R-:W-:Y:S05]  /*0960*/  BSYNC.RECONVERGENT B2 ;  /* 0x0000000000027941 */ /* 0x000fea0003800200 */
.L_x_183:
[----:B------:R-:W-:Y:S05]  /*0970*/  @!P1 BRA `(.L_x_178) ;  /* 0x00000000008c9947 */ /* 0x000fea0003800000 */
[----:B------:R-:W-:Y:S01]  /*0980*/  ISETP.GE.U32.AND P0, PT, R22, 0x4, PT ;  /* 0x000000041600780c */ /* 0x000fe20003f06070 */
[----:B------:R-:W-:Y:S01]  /*0990*/  BSSY.RECONVERGENT B2, `(.L_x_185) ;  /* 0x0000016000027945 */ /* 0x000fe20003800200 */
[----:B------:R-:W-:-:S04]  /*09a0*/  LOP3.LUT R5, R5, 0x3, RZ, 0xc0, !PT ;  /* 0x0000000305057812 */ /* 0x000fc800078ec0ff */
[----:B------:R-:W-:-:S07]  /*09b0*/  ISETP.NE.AND P1, PT, R5, RZ, PT ;  /* 0x000000ff0500720c */ /* 0x000fce0003f25270 */
[----:B------:R-:W-:Y:S06]  /*09c0*/  @!P0 BRA `(.L_x_186) ;  /* 0x0000000000488947 */ /* 0x000fec0003800000 */
[----:B------:R-:W0:Y:S01]  /*09d0*/  LDC.64 R6, c[0x0][0x380] ;  /* 0x0000e000ff067b82 */ /* 0x000e220000000a00 */
[----:B------:R-:W-:-:S04]  /*09e0*/  LEA R13, R3, R4, 0xd ;  /* 0x00000004030d7211 */ /* 0x000fc800078e68ff */
[C---:B------:R-:W-:Y:S02]  /*09f0*/  IADD3 R11, PT, PT, R13.reuse, 0x200, RZ ;  /* 0x000002000d0b7810 */ /* 0x040fe40007ffe0ff */
[C---:B------:R-:W-:Y:S02]  /*0a00*/  IADD3 R17, PT, PT, R13.reuse, 0x400, RZ ;  /* 0x000004000d117810 */ /* 0x040fe40007ffe0ff */
[C---:B------:R-:W-:Y:S01]  /*0a10*/  IADD3 R19, PT, PT, R13.reuse, 0x600, RZ ;  /* 0x000006000d137810 */ /* 0x040fe20007ffe0ff */
[----:B0-----:R-:W-:-:S04]  /*0a20*/  IMAD.WIDE.U32 R8, R13, 0x4, R6 ;  /* 0x000000040d087825 */ /* 0x001fc800078e0006 */
[--C-:B------:R-:W-:Y:S02]  /*0a30*/  IMAD.WIDE.U32 R10, R11, 0x4, R6.reuse ;  /* 0x000000040b0a7825 */ /* 0x100fe400078e0006 */
[----:B------:R-:W2:Y:S02]  /*0a40*/  LDG.E R8, desc[UR6][R8.64] ;  /* 0x0000000608087981 */ /* 0x000ea4000c1e1900 */
[--C-:B------:R-:W-:Y:S02]  /*0a50*/  IMAD.WIDE.U32 R12, R17, 0x4, R6.reuse ;  /* 0x00000004110c7825 */ /* 0x100fe400078e0006 */
[----:B------:R-:W3:Y:S02]  /*0a60*/  LDG.E R10, desc[UR6][R10.64] ;  /* 0x000000060a0a7981 */ /* 0x000ee4000c1e1900 */
[----:B------:R-:W-:Y:S02]  /*0a70*/  IMAD.WIDE.U32 R6, R19, 0x4, R6 ;  /* 0x0000000413067825 */ /* 0x000fe400078e0006 */
[----:B------:R-:W4:Y:S04]  /*0a80*/  LDG.E R12, desc[UR6][R12.64] ;  /* 0x000000060c0c7981 */ /* 0x000f28000c1e1900 */
[----:B------:R-:W4:Y:S01]  /*0a90*/  LDG.E R6, desc[UR6][R6.64] ;  /* 0x0000000606067981 */ /* 0x000f22000c1e1900 */
[----:B------:R-:W-:Y:S01]  /*0aa0*/  IADD3 R4, PT, PT, R4, 0x800, RZ ;  /* 0x0000080004047810 */ /* 0x000fe20007ffe0ff */
[----:B--2--5:R-:W-:-:S04]  /*0ab0*/  FADD R15, R15, R8 ;  /* 0x000000080f0f7221 */ /* 0x024fc80000000000 */
[----:B---3--:R-:W-:-:S04]  /*0ac0*/  FADD R15, R15, R10 ;  /* 0x0000000a0f0f7221 */ /* 0x008fc80000000000 */
[----:B----4-:R-:W-:-:S04]  /*0ad0*/  FADD R15, R15, R12 ;  /* 0x0000000c0f0f7221 */ /* 0x010fc80000000000 */
[----:B------:R-:W-:-:S07]  /*0ae0*/  FADD R15, R15, R6 ;  /* 0x000000060f0f7221 */ /* 0x000fce0000000000 */
.L_x_186:
[----:B------:R-:W-:Y:S05]  /*0af0*/  BSYNC.RECONVERGENT B2 ;  /* 0x0000000000027941 */ /* 0x000fea0003800200 */
.L_x_185:
[----:B------:R-:W-:Y:S05]  /*0b00*/  @!P1 BRA `(.L_x_178) ;  /* 0x0000000000289947 */ /* 0x000fea0003800000 */
[----:B------:R-:W1:Y:S01]  /*0b10*/  LDC.64 R6, c[0x0][0x380] ;  /* 0x0000e000ff067b82 */ /* 0x000e620000000a00 */
[----:B0-----:R-:W-:Y:S02]  /*0b20*/  LEA R9, R3, R4, 0xd ;  /* 0x0000000403097211 */ /* 0x001fe400078e68ff */
[----:B------:R-:W-:-:S07]  /*0b30*/  IADD3 R8, PT, PT, -R5, RZ, RZ ;  /* 0x000000ff05087210 */ /* 0x000fce0007ffe1ff */
.L_x_187:
[----:B-1----:R-:W-:-:S06]  /*0b40*/  IMAD.WIDE.U32 R4, R9, 0x4, R6 ;  /* 0x0000000409047825 */ /* 0x002fcc00078e0006 */
[----:B------:R-:W2:Y:S01]  /*0b50*/  LDG.E R4, desc[UR6][R4.64] ;  /* 0x0000000604047981 */ /* 0x000ea2000c1e1900 */
[----:B------:R-:W-:Y:S02]  /*0b60*/  IADD3 R8, PT, PT, R8, 0x1, RZ ;  /* 0x0000000108087810 */ /* 0x000fe40007ffe0ff */
[----:B------:R-:W-:Y:S02]  /*0b70*/  IADD3 R9, PT, PT, R9, 0x200, RZ ;  /* 0x0000020009097810 */ /* 0x000fe40007ffe0ff */
[----:B------:R-:W-:Y:S01]  /*0b80*/  ISETP.NE.AND P0, PT, R8, RZ, PT ;  /* 0x000000ff0800720c */ /* 0x000fe20003f05270 */
[----:B--2--5:R-:W-:-:S12]  /*0b90*/  FADD R15, R4, R15 ;  /* 0x0000000f040f7221 */ /* 0x024fd80000000000 */
[----:B------:R-:W-:Y:S05]  /*0ba0*/  @P0 BRA `(.L_x_187) ;  /* 0xfffffffc00e40947 */ /* 0x000fea000383ffff */
.L_x_178:
[----:B------:R-:W-:Y:S05]  /*0bb0*/  BSYNC.RECONVERGENT B1 ;  /* 0x0000000000017941 */ /* 0x000fea0003800200 */
.L_x_177:
[----:B------:R-:W-:-:S13]  /*0bc0*/  ISETP.GE.U32.AND P0, PT, R0, 0x200, PT ;  /* 0x000002000000780c */ /* 0x000fda0003f06070 */
[----:B------:R-:W-:Y:S05]  /*0bd0*/  @!P0 BRA `(.L_x_188) ;  /* 0x0000000000d08947 */ /* 0x000fea0003800000 */
[----:B0-----:R-:W0:Y:S01]  /*0be0*/  S2R R8, SR_LANEID ;  /* 0x0000000000087919 */ /* 0x001e220000000000 */
[----:B-----5:R-:W1:Y:S02]  /*0bf0*/  SHFL.DOWN PT, R0, R15, 0x1, 0x1f ;  /* 0x08201f000f007f89 */ /* 0x020e6400000e0000 */
[----:B-1----:R-:W-:Y:S01]  /*0c00*/  FADD R0, R0, R15 ;  /* 0x0000000f00007221 */ /* 0x002fe20000000000 */
[C---:B0-----:R-:W-:Y:S02]  /*0c10*/  ISETP.GT.AND P0, PT, R8.reuse, 0x1e, PT ;  /* 0x0000001e0800780c */ /* 0x041fe40003f04270 */
[C---:B------:R-:W-:Y:S02]  /*0c20*/  ISETP.NE.AND P1, PT, R8.reuse, RZ, PT ;  /* 0x000000ff0800720c */ /* 0x040fe40003f25270 */
        /* <DEDUP_REMOVED lines=27> */
[----:B------:R-:W0:Y:S04]  /*0de0*/  LDS.128 R12, [UR4+0x10] ;  /* 0x00001004ff0c7984 */ /* 0x000e280008000c00 */
[----:B------:R-:W2:Y:S04]  /*0df0*/  LDS.128 R8, [UR4+0x20] ;  /* 0x00002004ff087984 */ /* 0x000ea80008000c00 */
[----:B-1----:R-:W1:Y:S04]  /*0e00*/  LDS.128 R4, [UR4+0x30] ;  /* 0x00003004ff047984 */ /* 0x002e680008000c00 */
[----:B------:R-:W3:Y:S01]  /*0e10*/  LDS.128 R16, [UR4+0x40] ;  /* 0x00004004ff107984 */ /* 0x000ee20008000c00 */
[----:B0-----:R-:W-:-:S04]  /*0e20*/  FADD R13, R20, R13 ;  /* 0x0000000d140d7221 */ /* 0x001fc80000000000 */
[----:B------:R-:W-:-:S04]  /*0e30*/  FADD R14, R13, R14 ;  /* 0x0000000e0d0e7221 */ /* 0x000fc80000000000 */
[----:B------:R-:W-:-:S04]  /*0e40*/  FADD R15, R14, R15 ;  /* 0x0000000f0e0f7221 */ /* 0x000fc80000000000 */
[----:B--2---:R-:W-:-:S04]  /*0e50*/  FADD R8, R15, R8 ;  /* 0x000000080f087221 */ /* 0x004fc80000000000 */
[----:B------:R-:W-:-:S04]  /*0e60*/  FADD R9, R8, R9 ;  /* 0x0000000908097221 */ /* 0x000fc80000000000 */
[----:B------:R-:W-:-:S04]  /*0e70*/  FADD R10, R9, R10 ;  /* 0x0000000a090a7221 */ /* 0x000fc80000000000 */
[----:B------:R-:W-:-:S04]  /*0e80*/  FADD R11, R10, R11 ;  /* 0x0000000b0a0b7221 */ /* 0x000fc80000000000 */
[----:B-1----:R-:W-:-:S04]  /*0e90*/  FADD R4, R11, R4 ;  /* 0x000000040b047221 */ /* 0x002fc80000000000 */
        /* <DEDUP_REMOVED lines=8> */
.L_x_188:
[----:B0-----:R-:W0:Y:S01]  /*0f20*/  S2R R8, SR_LANEID ;  /* 0x0000000000087919 */ /* 0x001e220000000000 */
[----:B------:R-:W-:-:S04]  /*0f30*/  LOP3.LUT R4, R2, 0x3e0, RZ, 0xc0, !PT ;  /* 0x000003e002047812 */ /* 0x000fc800078ec0ff */
[----:B------:R-:W-:Y:S02]  /*0f40*/  IADD3 R5, PT, PT, R4, 0x20, RZ ;  /* 0x0000002004057810 */ /* 0x000fe40007ffe0ff */
[----:B------:R-:W-:Y:S02]  /*0f50*/  LOP3.LUT R7, RZ, R4, RZ, 0x33, !PT ;  /* 0x00000004ff077212 */ /* 0x000fe400078e33ff */
[----:B------:R-:W-:Y:S02]  /*0f60*/  ISETP.GT.U32.AND P0, PT, R5, R0, PT ;  /* 0x000000000500720c */ /* 0x000fe40003f04070 */
[----:B------:R-:W-:-:S04]  /*0f70*/  IADD3 R7, PT, PT, R0, R7, RZ ;  /* 0x0000000700077210 */ /* 0x000fc80007ffe0ff */
[----:B------:R-:W-:-:S05]  /*0f80*/  SEL R7, R7, 0x1f, P0 ;  /* 0x0000001f07077807 */ /* 0x000fca0000000000 */
[----:B-----5:R-:W1:Y:S01]  /*0f90*/  SHFL.DOWN PT, R4, R15, 0x1, R7 ;  /* 0x082000000f047989 */ /* 0x020e6200000e0007 */
[C---:B0-----:R-:W-:Y:S02]  /*0fa0*/  ISETP.GE.AND P0, PT, R8.reuse, R7, PT ;  /* 0x000000070800720c */ /* 0x041fe40003f06270 */
[C---:B------:R-:W-:Y:S02]  /*0fb0*/  IADD3 R6, PT, PT, R8.reuse, 0x2, RZ ;  /* 0x0000000208067810 */ /* 0x040fe40007ffe0ff */
[----:B------:R-:W-:-:S09]  /*0fc0*/  ISETP.NE.AND P1, PT, R8, RZ, PT ;  /* 0x000000ff0800720c */ /* 0x000fd20003f25270 */
[----:B-1----:R-:W-:Y:S01]  /*0fd0*/  @!P0 FADD R15, R4, R15 ;  /* 0x0000000f040f8221 */ /* 0x002fe20000000000 */
[----:B------:R-:W-:Y:S02]  /*0fe0*/  ISETP.GT.AND P0, PT, R6, R7, PT ;  /* 0x000000070600720c */ /* 0x000fe40003f04270 */
[----:B------:R-:W-:Y:S01]  /*0ff0*/  IADD3 R6, PT, PT, R8, 0x4, RZ ;  /* 0x0000000408067810 */ /* 0x000fe20007ffe0ff */
        /* <DEDUP_REMOVED lines=24> */
[----:B------:R-:W1:Y:S01]  /*1180*/  S2UR UR5, SR_CgaCtaId ;  /* 0x00000000000579c3 */ /* 0x000e620000008800 */
[----:B------:R-:W-:Y:S01]  /*1190*/  UMOV UR4, 0x400 ;  /* 0x0000040000047882 */ /* 0x000fe20000000000 */
[C---:B------:R-:W-:Y:S02]  /*11a0*/  ISETP.GT.U32.AND P2, PT, R0.reuse, 0x20, PT ;  /* 0x000000200000780c */ /* 0x040fe40003f44070 */
[C---:B------:R-:W-:Y:S02]  /*11b0*/  ISETP.GT.U32.AND P3, PT, R0.reuse, 0x40, PT ;  /* 0x000000400000780c */ /* 0x040fe40003f64070 */
[C---:B------:R-:W-:Y:S02]  /*11c0*/  ISETP.GT.U32.AND P1, PT, R0.reuse, 0x60, PT ;  /* 0x000000600000780c */ /* 0x040fe40003f24070 */
[----:B------:R-:W-:Y:S01]  /*11d0*/  ISETP.GT.U32.AND P4, PT, R0, 0xc0, PT ;  /* 0x000000c00000780c */ /* 0x000fe20003f84070 */
[----:B-1----:R-:W-:-:S09]  /*11e0*/  ULEA UR4, UR5, UR4, 0x18 ;  /* 0x0000000405047291 */ /* 0x002fd2000f8ec0ff */
[----:B0-----:R-:W0:Y:S04]  /*11f0*/  LDS.128 R4, [UR4+0x10] ;  /* 0x00001004ff047984 */ /* 0x001e280008000c00 */
[----:B------:R-:W1:Y:S04]  /*1200*/  LDS.128 R8, [UR4+0x20] ;  /* 0x00002004ff087984 */ /* 0x000e680008000c00 */
[----:B------:R-:W2:Y:S04]  /*1210*/  LDS.128 R12, [UR4+0x30] ;  /* 0x00003004ff0c7984 */ /* 0x000ea80008000c00 */
[----:B------:R-:W3:Y:S01]  /*1220*/  LDS.128 R16, [UR4+0x40] ;  /* 0x00004004ff107984 */ /* 0x000ee20008000c00 */
[----:B0-----:R-:W-:Y:S01]  /*1230*/  @P2 FADD R20, R20, R5 ;  /* 0x0000000514142221 */ /* 0x001fe20000000000 */
[----:B------:R-:W-:-:S03]  /*1240*/  ISETP.GT.U32.AND P2, PT, R0, 0x80, PT ;  /* 0x000000800000780c */ /* 0x000fc60003f44070 */
[----:B------:R-:W-:Y:S01]  /*1250*/  @P3 FADD R20, R20, R6 ;  /* 0x0000000614143221 */ /* 0x000fe20000000000 */
[----:B------:R-:W-:-:S03]  /*1260*/  ISETP.GT.U32.AND P3, PT, R0, 0xa0, PT ;  /* 0x000000a00000780c */ /* 0x000fc60003f64070 */
[----:B------:R-:W-:Y:S01]  /*1270*/  @P1 FADD R20, R20, R7 ;  /* 0x0000000714141221 */ /* 0x000fe20000000000 */
[----:B------:R-:W-:-:S05]  /*1280*/  ISETP.GT.U32.AND P1, PT, R0, 0xe0, PT ;  /* 0x000000e00000780c */ /* 0x000fca0003f24070 */
[----:B-1----:R-:W-:Y:S01]  /*1290*/  @P2 FADD R20, R20, R8 ;  /* 0x0000000814142221 */ /* 0x002fe20000000000 */
[----:B------:R-:W-:-:S03]  /*12a0*/  ISETP.GT.U32.AND P2, PT, R0, 0x100, PT ;  /* 0x000001000000780c */ /* 0x000fc60003f44070 */
[----:B------:R-:W-:Y:S01]  /*12b0*/  @P3 FADD R20, R20, R9 ;  /* 0x0000000914143221 */ /* 0x000fe20000000000 */
[----:B------:R-:W-:-:S03]  /*12c0*/  ISETP.GT.U32.AND P3, PT, R0, 0x120, PT ;  /* 0x000001200000780c */ /* 0x000fc60003f64070 */
[----:B------:R-:W-:Y:S01]  /*12d0*/  @P4 FADD R20, R20, R10 ;  /* 0x0000000a14144221 */ /* 0x000fe20000000000 */
[----:B------:R-:W-:-:S03]  /*12e0*/  ISETP.GT.U32.AND P4, PT, R0, 0x140, PT ;  /* 0x000001400000780c */ /* 0x000fc60003f84070 */
[----:B------:R-:W-:Y:S01]  /*12f0*/  @P1 FADD R20, R20, R11 ;  /* 0x0000000b14141221 */ /* 0x000fe20000000000 */
[----:B------:R-:W-:-:S03]  /*1300*/  ISETP.GT.U32.AND P1, PT, R0, 0x160, PT ;  /* 0x000001600000780c */ /* 0x000fc60003f24070 */
[----:B--2---:R-:W-:Y:S01]  /*1310*/  @P2 FADD R20, R20, R12 ;  /* 0x0000000c14142221 */ /* 0x004fe20000000000 */
[----:B------:R-:W-:-:S03]  /*1320*/  ISETP.GT.U32.AND P2, PT, R0, 0x180, PT ;  /* 0x000001800000780c */ /* 0x000fc60003f44070 */
[----:B------:R-:W-:Y:S01]  /*1330*/  @P3 FADD R20, R20, R13 ;  /* 0x0000000d14143221 */ /* 0x000fe20000000000 */
[----:B------:R-:W-:-:S03]  /*1340*/  ISETP.GT.U32.AND P3, PT, R0, 0x1a0, PT ;  /* 0x000001a00000780c */ /* 0x000fc60003f64070 */
[----:B------:R-:W-:Y:S01]  /*1350*/  @P4 FADD R20, R20, R14 ;  /* 0x0000000e14144221 */ /* 0x000fe20000000000 */
[----:B------:R-:W-:-:S03]  /*1360*/  ISETP.GT.U32.AND P4, PT, R0, 0x1c0, PT ;  /* 0x000001c00000780c */ /* 0x000fc60003f84070 */
[----:B------:R-:W-:Y:S01]  /*1370*/  @P1 FADD R20, R20, R15 ;  /* 0x0000000f14141221 */ /* 0x000fe20000000000 */
[----:B------:R-:W-:-:S03]  /*1380*/  ISETP.GT.U32.AND P1, PT, R0, 0x1e0, PT ;  /* 0x000001e00000780c */ /* 0x000fc60003f24070 */
[----:B---3--:R-:W-:-:S04]  /*1390*/  @P2 FADD R20, R20, R16 ;  /* 0x0000001014142221 */ /* 0x008fc80000000000 */
[----:B------:R-:W-:-:S04]  /*13a0*/  @P3 FADD R20, R20, R17 ;  /* 0x0000001114143221 */ /* 0x000fc80000000000 */
[----:B------:R-:W-:-:S04]  /*13b0*/  @P4 FADD R20, R20, R18 ;  /* 0x0000001214144221 */ /* 0x000fc80000000000 */
[----:B------:R-:W-:Y:S01]  /*13c0*/  @P1 FADD R20, R20, R19 ;  /* 0x0000001314141221 */ /* 0x000fe20000000000 */
[----:B------:R-:W-:Y:S06]  /*13d0*/  BRA `(.L_x_189) ;  /* 0x0000001400007947 */ /* 0x000fec0003800000 */
.L_x_174:
[----:B------:R-:W0:Y:S01]  /*13e0*/  S2R R2, SR_TID.X ;  /* 0x0000000000027919 */ /* 0x000e220000002100 */
[----:B------:R-:W1:Y:S02]  /*13f0*/  LDCU.64 UR4, c[0x0][0x380] ;  /* 0x00007000ff0477ac */ /* 0x000e640008000a00 */
[----:B-1----:R-:W-:Y:S02]  /*1400*/  MOV R4, UR4 ;  /* 0x0000000400047c02 */ /* 0x002fe40008000f00 */
[----:B------:R-:W-:Y:S02]  /*1410*/  MOV R5, UR5 ;  /* 0x0000000500057c02 */ /* 0x000fe40008000f00 */
[----:B0-----:R-:W-:-:S05]  /*1420*/  LEA R9, R3, R2, 0xd ;  /* 0x0000000203097211 */ /* 0x001fca00078e68ff */
[----:B------:R-:W-:-:S05]  /*1430*/  IMAD.WIDE.U32 R8, R9, 0x4, R4 ;  /* 0x0000000409087825 */ /* 0x000fca00078e0004 */
        /* <DEDUP_REMOVED lines=16> */
[----:B------:R-:W-:Y:S01]  /*1540*/  ISETP.GE.U32.AND P0, PT, R0, R13, PT ;  /* 0x0000000d0000720c */ /* 0x000fe20003f06070 */
        /* <DEDUP_REMOVED lines=16> */
[----:B------:R-:W-:Y:S01]  /*1650*/  LEA R9, R3, R13, 0xd ;  /* 0x0000000d03097211 */ /* 0x000fe200078e68ff */
[----:B------:R-:W-:Y:S01]  /*1660*/  UMOV UR4, URZ ;  /* 0x000000ff00047c82 */ /* 0x000fe20008000000 */
[----:B------:R-:W-:Y:S02]  /*1670*/  IADD3 R8, PT, PT, R6, -0x2000, RZ ;  /* 0xffffe00006087810 */ /* 0x000fe40007ffe0ff */
[----:B------:R-:W-:Y:S02]  /*1680*/  LOP3.LUT R0, RZ, R2, RZ, 0x33, !PT ;  /* 0x00000002ff007212 */ /* 0x000fe400078e33ff */
[----:B------:R-:W-:Y:S02]  /*1690*/  ISETP.GT.U32.AND P0, PT, R9, R8, PT ;  /* 0x000000080900720c */ /* 0x000fe40003f04070 */
[----:B------:R-:W-:Y:S02]  /*16a0*/  IADD3 R10, PT, PT, -R13, R6, R0 ;  /* 0x000000060d0a7210 */ /* 0x000fe40007ffe100 */
[----:B------:R-:W-:-:S02]  /*16b0*/  IADD3 R7, PT, PT, R9, 0x1000, R2 ;  /* 0x0000100009077810 */ /* 0x000fc40007ffe002 */
[----:B------:R-:W-:Y:S01]  /*16c0*/  MOV R0, R9 ;  /* 0x0000000900007202 */ /* 0x000fe20000000f00 */
[----:B------:R-:W-:-:S06]  /*16d0*/  IMAD R2, R3, -0x2000, R10 ;  /* 0xffffe00003027824 */ /* 0x000fcc00078e020a */
[----:B------:R-:W-:Y:S05]  /*16e0*/  @P0 BRA `(.L_x_191) ;  /* 0x0000000000bc0947 */ /* 0x000fea0003800000 */
[----:B------:R-:W0:Y:S08]  /*16f0*/  LDC R6, c[0x0][0x3a8] ;  /* 0x0000ea00ff067b82 */ /* 0x000e300000000800 */
[----:B------:R-:W1:Y:S02]  /*1700*/  LDC.64 R4, c[0x0][0x380] ;  /* 0x0000e000ff047b82 */ /* 0x000e640000000a00 */
.L_x_192:
[----:B------:R-:W2:Y:S02]  /*1710*/  S2R R10, SR_TID.X ;  /* 0x00000000000a7919 */ /* 0x000ea40000002100 */
[----:B--2---:R-:W-:-:S05]  /*1720*/  IADD3 R11, PT, PT, R10, R9, RZ ;  /* 0x000000090a0b7210 */ /* 0x004fca0007ffe0ff */
[----:B-1----:R-:W-:-:S05]  /*1730*/  IMAD.WIDE.U32 R10, R11, 0x4, R4 ;  /* 0x000000040b0a7825 */ /* 0x002fca00078e0004 */
        /* <DEDUP_REMOVED lines=13> */
[----:B---3--:R-:W-:-:S02]  /*1810*/  FADD R14, R14, R15 ;  /* 0x0000000f0e0e7221 */ /* 0x008fc40000000000 */
[----:B------:R-:W2:Y:S01]  /*1820*/  LDG.E R15, desc[UR6][R10.64+0x7000] ;  /* 0x007000060a0f7981 */ /* 0x000ea2000c1e1900 */
[----:B----4-:R-:W-:-:S03]  /*1830*/  FADD R12, R16, R17 ;  /* 0x00000011100c7221 */ /* 0x010fc60000000000 */
[----:B------:R-:W3:Y:S04]  /*1840*/  LDG.E R17, desc[UR6][R10.64+0x5800] ;  /* 0x005800060a117981 */ /* 0x000ee8000c1e1900 */
[----:B------:R-:W2:Y:S01]  /*1850*/  LDG.E R16, desc[UR6][R10.64+0x6800] ;  /* 0x006800060a107981 */ /* 0x000ea2000c1e1900 */
[----:B------:R-:W-:-:S03]  /*1860*/  FADD R14, R23, R14 ;  /* 0x0000000e170e7221 */ /* 0x000fc60000000000 */
[----:B------:R-:W4:Y:S01]  /*1870*/  LDG.E R23, desc[UR6][R10.64+0x7800] ;  /* 0x007800060a177981 */ /* 0x000f22000c1e1900 */
[----:B-----5:R-:W-:-:S04]  /*1880*/  FADD R19, R19, R20 ;  /* 0x0000001413137221 */ /* 0x020fc80000000000 */
[----:B------:R-:W-:Y:S01]  /*1890*/  FADD R19, R12, R19 ;  /* 0x000000130c137221 */ /* 0x000fe20000000000 */
[----:B0-----:R-:W-:Y:S01]  /*18a0*/  IADD3 R12, PT, PT, -R9, R6, RZ ;  /* 0x00000006090c7210 */ /* 0x001fe20007ffe1ff */
[----:B------:R-:W-:-:S03]  /*18b0*/  FADD R21, R21, R22 ;  /* 0x0000001615157221 */ /* 0x000fc60000000000 */
[----:B------:R-:W-:Y:S01]  /*18c0*/  ISETP.GE.U32.AND P0, PT, R12, R13, PT ;  /* 0x0000000d0c00720c */ /* 0x000fe20003f06070 */
[----:B------:R-:W-:-:S04]  /*18d0*/  FADD R24, R24, R25 ;  /* 0x0000001918187221 */ /* 0x000fc80000000000 */
[----:B------:R-:W-:Y:S01]  /*18e0*/  FADD R21, R21, R24 ;  /* 0x0000001815157221 */ /* 0x000fe20000000000 */
[----:B------:R-:W-:Y:S01]  /*18f0*/  FADD R14, R14, R19 ;  /* 0x000000130e0e7221 */ /* 0x000fe20000000000 */
[----:B---3--:R-:W-:Y:S01]  /*1900*/  FADD R17, R17, R18 ;  /* 0x0000001211117221 */ /* 0x008fe20000000000 */
[----:B--2---:R-:W-:-:S04]  /*1910*/  FADD R16, R16, R15 ;  /* 0x0000000f10107221 */ /* 0x004fc80000000000 */
[----:B------:R-:W-:-:S04]  /*1920*/  FADD R16, R17, R16 ;  /* 0x0000001011107221 */ /* 0x000fc80000000000 */
[----:B------:R-:W-:-:S04]  /*1930*/  FADD R21, R21, R16 ;  /* 0x0000001015157221 */ /* 0x000fc80000000000 */
[----:B------:R-:W-:-:S04]  /*1940*/  FADD R14, R14, R21 ;  /* 0x000000150e0e7221 */ /* 0x000fc80000000000 */
[----:B----4-:R-:W-:Y:S01]  /*1950*/  FADD R23, R23, R14 ;  /* 0x0000000e17177221 */ /* 0x010fe20000000000 */
[----:B------:R-:W-:Y:S06]  /*1960*/  @!P0 BRA `(.L_x_190) ;  /* 0x0000000800d08947 */ /* 0x000fec0003800000 */
[C---:B------:R-:W-:Y:S01]  /*1970*/  IADD3 R9, PT, PT, R13.reuse, R9, RZ ;  /* 0x000000090d097210 */ /* 0x040fe20007ffe0ff */
[----:B------:R-:W-:Y:S01]  /*1980*/  UIADD3 UR4, UPT, UPT, UR4, 0x1, URZ ;  /* 0x0000000104047890 */ /* 0x000fe2000fffe0ff */
[----:B------:R-:W-:Y:S02]  /*1990*/  IADD3 R0, PT, PT, R13, R0, RZ ;  /* 0x000000000d007210 */ /* 0x000fe40007ffe0ff */
[----:B------:R-:W-:Y:S02]  /*19a0*/  ISETP.GT.U32.AND P0, PT, R9, R8, PT ;  /* 0x000000080900720c */ /* 0x000fe40003f04070 */
[C---:B------:R-:W-:Y:S02]  /*19b0*/  IADD3 R2, PT, PT, -R13.reuse, R2, RZ ;  /* 0x000000020d027210 */ /* 0x040fe40007ffe1ff */
[----:B------:R-:W-:-:S09]  /*19c0*/  IADD3 R7, PT, PT, R13, R7, RZ ;  /* 0x000000070d077210 */ /* 0x000fd20007ffe0ff */
[----:B------:R-:W-:Y:S05]  /*19d0*/  @!P0 BRA `(.L_x_192) ;  /* 0xfffffffc004c8947 */ /* 0x000fea000383ffff */
.L_x_191:
[----:B------:R-:W0:Y:S01]  /*19e0*/  S2R R16, SR_TID.X ;  /* 0x0000000000107919 */ /* 0x000e220000002100 */
[----:B------:R-:W-:Y:S01]  /*19f0*/  IADD3 R8, PT, PT, -R9, R6, RZ ;  /* 0x0000000609087210 */ /* 0x000fe20007ffe1ff */
[----:B------:R-:W-:Y:S03]  /*1a00*/  BSSY.RECONVERGENT B1, `(.L_x_190) ;  /* 0x00000aa000017945 */ /* 0x000fe60003800200 */
[----:B0-----:R-:W-:-:S04]  /*1a10*/  ISETP.GE.AND P0, PT, R16, R8, PT ;  /* 0x000000081000720c */ /* 0x001fc80003f06270 */
[----:B------:R-:W-:-:S13]  /*1a20*/  ISETP.GE.U32.OR P0, PT, R9, R6, P0 ;  /* 0x000000060900720c */ /* 0x000fda0000706470 */
[----:B------:R-:W-:Y:S05]  /*1a30*/  @P0 BRA `(.L_x_193) ;  /* 0x0000000800980947 */ /* 0x000fea0003800000 */
[----:B------:R-:W0:Y:S01]  /*1a40*/  LDC R10, c[0x0][0x3ac] ;  /* 0x0000eb00ff0a7b82 */ /* 0x000e220000000800 */
[----:B------:R-:W-:Y:S01]  /*1a50*/  LOP3.LUT R11, RZ, R16, RZ, 0x33, !PT ;  /* 0x00000010ff0b7212 */ /* 0x000fe200078e33ff */
[----:B------:R-:W-:Y:S06]  /*1a60*/  BSSY.RECONVERGENT B2, `(.L_x_194) ;  /* 0x0000056000027945 */ /* 0x000fec0003800200 */
[----:B------:R-:W1:Y:S01]  /*1a70*/  LDC R8, c[0x0][0x3ac] ;  /* 0x0000eb00ff087b82 */ /* 0x000e620000000800 */
[----:B0-----:R-:W-:-:S04]  /*1a80*/  SHF.L.U32 R10, R10, 0xd, RZ ;  /* 0x0000000d0a0a7819 */ /* 0x001fc800000006ff */
[----:B------:R-:W-:-:S04]  /*1a90*/  LEA R10, R3, R10, 0xd ;  /* 0x0000000a030a7211 */ /* 0x000fc800078e68ff */
[----:B------:R-:W-:Y:S01]  /*1aa0*/  IADD3 R6, PT, PT, -R10, R6, R11 ;  /* 0x000000060a067210 */ /* 0x000fe20007ffe10b */
[----:B-1----:R-:W-:-:S04]  /*1ab0*/  IMAD R11, R8, UR4, RZ ;  /* 0x00000004080b7c24 */ /* 0x002fc8000f8e02ff */
[----:B------:R-:W-:-:S05]  /*1ac0*/  IMAD R6, R11, -0x2000, R6 ;  /* 0xffffe0000b067824 */ /* 0x000fca00078e0206 */
[C---:B------:R-:W-:Y:S02]  /*1ad0*/  ISETP.GE.U32.AND P0, PT, R6.reuse, 0x1e00, PT ;  /* 0x00001e000600780c */ /* 0x040fe40003f06070 */
[----:B------:R-:W-:-:S04]  /*1ae0*/  LEA.HI R6, R6, 0x1, RZ, 0x17 ;  /* 0x0000000106067811 */ /* 0x000fc800078fb8ff */
[----:B------:R-:W-:-:S07]  /*1af0*/  LOP3.LUT R8, R6, 0xf, RZ, 0xc0, !PT ;  /* 0x0000000f06087812 */ /* 0x000fce00078ec0ff */
[----:B------:R-:W-:Y:S05]  /*1b00*/  @!P0 BRA `(.L_x_195) ;  /* 0x00000004002c8947 */ /* 0x000fea0003800000 */
[----:B------:R-:W-:Y:S01]  /*1b10*/  LEA.HI R10, R2, 0x1, RZ, 0x17 ;  /* 0x00000001020a7811 */ /* 0x000fe200078fb8ff */
[----:B------:R-:W-:Y:S01]  /*1b20*/  BSSY.RECONVERGENT B3, `(.L_x_196) ;  /* 0x0000048000037945 */ /* 0x000fe20003800200 */
[----:B------:R-:W-:Y:S02]  /*1b30*/  LOP3.LUT R11, R16, 0x1000, RZ, 0xfc, !PT ;  /* 0x00001000100b7812 */ /* 0x000fe400078efcff */
[----:B------:R-:W-:-:S04]  /*1b40*/  LOP3.LUT R10, R10, 0xfffff0, RZ, 0xc0, !PT ;  /* 0x00fffff00a0a7812 */ /* 0x000fc800078ec0ff */
[----:B------:R-:W-:-:S07]  /*1b50*/  IADD3 R13, PT, PT, -R10, RZ, RZ ;  /* 0x000000ff0a0d7210 */ /* 0x000fce0007ffe1ff */
.L_x_197:
[C---:B------:R-:W-:Y:S02]  /*1b60*/  IADD3 R15, PT, PT, R7.reuse, -0x1000, RZ ;  /* 0xfffff000070f7810 */ /* 0x040fe40007ffe0ff */
[----:B------:R-:W-:-:S03]  /*1b70*/  IADD3 R25, PT, PT, R7, -0xe00, RZ ;  /* 0xfffff20007197810 */ /* 0x000fc60007ffe0ff */
[----:B------:R-:W-:Y:S01]  /*1b80*/  IMAD.WIDE.U32 R14, R15, 0x4, R4 ;  /* 0x000000040f0e7825 */ /* 0x000fe200078e0004 */
[----:B------:R-:W-:-:S04]  /*1b90*/  IADD3 R21, PT, PT, R7, -0xc00, RZ ;  /* 0xfffff40007157810 */ /* 0x000fc80007ffe0ff */
[----:B------:R0:W2:Y:S01]  /*1ba0*/  LDG.E R22, desc[UR6][R14.64] ;  /* 0x000000060e167981 */ /* 0x0000a2000c1e1900 */
[----:B------:R-:W-:-:S04]  /*1bb0*/  IMAD.WIDE.U32 R24, R25, 0x4, R4 ;  /* 0x0000000419187825 */ /* 0x000fc800078e0004 */
[--C-:B------:R-:W-:Y:S01]  /*1bc0*/  IMAD.WIDE.U32 R20, R21, 0x4, R4.reuse ;  /* 0x0000000415147825 */ /* 0x100fe200078e0004 */
[----:B------:R-:W3:Y:S04]  /*1bd0*/  LDG.E R16, desc[UR6][R24.64] ;  /* 0x0000000618107981 */ /* 0x000ee8000c1e1900 */
[----:B------:R1:W4:Y:S01]  /*1be0*/  LDG.E R17, desc[UR6][R20.64] ;  /* 0x0000000614117981 */ /* 0x000322000c1e1900 */
[C---:B------:R-:W-:Y:S02]  /*1bf0*/  IADD3 R19, PT, PT, R7.reuse, -0xa00, RZ ;  /* 0xfffff60007137810 */ /* 0x040fe40007ffe0ff */
[C---:B------:R-:W-:Y:S02]  /*1c00*/  IADD3 R29, PT, PT, R7.reuse, -0x800, RZ ;  /* 0xfffff800071d7810 */ /* 0x040fe40007ffe0ff */
[----:B------:R-:W-:Y:S01]  /*1c10*/  IADD3 R27, PT, PT, R7, -0x600, RZ ;  /* 0xfffffa00071b7810 */ /* 0x000fe20007ffe0ff */
[----:B------:R-:W-:Y:S01]  /*1c20*/  IMAD.WIDE.U32 R18, R19, 0x4, R4 ;  /* 0x0000000413127825 */ /* 0x000fe200078e0004 */
[----:B------:R-:W-:-:S03]  /*1c30*/  IADD3 R12, PT, PT, R7, -0x400, RZ ;  /* 0xfffffc00070c7810 */ /* 0x000fc60007ffe0ff */
[--C-:B------:R-:W-:Y:S01]  /*1c40*/  IMAD.WIDE.U32 R28, R29, 0x4, R4.reuse ;  /* 0x000000041d1c7825 */ /* 0x100fe200078e0004 */
[----:B------:R-:W5:Y:S03]  /*1c50*/  LDG.E R10, desc[UR6][R18.64] ;  /* 0x00000006120a7981 */ /* 0x000f66000c1e1900 */
[----:B0-----:R-:W-:Y:S01]  /*1c60*/  IMAD.WIDE.U32 R14, R27, 0x4, R4 ;  /* 0x000000041b0e7825 */ /* 0x001fe200078e0004 */
[----:B------:R-:W-:-:S03]  /*1c70*/  IADD3 R27, PT, PT, R7, -0x200, RZ ;  /* 0xfffffe00071b7810 */ /* 0x000fc60007ffe0ff */
[--C-:B-1----:R-:W-:Y:S02]  /*1c80*/  IMAD.WIDE.U32 R20, R12, 0x4, R4.reuse ;  /* 0x000000040c147825 */ /* 0x102fe400078e0004 */
[----:B------:R0:W5:Y:S04]  /*1c90*/  LDG.E R12, desc[UR6][R14.64] ;  /* 0x000000060e0c7981 */ /* 0x000168000c1e1900 */
[----:B------:R1:W5:Y:S01]  /*1ca0*/  LDG.E R18, desc[UR6][R28.64] ;  /* 0x000000061c127981 */ /* 0x000362000c1e1900 */
[----:B------:R-:W-:-:S04]  /*1cb0*/  IMAD.WIDE.U32 R24, R7, 0x4, R4 ;  /* 0x0000000407187825 */ /* 0x000fc800078e0004 */
[----:B0-----:R-:W-:Y:S01]  /*1cc0*/  IMAD.WIDE.U32 R14, R27, 0x4, R4 ;  /* 0x000000041b0e7825 */ /* 0x001fe200078e0004 */
[----:B------:R-:W5:Y:S04]  /*1cd0*/  LDG.E R19, desc[UR6][R24.64] ;  /* 0x0000000618137981 */ /* 0x000f68000c1e1900 */
[----:B------:R0:W5:Y:S01]  /*1ce0*/  LDG.E R27, desc[UR6][R20.64] ;  /* 0x00000006141b7981 */ /* 0x000162000c1e1900 */
[----:B-1----:R-:W-:-:S03]  /*1cf0*/  IADD3 R29, PT, PT, R7, 0x200, RZ ;  /* 0x00000200071d7810 */ /* 0x002fc60007ffe0ff */
[----:B------:R1:W5:Y:S01]  /*1d00*/  LDG.E R26, desc[UR6][R14.64] ;  /* 0x000000060e1a7981 */ /* 0x000362000c1e1900 */
[----:B0-----:R-:W-:Y:S01]  /*1d10*/  IADD3 R21, PT, PT, R7, 0x400, RZ ;  /* 0x0000040007157810 */ /* 0x001fe20007ffe0ff */
[----:B------:R-:W-:Y:S01]  /*1d20*/  IMAD.WIDE.U32 R28, R29, 0x4, R4 ;  /* 0x000000041d1c7825 */ /* 0x000fe200078e0004 */
[----:B-1----:R-:W-:-:S05]  /*1d30*/  IADD3 R15, PT, PT, R7, 0x800, RZ ;  /* 0x00000800070f7810 */ /* 0x002fca0007ffe0ff */
[----:B------:R-:W5:Y:S01]  /*1d40*/  LDG.E R28, desc[UR6][R28.64] ;  /* 0x000000061c1c7981 */ /* 0x000f62000c1e1900 */
[----:B------:R-:W-:-:S06]  /*1d50*/  IMAD.WIDE.U32 R14, R15, 0x4, R4 ;  /* 0x000000040f0e7825 */ /* 0x000fcc00078e0004 */
[----:B------:R-:W5:Y:S01]  /*1d60*/  LDG.E R14, desc[UR6][R14.64] ;  /* 0x000000060e0e7981 */ /* 0x000f62000c1e1900 */
[----:B--2---:R-:W-:Y:S01]  /*1d70*/  FADD R25, R22, R23 ;  /* 0x0000001716197221 */ /* 0x004fe20000000000 */
[----:B------:R-:W-:Y:S01]  /*1d80*/  IMAD.WIDE.U32 R22, R21, 0x4, R4 ;  /* 0x0000000415167825 */ /* 0x000fe200078e0004 */
[----:B------:R-:W-:-:S03]  /*1d90*/  IADD3 R21, PT, PT, R7, 0x600, RZ ;  /* 0x0000060007157810 */ /* 0x000fc60007ffe0ff */
[----:B---3--:R-:W-:Y:S02]  /*1da0*/  FADD R16, R25, R16 ;  /* 0x0000001019107221 */ /* 0x008fe40000000000 */
[----:B------:R-:W-:Y:S01]  /*1db0*/  IMAD.WIDE.U32 R20, R21, 0x4, R4 ;  /* 0x0000000415147825 */ /* 0x000fe200078e0004 */
[----:B------:R-:W-:Y:S01]  /*1dc0*/  IADD3 R25, PT, PT, R7, 0xa00, RZ ;  /* 0x00000a0007197810 */ /* 0x000fe20007ffe0ff */
[----:B------:R-:W2:Y:S04]  /*1dd0*/  LDG.E R29, desc[UR6][R22.64] ;  /* 0x00000006161d7981 */ /* 0x000ea8000c1e1900 */
[----:B------:R4:W3:Y:S02]  /*1de0*/  LDG.E R20, desc[UR6][R20.64] ;  /* 0x0000000614147981 */ /* 0x0008e4000c1e1900 */
[----:B----4-:R-:W-:Y:S01]  /*1df0*/  FADD R21, R16, R17 ;  /* 0x0000001110157221 */ /* 0x010fe20000000000 */
[----:B------:R-:W-:Y:S01]  /*1e00*/  IMAD.WIDE.U32 R16, R25, 0x4, R4 ;  /* 0x0000000419107825 */ /* 0x000fe200078e0004 */
[----:B------:R-:W-:-:S05]  /*1e10*/  IADD3 R25, PT, PT, R7, 0xc00, RZ ;  /* 0x00000c0007197810 */ /* 0x000fca0007ffe0ff */
[--C-:B------:R-:W-:Y:S01]  /*1e20*/  IMAD.WIDE.U32 R22, R25, 0x4, R4.reuse ;  /* 0x0000000419167825 */ /* 0x100fe200078e0004 */
[----:B------:R-:W-:Y:S01]  /*1e30*/  IADD3 R25, PT, PT, R7, 0xe00, RZ ;  /* 0x00000e0007197810 */ /* 0x000fe20007ffe0ff */
[----:B------:R-:W4:Y:S04]  /*1e40*/  LDG.E R16, desc[UR6][R16.64] ;  /* 0x0000000610107981 */ /* 0x000f28000c1e1900 */
[----:B------:R-:W-:Y:S01]  /*1e50*/  IMAD.WIDE.U32 R24, R25, 0x4, R4 ;  /* 0x0000000419187825 */ /* 0x000fe200078e0004 */
[----:B------:R-:W4:Y:S05]  /*1e60*/  LDG.E R22, desc[UR6][R22.64] ;  /* 0x0000000616167981 */ /* 0x000f2a000c1e1900 */
[----:B------:R-:W4:Y:S01]  /*1e70*/  LDG.E R24, desc[UR6][R24.64] ;  /* 0x0000000618187981 */ /* 0x000f22000c1e1900 */
[----:B-----5:R-:W-:-:S04]  /*1e80*/  FADD R21, R21, R10 ;  /* 0x0000000a15157221 */ /* 0x020fc80000000000 */
[----:B------:R-:W-:-:S04]  /*1e90*/  FADD R21, R21, R18 ;  /* 0x0000001215157221 */ /* 0x000fc80000000000 */
[----:B------:R-:W-:-:S04]  /*1ea0*/  FADD R12, R21, R12 ;  /* 0x0000000c150c7221 */ /* 0x000fc80000000000 */
[----:B------:R-:W-:-:S04]  /*1eb0*/  FADD R27, R12, R27 ;  /* 0x0000001b0c1b7221 */ /* 0x000fc80000000000 */
[----:B------:R-:W-:-:S04]  /*1ec0*/  FADD R26, R27, R26 ;  /* 0x0000001a1b1a7221 */ /* 0x000fc80000000000 */
[----:B------:R-:W-:-:S04]  /*1ed0*/  FADD R19, R26, R19 ;  /* 0x000000131a137221 */ /* 0x000fc80000000000 */
[----:B------:R-:W-:Y:S01]  /*1ee0*/  FADD R28, R19, R28 ;  /* 0x0000001c131c7221 */ /* 0x000fe20000000000 */
[----:B------:R-:W-:-:S04]  /*1ef0*/  IADD3 R13, PT, PT, R13, 0x10, RZ ;  /* 0x000000100d0d7810 */ /* 0x000fc80007ffe0ff */
[----:B------:R-:W-:Y:S02]  /*1f00*/  ISETP.NE.AND P0, PT, R13, RZ, PT ;  /* 0x000000ff0d00720c */ /* 0x000fe40003f05270 */
[----:B------:R-:W-:Y:S02]  /*1f10*/  IADD3 R11, PT, PT, R11, 0x2000, RZ ;  /* 0x000020000b0b7810 */ /* 0x000fe40007ffe0ff */
[----:B------:R-:W-:Y:S01]  /*1f20*/  IADD3 R7, PT, PT, R7, 0x2000, RZ ;  /* 0x0000200007077810 */ /* 0x000fe20007ffe0ff */
[----:B--2---:R-:W-:-:S04]  /*1f30*/  FADD R29, R28, R29 ;  /* 0x0000001d1c1d7221 */ /* 0x004fc80000000000 */
[----:B---3--:R-:W-:-:S04]  /*1f40*/  FADD R29, R29, R20 ;  /* 0x000000141d1d7221 */ /* 0x008fc80000000000 */
[----:B------:R-:W-:-:S04]  /*1f50*/  FADD R29, R29, R14 ;  /* 0x0000000e1d1d7221 */ /* 0x000fc80000000000 */
[----:B----4-:R-:W-:-:S04]  /*1f60*/  FADD R29, R29, R16 ;  /* 0x000000101d1d7221 */ /* 0x010fc80000000000 */
[----:B------:R-:W-:-:S04]  /*1f70*/  FADD R29, R29, R22 ;  /* 0x000000161d1d7221 */ /* 0x000fc80000000000 */
[----:B------:R-:W-:Y:S01]  /*1f80*/  FADD R23, R29, R24 ;  /* 0x000000181d177221 */ /* 0x000fe20000000000 */
[----:B------:R-:W-:Y:S06]  /*1f90*/  @P0 BRA `(.L_x_197) ;  /* 0xfffffff800f00947 */ /* 0x000fec000383ffff */
[----:B------:R-:W-:Y:S05]  /*1fa0*/  BSYNC.RECONVERGENT B3 ;  /* 0x0000000000037941 */ /* 0x000fea0003800200 */
.L_x_196:
[----:B------:R-:W-:-:S07]  /*1fb0*/  IADD3 R16, PT, PT, R11, -0x1000, RZ ;  /* 0xfffff0000b107810 */ /* 0x000fce0007ffe0ff */
.L_x_195:
[----:B------:R-:W-:Y:S05]  /*1fc0*/  BSYNC.RECONVERGENT B2 ;  /* 0x0000000000027941 */ /* 0x000fea0003800200 */
.L_x_194:
[----:B------:R-:W-:-:S13]  /*1fd0*/  ISETP.NE.AND P0, PT, R8, RZ, PT ;  /* 0x000000ff0800720c */ /* 0x000fda0003f05270 */
[----:B------:R-:W-:Y:S05]  /*1fe0*/  @!P0 BRA `(.L_x_193) ;  /* 0x00000004002c8947 */ /* 0x000fea0003800000 */
[----:B------:R-:W-:Y:S01]  /*1ff0*/  ISETP.GE.U32.AND P0, PT, R8, 0x8, PT ;  /* 0x000000080800780c */ /* 0x000fe20003f06070 */
[----:B------:R-:W-:Y:S01]  /*2000*/  BSSY.RECONVERGENT B2, `(.L_x_198) ;  /* 0x0000025000027945 */ /* 0x000fe20003800200 */
[----:B------:R-:W-:-:S04]  /*2010*/  LOP3.LUT R22, R6, 0x7, RZ, 0xc0, !PT ;  /* 0x0000000706167812 */ /* 0x000fc800078ec0ff */
[----:B------:R-:W-:-:S07]  /*2020*/  ISETP.NE.AND P1, PT, R22, RZ, PT ;  /* 0x000000ff1600720c */ /* 0x000fce0003f25270 */
[----:B------:R-:W-:Y:S06]  /*2030*/  @!P0 BRA `(.L_x_199) ;  /* 0x0000000000848947 */ /* 0x000fec0003800000 */
[----:B------:R-:W-:-:S04]  /*2040*/  IADD3 R7, PT, PT, R16, R9, RZ ;  /* 0x0000000910077210 */ /* 0x000fc80007ffe0ff */
[C---:B------:R-:W-:Y:S01]  /*2050*/  IADD3 R21, PT, PT, R7.reuse, 0x200, RZ ;  /* 0x0000020007157810 */ /* 0x040fe20007ffe0ff */
[C---:B------:R-:W-:Y:S01]  /*2060*/  IMAD.WIDE.U32 R14, R7.reuse, 0x4, R4 ;  /* 0x00000004070e7825 */ /* 0x040fe200078e0004 */
[----:B------:R-:W-:-:S03]  /*2070*/  IADD3 R19, PT, PT, R7, 0x400, RZ ;  /* 0x0000040007137810 */ /* 0x000fc60007ffe0ff */
[--C-:B------:R-:W-:Y:S01]  /*2080*/  IMAD.WIDE.U32 R20, R21, 0x4, R4.reuse ;  /* 0x0000000415147825 */ /* 0x100fe200078e0004 */
[----:B------:R0:W2:Y:S01]  /*2090*/  LDG.E R8, desc[UR6][R14.64] ;  /* 0x000000060e087981 */ /* 0x0000a2000c1e1900 */
[----:B------:R-:W-:Y:S02]  /*20a0*/  IADD3 R11, PT, PT, R7, 0x600, RZ ;  /* 0x00000600070b7810 */ /* 0x000fe40007ffe0ff */
[--C-:B------:R-:W-:Y:S01]  /*20b0*/  IMAD.WIDE.U32 R18, R19, 0x4, R4.reuse ;  /* 0x0000000413127825 */ /* 0x100fe200078e0004 */
[----:B------:R1:W3:Y:S01]  /*20c0*/  LDG.E R17, desc[UR6][R20.64] ;  /* 0x0000000614117981 */ /* 0x0002e2000c1e1900 */
[----:B------:R-:W-:Y:S02]  /*20d0*/  IADD3 R13, PT, PT, R7, 0x800, RZ ;  /* 0x00000800070d7810 */ /* 0x000fe40007ffe0ff */
[--C-:B------:R-:W-:Y:S01]  /*20e0*/  IMAD.WIDE.U32 R10, R11, 0x4, R4.reuse ;  /* 0x000000040b0a7825 */ /* 0x100fe200078e0004 */
[----:B------:R-:W-:Y:S01]  /*20f0*/  IADD3 R25, PT, PT, R7, 0xa00, RZ ;  /* 0x00000a0007197810 */ /* 0x000fe20007ffe0ff */
[----:B------:R-:W4:Y:S02]  /*2100*/  LDG.E R18, desc[UR6][R18.64] ;  /* 0x0000000612127981 */ /* 0x000f24000c1e1900 */
[--C-:B------:R-:W-:Y:S01]  /*2110*/  IMAD.WIDE.U32 R12, R13, 0x4, R4.reuse ;  /* 0x000000040d0c7825 */ /* 0x100fe200078e0004 */
[----:B------:R-:W-:Y:S01]  /*2120*/  IADD3 R27, PT, PT, R7, 0xc00, RZ ;  /* 0x00000c00071b7810 */ /* 0x000fe20007ffe0ff */
[----:B------:R-:W5:Y:S02]  /*2130*/  LDG.E R10, desc[UR6][R10.64] ;  /* 0x000000060a0a7981 */ /* 0x000f64000c1e1900 */
[--C-:B0-----:R-:W-:Y:S01]  /*2140*/  IMAD.WIDE.U32 R14, R25, 0x4, R4.reuse ;  /* 0x00000004190e7825 */ /* 0x101fe200078e0004 */
[----:B------:R-:W-:Y:S01]  /*2150*/  IADD3 R25, PT, PT, R7, 0xe00, RZ ;  /* 0x00000e0007197810 */ /* 0x000fe20007ffe0ff */
[----:B------:R-:W5:Y:S02]  /*2160*/  LDG.E R12, desc[UR6][R12.64] ;  /* 0x000000060c0c7981 */ /* 0x000f64000c1e1900 */
[----:B-1----:R-:W-:-:S02]  /*2170*/  IMAD.WIDE.U32 R20, R27, 0x4, R4 ;  /* 0x000000041b147825 */ /* 0x002fc400078e0004 */
[----:B------:R-:W5:Y:S02]  /*2180*/  LDG.E R15, desc[UR6][R14.64] ;  /* 0x000000060e0f7981 */ /* 0x000f64000c1e1900 */
[----:B------:R-:W-:Y:S02]  /*2190*/  IMAD.WIDE.U32 R24, R25, 0x4, R4 ;  /* 0x0000000419187825 */ /* 0x000fe400078e0004 */
        /* <DEDUP_REMOVED lines=11> */
.L_x_199:
[----:B------:R-:W-:Y:S05]  /*2250*/  BSYNC.RECONVERGENT B2 ;  /* 0x0000000000027941 */ /* 0x000fea0003800200 */
.L_x_198:
[----:B------:R-:W-:Y:S05]  /*2260*/  @!P1 BRA `(.L_x_193) ;  /* 0x00000000008c9947 */ /* 0x000fea0003800000 */
[----:B------:R-:W-:Y:S01]  /*2270*/  ISETP.GE.U32.AND P0, PT, R22, 0x4, PT ;  /* 0x000000041600780c */ /* 0x000fe20003f06070 */
[----:B------:R-:W-:Y:S01]  /*2280*/  BSSY.RECONVERGENT B2, `(.L_x_200) ;  /* 0x0000014000027945 */ /* 0x000fe20003800200 */
[----:B------:R-:W-:-:S11]  /*2290*/  LOP3.LUT P1, RZ, R6, 0x3, RZ, 0xc0, !PT ;  /* 0x0000000306ff7812 */ /* 0x000fd6000782c0ff */
[----:B------:R-:W-:Y:S05]  /*22a0*/  @!P0 BRA `(.L_x_201) ;  /* 0x0000000000448947 */ /* 0x000fea0003800000 */
[----:B------:R-:W-:-:S04]  /*22b0*/  IADD3 R11, PT, PT, R16, R9, RZ ;  /* 0x00000009100b7210 */ /* 0x000fc80007ffe0ff */
[C---:B------:R-:W-:Y:S01]  /*22c0*/  IADD3 R9, PT, PT, R11.reuse, 0x200, RZ ;  /* 0x000002000b097810 */ /* 0x040fe20007ffe0ff */
[C---:B------:R-:W-:Y:S01]  /*22d0*/  IMAD.WIDE.U32 R6, R11.reuse, 0x4, R4 ;  /* 0x000000040b067825 */ /* 0x040fe200078e0004 */
[----:B------:R-:W-:-:S03]  /*22e0*/  IADD3 R13, PT, PT, R11, 0x400, RZ ;  /* 0x000004000b0d7810 */ /* 0x000fc60007ffe0ff */
[--C-:B------:R-:W-:Y:S01]  /*22f0*/  IMAD.WIDE.U32 R8, R9, 0x4, R4.reuse ;  /* 0x0000000409087825 */ /* 0x100fe200078e0004 */
[----:B------:R-:W-:Y:S01]  /*2300*/  IADD3 R15, PT, PT, R11, 0x600, RZ ;  /* 0x000006000b0f7810 */ /* 0x000fe20007ffe0ff */
[----:B------:R-:W2:Y:S02]  /*2310*/  LDG.E R6, desc[UR6][R6.64] ;  /* 0x0000000606067981 */ /* 0x000ea4000c1e1900 */
[--C-:B------:R-:W-:Y:S02]  /*2320*/  IMAD.WIDE.U32 R10, R13, 0x4, R4.reuse ;  /* 0x000000040d0a7825 */ /* 0x100fe400078e0004 */
[----:B------:R-:W3:Y:S02]  /*2330*/  LDG.E R8, desc[UR6][R8.64] ;  /* 0x0000000608087981 */ /* 0x000ee4000c1e1900 */
[----:B------:R-:W-:Y:S02]  /*2340*/  IMAD.WIDE.U32 R12, R15, 0x4, R4 ;  /* 0x000000040f0c7825 */ /* 0x000fe400078e0004 */
[----:B------:R-:W4:Y:S04]  /*2350*/  LDG.E R10, desc[UR6][R10.64] ;  /* 0x000000060a0a7981 */ /* 0x000f28000c1e1900 */
[----:B------:R-:W5:Y:S01]  /*2360*/  LDG.E R12, desc[UR6][R12.64] ;  /* 0x000000060c0c7981 */ /* 0x000f62000c1e1900 */
[----:B------:R-:W-:Y:S01]  /*2370*/  IADD3 R16, PT, PT, R16, 0x800, RZ ;  /* 0x0000080010107810 */ /* 0x000fe20007ffe0ff */
[----:B--2---:R-:W-:-:S04]  /*2380*/  FADD R23, R23, R6 ;  /* 0x0000000617177221 */ /* 0x004fc80000000000 */
[----:B---3--:R-:W-:-:S04]  /*2390*/  FADD R23, R23, R8 ;  /* 0x0000000817177221 */ /* 0x008fc80000000000 */
[----:B----4-:R-:W-:-:S04]  /*23a0*/  FADD R23, R23, R10 ;  /* 0x0000000a17177221 */ /* 0x010fc80000000000 */
[----:B-----5:R-:W-:-:S07]  /*23b0*/  FADD R23, R23, R12 ;  /* 0x0000000c17177221 */ /* 0x020fce0000000000 */
.L_x_201:
[----:B------:R-:W-:Y:S05]  /*23c0*/  BSYNC.RECONVERGENT B2 ;  /* 0x0000000000027941 */ /* 0x000fea0003800200 */
.L_x_200:
[----:B------:R-:W-:Y:S05]  /*23d0*/  @!P1 BRA `(.L_x_193) ;  /* 0x0000000000309947 */ /* 0x000fea0003800000 */
[----:B------:R-:W-:Y:S02]  /*23e0*/  LOP3.LUT R2, R2, 0xffff, RZ, 0xc0, !PT ;  /* 0x0000ffff02027812 */ /* 0x000fe400078ec0ff */
[----:B------:R-:W-:Y:S02]  /*23f0*/  IADD3 R9, PT, PT, R16, R0, RZ ;  /* 0x0000000010097210 */ /* 0x000fe40007ffe0ff */
[----:B------:R-:W-:-:S04]  /*2400*/  LEA.HI R2, R2, 0x1, RZ, 0x17 ;  /* 0x0000000102027811 */ /* 0x000fc800078fb8ff */
[----:B------:R-:W-:-:S04]  /*2410*/  LOP3.LUT R2, R2, 0x3, RZ, 0xc0, !PT ;  /* 0x0000000302027812 */ /* 0x000fc800078ec0ff */
[----:B------:R-:W-:-:S07]  /*2420*/  IADD3 R2, PT, PT, -R2, RZ, RZ ;  /* 0x000000ff02027210 */ /* 0x000fce0007ffe1ff */
.L_x_202:
[----:B------:R-:W-:-:S06]  /*2430*/  IMAD.WIDE.U32 R6, R9, 0x4, R4 ;  /* 0x0000000409067825 */ /* 0x000fcc00078e0004 */
[----:B------:R-:W2:Y:S01]  /*2440*/  LDG.E R6, desc[UR6][R6.64] ;  /* 0x0000000606067981 */ /* 0x000ea2000c1e1900 */
[----:B------:R-:W-:Y:S02]  /*2450*/  IADD3 R2, PT, PT, R2, 0x1, RZ ;  /* 0x0000000102027810 */ /* 0x000fe40007ffe0ff */
[----:B------:R-:W-:Y:S02]  /*2460*/  IADD3 R9, PT, PT, R9, 0x200, RZ ;  /* 0x0000020009097810 */ /* 0x000fe40007ffe0ff */
[----:B------:R-:W-:Y:S01]  /*2470*/  ISETP.NE.AND P0, PT, R2, RZ, PT ;  /* 0x000000ff0200720c */ /* 0x000fe20003f05270 */
[----:B--2---:R-:W-:-:S12]  /*2480*/  FADD R23, R6, R23 ;  /* 0x0000001706177221 */ /* 0x004fd80000000000 */
[----:B------:R-:W-:Y:S05]  /*2490*/  @P0 BRA `(.L_x_202) ;  /* 0xfffffffc00e40947 */ /* 0x000fea000383ffff */
.L_x_193:
[----:B------:R-:W-:Y:S05]  /*24a0*/  BSYNC.RECONVERGENT B1 ;  /* 0x0000000000017941 */ /* 0x000fea0003800200 */
.L_x_190:
        /* <DEDUP_REMOVED lines=33> */
[----:B------:R-:W1:Y:S04]  /*26c0*/  LDS.128 R8, [UR4+0x20] ;  /* 0x00002004ff087984 */ /* 0x000e680008000c00 */
[----:B--2---:R-:W2:Y:S04]  /*26d0*/  LDS.128 R4, [UR4+0x30] ;  /* 0x00003004ff047984 */ /* 0x004ea80008000c00 */
        /* <DEDUP_REMOVED lines=16> */
.L_x_189:
[----:B------:R-:W-:Y:S05]  /*27e0*/  BSYNC.RECONVERGENT B0 ;  /* 0x0000000000007941 */ /* 0x000fea0003800200 */
.L_x_173:
[----:B------:R-:W-:Y:S05]  /*27f0*/  @P0 EXIT ;  /* 0x000000000000094d */ /* 0x000fea0003800000 */
[----:B012---:R-:W0:Y:S02]  /*2800*/  LDC.64 R4, c[0x0][0x388] ;  /* 0x0000e200ff047b82 */ /* 0x007e240000000a00 */
[----:B0-----:R-:W-:-:S05]  /*2810*/  IMAD.WIDE.U32 R2, R3, 0x4, R4 ;  /* 0x0000000403027825 */ /* 0x001fca00078e0004 */
[----:B------:R-:W-:Y:S01]  /*2820*/  STG.E desc[UR6][R2.64], R20 ;  /* 0x0000001402007986 */ /* 0x000fe2000c101906 */
[----:B------:R-:W-:Y:S05]  /*2830*/  EXIT ;  /* 0x000000000000794d */ /* 0x000fea0003800000 */
.L_x_203:
        /* <DEDUP_REMOVED lines=12> */
.L_x_336:


//--------------------- .text._ZN3cub18CUB_300001_SM_10006detail6reduce28DeviceReduceSingleTileKernelINS2_10policy_hubIfjN4cuda3std3__44plusIfEEE10Policy1000EN6thrust24THRUST_300001_SM_1000_NS6detail15normal_iteratorINSD_10device_ptrIfEEEEPfjS9_ffNS7_10__identityEEEvT0_T1_T2_T3_T4_T6_ --------------------------
	.section	.text._ZN3cub18CUB_300001_SM_10006detail6reduce28DeviceReduceSingleTileKernelINS2_10policy_hubIfjN4cuda3std3__44plusIfEEE10Policy1000EN6thrust24THRUST_300001_SM_1000_NS6detail15normal_iteratorINSD_10device_ptrIfEEEEPfjS9_ffNS7_10__identityEEEvT0_T1_T2_T3_T4_T6_,"ax",@progbits
	.align	128
        .global         _ZN3cub18CUB_300001_SM_10006detail6reduce28DeviceReduceSingleTileKernelINS2_10policy_hubIfjN4cuda3std3__44plusIfEEE10Policy1000EN6thrust24THRUST_300001_SM_1000_NS6detail15normal_iteratorINSD_10device_ptrIfEEEEPfjS9_ffNS7_10__identityEEEvT0_T1_T2_T3_T4_T6_
        .type           _ZN3cub18CUB_300001_SM_10006detail6reduce28DeviceReduceSingleTileKernelINS2_10policy_hubIfjN4cuda3std3__44plusIfEEE10Policy1000EN6thrust24THRUST_300001_SM_1000_NS6detail15normal_iteratorINSD_10device_ptrIfEEEEPfjS9_ffNS7_10__identityEEEvT0_T1_T2_T3_T4_T6_,@function
        .size           _ZN3cub18CUB_300001_SM_10006detail6reduce28DeviceReduceSingleTileKernelINS2_10policy_hubIfjN4cuda3std3__44plusIfEEE10Policy1000EN6thrust24THRUST_300001_SM_1000_NS6detail15normal_iteratorINSD_10device_ptrIfEEEEPfjS9_ffNS7_10__identityEEEvT0_T1_T2_T3_T4_T6_,(.L_x_337 - _ZN3cub18CUB_300001_SM_10006detail6reduce28DeviceReduceSingleTileKernelINS2_10policy_hubIfjN4cuda3std3__44plusIfEEE10Policy1000EN6thrust24THRUST_300001_SM_1000_NS6detail15normal_iteratorINSD_10device_ptrIfEEEEPfjS9_ffNS7_10__identityEEEvT0_T1_T2_T3_T4_T6_)
        .other          _ZN3cub18CUB_300001_SM_10006detail6reduce28DeviceReduceSingleTileKernelINS2_10policy_hubIfjN4cuda3std3__44plusIfEEE10Policy1000EN6thrust24THRUST_300001_SM_1000_NS6detail15normal_iteratorINSD_10device_ptrIfEEEEPfjS9_ffNS7_10__identityEEEvT0_T1_T2_T3_T4_T6_,@"STO_CUDA_ENTRY STV_DEFAULT"
_ZN3cub18CUB_300001_SM_10006detail6reduce28DeviceReduceSingleTileKernelINS2_10policy_hubIfjN4cuda3std3__44plusIfEEE10Policy1000EN6thrust24THRUST_300001_SM_1000_NS6detail15normal_iteratorINSD_10device_ptrIfEEEEPfjS9_ffNS7_10__identityEEEvT0_T1_T2_T3_T4_T6_:
.text._ZN3cub18CUB_300001_SM_10006detail6reduce28DeviceReduceSingleTileKernelINS2_10policy_hubIfjN4cuda3std3__44plusIfEEE10Policy1000EN6thrust24THRUST_300001_SM_1000_NS6detail15normal_iteratorINSD_10device_ptrIfEEEEPfjS9_ffNS7_10__identityEEEvT0_T1_T2_T3_T4_T6_:
        /* <DEDUP_REMOVED lines=13> */
.L_x_204:
[----:B------:R-:W-:Y:S01]  /*00d0*/  ISETP.GT.U32.AND P0, PT, R4, 0x1fff, PT ;  /* 0x00001fff0400780c */ /* 0x000fe20003f04070 */
[----:B------:R-:W-:-:S12]  /*00e0*/  BSSY.RECONVERGENT B0, `(.L_x_205) ;  /* 0x000022c000007945 */ /* 0x000fd80003800200 */
[----:B------:R-:W-:Y:S05]  /*00f0*/  @P0 BRA `(.L_x_206) ;  /* 0x0000001000000947 */ /* 0x000fea0003800000 */
[----:B------:R-:W0:Y:S01]  /*0100*/  S2R R5, SR_TID.X ;  /* 0x0000000000057919 */ /* 0x000e220000002100 */
[----:B------:R-:W-:Y:S01]  /*0110*/  BSSY.RECONVERGENT B1, `(.L_x_207) ;  /* 0x0000009000017945 */ /* 0x000fe20003800200 */
[----:B------:R-:W-:Y:S01]  /*0120*/  HFMA2 R0, -RZ, RZ, 0, 0 ;  /* 0x00000000ff007431 */ /* 0x000fe200000001ff */
[----:B0-----:R-:W-:Y:S02]  /*0130*/  ISETP.GE.U32.AND P0, PT, R5, R4, PT ;  /* 0x000000040500720c */ /* 0x001fe40003f06070 */
[----:B------:R-:W-:-:S11]  /*0140*/  MOV R7, R5 ;  /* 0x0000000500077202 */ /* 0x000fd60000000f00 */
[----:B------:R-:W-:Y:S05]  /*0150*/  @P0 BRA `(.L_x_208) ;  /* 0x0000000000100947 */ /* 0x000fea0003800000 */
[----:B------:R-:W0:Y:S02]  /*0160*/  LDC.64 R2, c[0x0][0x380] ;  /* 0x0000e000ff027b82 */ /* 0x000e240000000a00 */
[----:B0-----:R-:W-:-:S05]  /*0170*/  IMAD.WIDE.U32 R2, R5, 0x4, R2 ;  /* 0x0000000405027825 */ /* 0x001fca00078e0002 */
[----:B------:R0:W5:Y:S01]  /*0180*/  LDG.E R0, desc[UR6][R2.64] ;  /* 0x0000000602007981 */ /* 0x000162000c1e1900 */
[----:B------:R-:W-:-:S07]  /*0190*/  IADD3 R7, PT, PT, R5, 0x200, RZ ;  /* 0x0000020005077810 */ /* 0x000fce0007ffe0ff */
.L_x_208:
[----:B------:R-:W-:Y:S05]  /*01a0*/  BSYNC.RECONVERGENT B1 ;  /* 0x0000000000017941 */ /* 0x000fea0003800200 */
.L_x_207:
[----:B------:R-:W-:Y:S01]  /*01b0*/  ISETP.GE.U32.AND P0, PT, R7, R4, PT ;  /* 0x000000040700720c */ /* 0x000fe20003f06070 */
[----:B------:R-:W-:-:S12]  /*01c0*/  BSSY.RECONVERGENT B1, `(.L_x_209) ;  /* 0x0000070000017945 */ /* 0x000fd80003800200 */
[----:B------:R-:W-:Y:S05]  /*01d0*/  @P0 BRA `(.L_x_210) ;  /* 0x0000000400b80947 */ /* 0x000fea0003800000 */
[----:B0-----:R-:W-:Y:S01]  /*01e0*/  LOP3.LUT R3, RZ, R7, RZ, 0x33, !PT ;  /* 0x00000007ff037212 */ /* 0x001fe200078e33ff */
[----:B------:R-:W-:Y:S03]  /*01f0*/  BSSY.RECONVERGENT B2, `(.L_x_211) ;  /* 0x0000033000027945 */ /* 0x000fe60003800200 */
[----:B------:R-:W-:-:S04]  /*0200*/  IADD3 R3, PT, PT, R3, R4, RZ ;  /* 0x0000000403037210 */ /* 0x000fc80007ffe0ff */
        /* <DEDUP_REMOVED lines=9> */
[----:B------:R-:W-:-:S04]  /*02a0*/  IADD3 R2, P0, PT, R2, 0x4000, RZ ;  /* 0x0000400002027810 */ /* 0x000fc80007f1e0ff */
[----:B------:R-:W-:-:S09]  /*02b0*/  IADD3.X R3, PT, PT, RZ, R3, RZ, P0, !PT ;  /* 0x00000003ff037210 */ /* 0x000fd200007fe4ff */
.L_x_213:
        /* <DEDUP_REMOVED lines=19> */
[----:B0-----:R-:W-:-:S04]  /*03f0*/  IADD3 R2, P2, PT, R2, 0x8000, RZ ;  /* 0x0000800002027810 */ /* 0x001fc80007f5e0ff */
[----:B------:R-:W-:Y:S01]  /*0400*/  IADD3.X R3, PT, PT, RZ, R3, RZ, P2, !PT ;  /* 0x00000003ff037210 */ /* 0x000fe200017fe4ff */
        /* <DEDUP_REMOVED lines=17> */
.L_x_212:
[----:B------:R-:W-:Y:S05]  /*0520*/  BSYNC.RECONVERGENT B2 ;  /* 0x0000000000027941 */ /* 0x000fea0003800200 */
.L_x_211:
[----:B------:R-:W-:Y:S05]  /*0530*/  @!P1 BRA `(.L_x_210) ;  /* 0x0000000000e09947 */ /* 0x000fea0003800000 */
[----:B------:R-:W-:Y:S01]  /*0540*/  ISETP.GE.U32.AND P0, PT, R22, 0x8, PT ;  /* 0x000000081600780c */ /* 0x000fe20003f06070 */
[----:B------:R-:W-:Y:S01]  /*0550*/  BSSY.RECONVERGENT B2, `(.L_x_214) ;  /* 0x0000017000027945 */ /* 0x000fe20003800200 */
[----:B------:R-:W-:-:S04]  /*0560*/  LOP3.LUT R10, R6, 0x7, RZ, 0xc0, !PT ;  /* 0x00000007060a7812 */ /* 0x000fc800078ec0ff */
[----:B------:R-:W-:-:S07]  /*0570*/  ISETP.NE.AND P1, PT, R10, RZ, PT ;  /* 0x000000ff0a00720c */ /* 0x000fce0003f25270 */
[----:B------:R-:W-:Y:S06]  /*0580*/  @!P0 BRA `(.L_x_215) ;  /* 0x00000000004c8947 */ /* 0x000fec0003800000 */
[----:B------:R-:W0:Y:S02]  /*0590*/  LDC.64 R2, c[0x0][0x380] ;  /* 0x0000e000ff027b82 */ /* 0x000e240000000a00 */
[----:B0-----:R-:W-:-:S05]  /*05a0*/  IMAD.WIDE.U32 R2, R7, 0x4, R2 ;  /* 0x0000000407027825 */ /* 0x001fca00078e0002 */
        /* <DEDUP_REMOVED lines=17> */
.L_x_215:
[----:B------:R-:W-:Y:S05]  /*06c0*/  BSYNC.RECONVERGENT B2 ;  /* 0x0000000000027941 */ /* 0x000fea0003800200 */
.L_x_214:
        /* <DEDUP_REMOVED lines=17> */
.L_x_217:
[----:B------:R-:W-:Y:S05]  /*07e0*/  BSYNC.RECONVERGENT B2 ;  /* 0x0000000000027941 */ /* 0x000fea0003800200 */
.L_x_216:
[----:B------:R-:W-:Y:S05]  /*07f0*/  @!P1 BRA `(.L_x_210) ;  /* 0x0000000000309947 */ /* 0x000fea0003800000 */
[----:B------:R-:W0:Y:S01]  /*0800*/  LDC.64 R2, c[0x0][0x380] ;  /* 0x0000e000ff027b82 */ /* 0x000e220000000a00 */
[----:B------:R-:W-:Y:S01]  /*0810*/  IADD3 R6, PT, PT, -R6, RZ, RZ ;  /* 0x000000ff06067210 */ /* 0x000fe20007ffe1ff */
[----:B0-----:R-:W-:-:S05]  /*0820*/  IMAD.WIDE.U32 R2, R7, 0x4, R2 ;  /* 0x0000000407027825 */ /* 0x001fca00078e0002 */
[----:B------:R-:W-:-:S07]  /*0830*/  MOV R7, R3 ;  /* 0x0000000300077202 */ /* 0x000fce0000000f00 */
.L_x_218:
[----:B------:R-:W-:-:S06]  /*0840*/  MOV R3, R7 ;  /* 0x0000000700037202 */ /* 0x000fcc0000000f00 */
[----:B------:R0:W2:Y:S01]  /*0850*/  LDG.E R3, desc[UR6][R2.64] ;  /* 0x0000000602037981 */ /* 0x0000a2000c1e1900 */
[----:B------:R-:W-:-:S04]  /*0860*/  IADD3 R6, PT, PT, R6, 0x1, RZ ;  /* 0x0000000106067810 */ /* 0x000fc80007ffe0ff */
[----:B------:R-:W-:Y:S02]  /*0870*/  ISETP.NE.AND P0, PT, R6, RZ, PT ;  /* 0x000000ff0600720c */ /* 0x000fe40003f05270 */
[----:B0-----:R-:W-:-:S04]  /*0880*/  IADD3 R2, P1, PT, R2, 0x800, RZ ;  /* 0x0000080002027810 */ /* 0x001fc80007f3e0ff */
[----:B------:R-:W-:Y:S01]  /*0890*/  IADD3.X R7, PT, PT, RZ, R7, RZ, P1, !PT ;  /* 0x00000007ff077210 */ /* 0x000fe20000ffe4ff */
[----:B--2--5:R-:W-:-:S06]  /*08a0*/  FADD R0, R3, R0 ;  /* 0x0000000003007221 */ /* 0x024fcc0000000000 */
[----:B------:R-:W-:Y:S05]  /*08b0*/  @P0 BRA `(.L_x_218) ;  /* 0xfffffffc00e00947 */ /* 0x000fea000383ffff */
.L_x_210:
[----:B------:R-:W-:Y:S05]  /*08c0*/  BSYNC.RECONVERGENT B1 ;  /* 0x0000000000017941 */ /* 0x000fea0003800200 */
.L_x_209:
[----:B------:R-:W-:Y:S02]  /*08d0*/  ISETP.GE.U32.AND P0, PT, R4, 0x200, PT ;  /* 0x000002000400780c */ /* 0x000fe40003f06070 */
        /* <DEDUP_REMOVED lines=36> */
[----:B------:R-:W3:Y:S04]  /*0b20*/  LDS.128 R8, [UR4+0x30] ;  /* 0x00003004ff087984 */ /* 0x000ee80008000c00 */
[----:B------:R-:W4:Y:S01]  /*0b30*/  LDS.128 R16, [UR4+0x40] ;  /* 0x00004004ff107984 */ /* 0x000f220008000c00 */
[----:B0-----:R-:W-:-:S04]  /*0b40*/  FADD R5, R0, R5 ;  /* 0x0000000500057221 */ /* 0x001fc80000000000 */
        /* <DEDUP_REMOVED lines=9> */
[----:B------:R-:W-:-:S04]  /*0be0*/  FADD R11, R10, R11 ;  /* 0x0000000b0a0b7221 */ /* 0x000fc80000000000 */
[----:B----4-:R-:W-:-:S04]  /*0bf0*/  FADD R16, R11, R16 ;  /* 0x000000100b107221 */ /* 0x010fc80000000000 */
[----:B------:R-:W-:-:S04]  /*0c00*/  FADD R17, R16, R17 ;  /* 0x0000001110117221 */ /* 0x000fc80000000000 */
[----:B------:R-:W-:-:S04]  /*0c10*/  FADD R18, R17, R18 ;  /* 0x0000001211127221 */ /* 0x000fc80000000000 */
[----:B------:R-:W-:Y:S01]  /*0c20*/  FADD R0, R18, R19 ;  /* 0x0000001312007221 */ /* 0x000fe20000000000 */
[----:B------:R-:W-:Y:S06]  /*0c30*/  BRA `(.L_x_220) ;  /* 0x0000001400d87947 */ /* 0x000fec0003800000 */
.L_x_219:
[----:B------:R-:W1:Y:S01]  /*0c40*/  S2R R6, SR_LANEID ;  /* 0x0000000000067919 */ /* 0x000e620000000000 */
[----:B------:R-:W-:-:S04]  /*0c50*/  LOP3.LUT R0, R5, 0x3e0, RZ, 0xc0, !PT ;  /* 0x000003e005007812 */ /* 0x000fc800078ec0ff */
[----:B0-----:R-:W-:Y:S02]  /*0c60*/  IADD3 R3, PT, PT, R0, 0x20, RZ ;  /* 0x0000002000037810 */ /* 0x001fe40007ffe0ff */
[----:B------:R-:W-:Y:S02]  /*0c70*/  LOP3.LUT R7, RZ, R0, RZ, 0x33, !PT ;  /* 0x00000000ff077212 */ /* 0x000fe400078e33ff */
[-C--:B------:R-:W-:Y:S02]  /*0c80*/  ISETP.GT.U32.AND P0, PT, R3, R4.reuse, PT ;  /* 0x000000040300720c */ /* 0x080fe40003f04070 */
        /* <DEDUP_REMOVED lines=40> */
[----:B------:R-:W0:Y:S04]  /*0f10*/  LDS.128 R20, [UR4+0x10] ;  /* 0x00001004ff147984 */ /* 0x000e280008000c00 */
        /* <DEDUP_REMOVED lines=30> */
.L_x_206:
[----:B------:R-:W0:Y:S01]  /*1100*/  S2R R0, SR_TID.X ;  /* 0x0000000000007919 */ /* 0x000e220000002100 */
[----:B------:R-:W1:Y:S02]  /*1110*/  LDCU.64 UR4, c[0x0][0x380] ;  /* 0x00007000ff0477ac */ /* 0x000e640008000a00 */
[----:B-1----:R-:W-:Y:S02]  /*1120*/  MOV R12, UR4 ;  /* 0x00000004000c7c02 */ /* 0x002fe40008000f00 */
[----:B------:R-:W-:-:S03]  /*1130*/  MOV R13, UR5 ;  /* 0x00000005000d7c02 */ /* 0x000fc60008000f00 */
        /* <DEDUP_REMOVED lines=17> */
[----:B------:R-:W-:Y:S01]  /*1250*/  UMOV UR4, 0x2000 ;  /* 0x0000200000047882 */ /* 0x000fe20000000000 */
[----:B--2---:R-:W-:Y:S01]  /*1260*/  FADD R20, R20, R21 ;  /* 0x0000001514147221 */ /* 0x004fe20000000000 */
[----:B------:R-:W-:-:S04]  /*1270*/  IADD3 R21, PT, PT, R4, -0x2000, RZ ;  /* 0xffffe00004157810 */ /* 0x000fc80007ffe0ff */
[----:B------:R-:W-:Y:S01]  /*1280*/  ISETP.GE.U32.AND P0, PT, R21, 0x2000, PT ;  /* 0x000020001500780c */ /* 0x000fe20003f06070 */
[----:B---3--:R-:W-:Y:S01]  /*1290*/  FADD R6, R6, R7 ;  /* 0x0000000706067221 */ /* 0x008fe20000000000 */
[----:B----4-:R-:W-:-:S04]  /*12a0*/  FADD R9, R8, R9 ;  /* 0x0000000908097221 */ /* 0x010fc80000000000 */
[----:B------:R-:W-:Y:S01]  /*12b0*/  FADD R6, R6, R9 ;  /* 0x0000000906067221 */ /* 0x000fe20000000000 */
[----:B-----5:R-:W-:Y:S01]  /*12c0*/  FADD R10, R10, R11 ;  /* 0x0000000b0a0a7221 */ /* 0x020fe20000000000 */
[----:B------:R-:W-:-:S04]  /*12d0*/  FADD R15, R14, R15 ;  /* 0x0000000f0e0f7221 */ /* 0x000fc80000000000 */
[----:B------:R-:W-:Y:S01]  /*12e0*/  FADD R15, R10, R15 ;  /* 0x0000000f0a0f7221 */ /* 0x000fe20000000000 */
[----:B------:R-:W-:Y:S01]  /*12f0*/  FADD R16, R16, R17 ;  /* 0x0000001110107221 */ /* 0x000fe20000000000 */
[----:B------:R-:W-:-:S04]  /*1300*/  FADD R19, R18, R19 ;  /* 0x0000001312137221 */ /* 0x000fc80000000000 */
[----:B------:R-:W-:Y:S01]  /*1310*/  FADD R16, R16, R19 ;  /* 0x0000001310107221 */ /* 0x000fe20000000000 */
[----:B------:R-:W-:-:S04]  /*1320*/  FADD R5, R5, R22 ;  /* 0x0000001605057221 */ /* 0x000fc80000000000 */
[----:B------:R-:W-:Y:S01]  /*1330*/  FADD R5, R20, R5 ;  /* 0x0000000514057221 */ /* 0x000fe20000000000 */
[----:B------:R-:W-:-:S03]  /*1340*/  FADD R6, R6, R15 ;  /* 0x0000000f06067221 */ /* 0x000fc60000000000 */
[----:B------:R-:W-:-:S04]  /*1350*/  FADD R5, R16, R5 ;  /* 0x0000000510057221 */ /* 0x000fc80000000000 */
[----:B------:R-:W-:Y:S01]  /*1360*/  FADD R5, R6, R5 ;  /* 0x0000000506057221 */ /* 0x000fe20000000000 */
[----:B------:R-:W-:Y:S06]  /*1370*/  @!P0 BRA `(.L_x_221) ;  /* 0x0000000000ac8947 */ /* 0x000fec0003800000 */
[----:B------:R-:W0:Y:S01]  /*1380*/  LDC R4, c[0x0][0x390] ;  /* 0x0000e400ff047b82 */ /* 0x000e220000000800 */
[----:B------:R-:W-:-:S07]  /*1390*/  UMOV UR4, 0x2000 ;  /* 0x0000200000047882 */ /* 0x000fce0000000000 */
[----:B------:R-:W1:Y:S02]  /*13a0*/  LDC.64 R12, c[0x0][0x380] ;  /* 0x0000e000ff0c7b82 */ /* 0x000e640000000a00 */
.L_x_223:
[----:B------:R-:W-:-:S05]  /*13b0*/  IADD3 R3, PT, PT, R0, UR4, RZ ;  /* 0x0000000400037c10 */ /* 0x000fca000fffe0ff */
        /* <DEDUP_REMOVED lines=17> */
[----:B0-----:R-:W-:-:S04]  /*14d0*/  IADD3 R2, PT, PT, R4, -UR4, RZ ;  /* 0x8000000404027c10 */ /* 0x001fc8000fffe0ff */
        /* <DEDUP_REMOVED lines=18> */
[----:B------:R-:W-:-:S06]  /*1600*/  UIADD3 UR4, UPT, UPT, UR4, 0x2000, URZ ;  /* 0x0000200004047890 */ /* 0x000fcc000fffe0ff */
[----:B------:R-:W-:-:S13]  /*1610*/  ISETP.LT.U32.AND P0, PT, R21, UR4, PT ;  /* 0x0000000415007c0c */ /* 0x000fda000bf01070 */
[----:B------:R-:W-:Y:S05]  /*1620*/  @!P0 BRA `(.L_x_223) ;  /* 0xfffffffc00608947 */ /* 0x000fea000383ffff */
.L_x_221:
[----:B------:R-:W-:Y:S01]  /*1630*/  IADD3 R3, PT, PT, R4, -UR4, RZ ;  /* 0x8000000404037c10 */ /* 0x000fe2000fffe0ff */
[----:B------:R-:W-:Y:S03]  /*1640*/  BSSY.RECONVERGENT B1, `(.L_x_222) ;  /* 0x00000a3000017945 */ /* 0x000fe60003800200 */
[----:B------:R-:W-:-:S04]  /*1650*/  ISETP.GE.AND P0, PT, R0, R3, PT ;  /* 0x000000030000720c */ /* 0x000fc80003f06270 */
[----:B------:R-:W-:-:S13]  /*1660*/  ISETP.LE.U32.OR P0, PT, R4, UR4, P0 ;  /* 0x0000000404007c0c */ /* 0x000fda0008703470 */
[----:B------:R-:W-:Y:S05]  /*1670*/  @P0 BRA `(.L_x_224) ;  /* 0x00000008007c0947 */ /* 0x000fea0003800000 */
[-C--:B------:R-:W-:Y:S01]  /*1680*/  LOP3.LUT R3, RZ, R0.reuse, RZ, 0x33, !PT ;  /* 0x00000000ff037212 */ /* 0x080fe200078e33ff */
[----:B------:R-:W-:Y:S01]  /*1690*/  BSSY.RECONVERGENT B2, `(.L_x_225) ;  /* 0x0000052000027945 */ /* 0x000fe20003800200 */
[----:B------:R-:W-:Y:S02]  /*16a0*/  MOV R6, R0 ;  /* 0x0000000000067202 */ /* 0x000fe40000000f00 */
[----:B------:R-:W-:-:S04]  /*16b0*/  IADD3 R3, PT, PT, R4, -UR4, R3 ;  /* 0x8000000404037c10 */ /* 0x000fc8000fffe003 */
[C---:B------:R-:W-:Y:S02]  /*16c0*/  ISETP.GE.U32.AND P0, PT, R3.reuse, 0x1e00, PT ;  /* 0x00001e000300780c */ /* 0x040fe40003f06070 */
[----:B------:R-:W-:-:S04]  /*16d0*/  LEA.HI R3, R3, 0x1, RZ, 0x17 ;  /* 0x0000000103037811 */ /* 0x000fc800078fb8ff */
[----:B------:R-:W-:-:S07]  /*16e0*/  LOP3.LUT R4, R3, 0xf, RZ, 0xc0, !PT ;  /* 0x0000000f03047812 */ /* 0x000fce00078ec0ff */
[----:B------:R-:W-:Y:S05]  /*16f0*/  @!P0 BRA `(.L_x_226) ;  /* 0x00000004002c8947 */ /* 0x000fea0003800000 */
[----:B------:R-:W-:Y:S01]  /*1700*/  LOP3.LUT R7, R3, 0xfffff0, RZ, 0xc0, !PT ;  /* 0x00fffff003077812 */ /* 0x000fe200078ec0ff */
[----:B------:R-:W-:Y:S01]  /*1710*/  BSSY.RECONVERGENT B3, `(.L_x_227) ;  /* 0x0000048000037945 */ /* 0x000fe20003800200 */
[C---:B------:R-:W-:Y:S02]  /*1720*/  LOP3.LUT R6, R0.reuse, 0x1000, RZ, 0xfc, !PT ;  /* 0x0000100000067812 */ /* 0x040fe400078efcff */
[----:B------:R-:W-:Y:S02]  /*1730*/  IADD3 R2, PT, PT, R0, UR4, RZ ;  /* 0x0000000400027c10 */ /* 0x000fe4000fffe0ff */
[----:B------:R-:W-:-:S07]  /*1740*/  IADD3 R7, PT, PT, -R7, RZ, RZ ;  /* 0x000000ff07077210 */ /* 0x000fce0007ffe1ff */
.L_x_228:
[C---:B------:R-:W-:Y:S01]  /*1750*/  IADD3 R19, PT, PT, R2.reuse, 0x200, RZ ;  /* 0x0000020002137810 */ /* 0x040fe20007ffe0ff */
[C---:B------:R-:W-:Y:S01]  /*1760*/  IMAD.WIDE.U32 R14, R2.reuse, 0x4, R12 ;  /* 0x00000004020e7825 */ /* 0x040fe200078e000c */
[----:B------:R-:W-:-:S03]  /*1770*/  IADD3 R11, PT, PT, R2, 0x400, RZ ;  /* 0x00000400020b7810 */ /* 0x000fc60007ffe0ff */
[--C-:B------:R-:W-:Y:S01]  /*1780*/  IMAD.WIDE.U32 R18, R19, 0x4, R12.reuse ;  /* 0x0000000413127825 */ /* 0x100fe200078e000c */
[----:B------:R0:W2:Y:S01]  /*1790*/  LDG.E R8, desc[UR6][R14.64] ;  /* 0x000000060e087981 */ /* 0x0000a2000c1e1900 */
[C---:B------:R-:W-:Y:S02]  /*17a0*/  IADD3 R21, PT, PT, R2.reuse, 0x600, RZ ;  /* 0x0000060002157810 */ /* 0x040fe40007ffe0ff */
[--C-:B------:R-:W-:Y:S01]  /*17b0*/  IMAD.WIDE.U32 R10, R11, 0x4, R12.reuse ;  /* 0x000000040b0a7825 */ /* 0x100fe200078e000c */
[----:B------:R1:W3:Y:S01]  /*17c0*/  LDG.E R9, desc[UR6][R18.64] ;  /* 0x0000000612097981 */ /* 0x0002e2000c1e1900 */
[C---:B------:R-:W-:Y:S02]  /*17d0*/  IADD3 R17, PT, PT, R2.reuse, 0x800, RZ ;  /* 0x0000080002117810 */ /* 0x040fe40007ffe0ff */
[--C-:B------:R-:W-:Y:S02]  /*17e0*/  IMAD.WIDE.U32 R20, R21, 0x4, R12.reuse ;  /* 0x0000000415147825 */ /* 0x100fe400078e000c */
[----:B------:R4:W5:Y:S01]  /*17f0*/  LDG.E R10, desc[UR6][R10.64] ;  /* 0x000000060a0a7981 */ /* 0x000962000c1e1900 */
[----:B------:R-:W-:Y:S01]  /*1800*/  IADD3 R29, PT, PT, R2, 0xa00, RZ ;  /* 0x00000a00021d7810 */ /* 0x000fe20007ffe0ff */
[----:B------:R-:W-:-:S02]  /*1810*/  IMAD.WIDE.U32 R16, R17, 0x4, R12 ;  /* 0x0000000411107825 */ /* 0x000fc400078e000c */
[----:B------:R4:W5:Y:S01]  /*1820*/  LDG.E R27, desc[UR6][R20.64] ;  /* 0x00000006141b7981 */ /* 0x000962000c1e1900 */
[C---:B------:R-:W-:Y:S01]  /*1830*/  IADD3 R23, PT, PT, R2.reuse, 0xc00, RZ ;  /* 0x00000c0002177810 */ /* 0x040fe20007ffe0ff */
[--C-:B------:R-:W-:Y:S02]  /*1840*/  IMAD.WIDE.U32 R28, R29, 0x4, R12.reuse ;  /* 0x000000041d1c7825 */ /* 0x100fe400078e000c */
[----:B------:R-:W5:Y:S01]  /*1850*/  LDG.E R26, desc[UR6][R16.64] ;  /* 0x00000006101a7981 */ /* 0x000f62000c1e1900 */
[C---:B------:R-:W-:Y:S01]  /*1860*/  IADD3 R22, PT, PT, R2.reuse, 0xe00, RZ ;  /* 0x00000e0002167810 */ /* 0x040fe20007ffe0ff */
[--C-:B0-----:R-:W-:Y:S02]  /*1870*/  IMAD.WIDE.U32 R14, R23, 0x4, R12.reuse ;  /* 0x00000004170e7825 */ /* 0x101fe400078e000c */
[----:B------:R0:W5:Y:S01]  /*1880*/  LDG.E R25, desc[UR6][R28.64] ;  /* 0x000000061c197981 */ /* 0x000162000c1e1900 */
[----:B------:R-:W-:Y:S01]  /*1890*/  IADD3 R23, PT, PT, R2, 0x1000, RZ ;  /* 0x0000100002177810 */ /* 0x000fe20007ffe0ff */
[----:B-1----:R-:W-:-:S02]  /*18a0*/  IMAD.WIDE.U32 R18, R22, 0x4, R12 ;  /* 0x0000000416127825 */ /* 0x002fc400078e000c */
[----:B------:R1:W5:Y:S01]  /*18b0*/  LDG.E R24, desc[UR6][R14.64] ;  /* 0x000000060e187981 */ /* 0x000362000c1e1900 */
[C---:B----4-:R-:W-:Y:S01]  /*18c0*/  IADD3 R11, PT, PT, R2.reuse, 0x1200, RZ ;  /* 0x00001200020b7810 */ /* 0x050fe20007ffe0ff */
[--C-:B------:R-:W-:Y:S02]  /*18d0*/  IMAD.WIDE.U32 R20, R23, 0x4, R12.reuse ;  /* 0x0000000417147825 */ /* 0x100fe400078e000c */
[----:B------:R4:W5:Y:S01]  /*18e0*/  LDG.E R23, desc[UR6][R18.64] ;  /* 0x0000000612177981 */ /* 0x000962000c1e1900 */
[C---:B0-----:R-:W-:Y:S01]  /*18f0*/  IADD3 R29, PT, PT, R2.reuse, 0x1400, RZ ;  /* 0x00001400021d7810 */ /* 0x041fe20007ffe0ff */
[--C-:B------:R-:W-:Y:S02]  /*1900*/  IMAD.WIDE.U32 R16, R11, 0x4, R12.reuse ;  /* 0x000000040b107825 */ /* 0x100fe400078e000c */
[----:B------:R-:W5:Y:S01]  /*1910*/  LDG.E R22, desc[UR6][R20.64] ;  /* 0x0000000614167981 */ /* 0x000f62000c1e1900 */
[----:B-1----:R-:W-:Y:S01]  /*1920*/  IADD3 R15, PT, PT, R2, 0x1600, RZ ;  /* 0x00001600020f7810 */ /* 0x002fe20007ffe0ff */
[----:B------:R-:W-:-:S02]  /*1930*/  IMAD.WIDE.U32 R28, R29, 0x4, R12 ;  /* 0x000000041d1c7825 */ /* 0x000fc400078e000c */
[----:B------:R0:W5:Y:S01]  /*1940*/  LDG.E R11, desc[UR6][R16.64] ;  /* 0x00000006100b7981 */ /* 0x000162000c1e1900 */
[C---:B----4-:R-:W-:Y:S01]  /*1950*/  IADD3 R19, PT, PT, R2.reuse, 0x1800, RZ ;  /* 0x0000180002137810 */ /* 0x050fe20007ffe0ff */
[--C-:B------:R-:W-:Y:S02]  /*1960*/  IMAD.WIDE.U32 R14, R15, 0x4, R12.reuse ;  /* 0x000000040f0e7825 */ /* 0x100fe400078e000c */
[----:B------:R-:W4:Y:S02]  /*1970*/  LDG.E R28, desc[UR6][R28.64] ;  /* 0x000000061c1c7981 */ /* 0x000f24000c1e1900 */
[----:B------:R-:W-:Y:S01]  /*1980*/  IMAD.WIDE.U32 R18, R19, 0x4, R12 ;  /* 0x0000000413127825 */ /* 0x000fe200078e000c */
[C---:B0-----:R-:W-:Y:S02]  /*1990*/  IADD3 R17, PT, PT, R2.reuse, 0x1a00, RZ ;  /* 0x00001a0002117810 */ /* 0x041fe40007ffe0ff */
[----:B------:R-:W-:-:S03]  /*19a0*/  IADD3 R21, PT, PT, R2, 0x1c00, RZ ;  /* 0x00001c0002157810 */ /* 0x000fc60007ffe0ff */
[----:B------:R-:W4:Y:S04]  /*19b0*/  LDG.E R18, desc[UR6][R18.64] ;  /* 0x0000000612127981 */ /* 0x000f28000c1e1900 */
[----:B------:R0:W4:Y:S01]  /*19c0*/  LDG.E R29, desc[UR6][R14.64] ;  /* 0x000000060e1d7981 */ /* 0x000122000c1e1900 */
[----:B------:R-:W-:Y:S01]  /*19d0*/  IADD3 R20, PT, PT, R2, 0x1e00, RZ ;  /* 0x00001e0002147810 */ /* 0x000fe20007ffe0ff */
[----:B0-----:R-:W-:-:S04]  /*19e0*/  IMAD.WIDE.U32 R14, R17, 0x4, R12 ;  /* 0x00000004110e7825 */ /* 0x001fc800078e000c */
[--C-:B------:R-:W-:Y:S02]  /*19f0*/  IMAD.WIDE.U32 R16, R21, 0x4, R12.reuse ;  /* 0x0000000415107825 */ /* 0x100fe400078e000c */
[----:B------:R-:W4:Y:S02]  /*1a00*/  LDG.E R14, desc[UR6][R14.64] ;  /* 0x000000060e0e7981 */ /* 0x000f24000c1e1900 */
[----:B------:R-:W-:Y:S02]  /*1a10*/  IMAD.WIDE.U32 R20, R20, 0x4, R12 ;  /* 0x0000000414147825 */ /* 0x000fe400078e000c */
[----:B------:R-:W4:Y:S04]  /*1a20*/  LDG.E R16, desc[UR6][R16.64] ;  /* 0x0000000610107981 */ /* 0x000f28000c1e1900 */
[----:B------:R-:W4:Y:S01]  /*1a30*/  LDG.E R20, desc[UR6][R20.64] ;  /* 0x0000000614147981 */ /* 0x000f22000c1e1900 */
[----:B------:R-:W-:-:S04]  /*1a40*/  IADD3 R7, PT, PT, R7, 0x10, RZ ;  /* 0x0000001007077810 */ /* 0x000fc80007ffe0ff */
[----:B------:R-:W-:Y:S02]  /*1a50*/  ISETP.NE.AND P0, PT, R7, RZ, PT ;  /* 0x000000ff0700720c */ /* 0x000fe40003f05270 */
[----:B------:R-:W-:Y:S02]  /*1a60*/  IADD3 R6, PT, PT, R6, 0x2000, RZ ;  /* 0x0000200006067810 */ /* 0x000fe40007ffe0ff */
[----:B------:R-:W-:Y:S01]  /*1a70*/  IADD3 R2, PT, PT, R2, 0x2000, RZ ;  /* 0x0000200002027810 */ /* 0x000fe20007ffe0ff */
[----:B--2---:R-:W-:-:S04]  /*1a80*/  FADD R8, R8, R5 ;  /* 0x0000000508087221 */ /* 0x004fc80000000000 */
[----:B---3--:R-:W-:-:S04]  /*1a90*/  FADD R9, R8, R9 ;  /* 0x0000000908097221 */ /* 0x008fc80000000000 */
        /* <DEDUP_REMOVED lines=8> */
[----:B----4-:R-:W-:-:S04]  /*1b20*/  FADD R28, R11, R28 ;  /* 0x0000001c0b1c7221 */ /* 0x010fc80000000000 */
[----:B------:R-:W-:-:S04]  /*1b30*/  FADD R29, R28, R29 ;  /* 0x0000001d1c1d7221 */ /* 0x000fc80000000000 */
[----:B------:R-:W-:-:S04]  /*1b40*/  FADD R29, R29, R18 ;  /* 0x000000121d1d7221 */ /* 0x000fc80000000000 */
[----:B------:R-:W-:-:S04]  /*1b50*/  FADD R29, R29, R14 ;  /* 0x0000000e1d1d7221 */ /* 0x000fc80000000000 */
[----:B------:R-:W-:-:S04]  /*1b60*/  FADD R29, R29, R16 ;  /* 0x000000101d1d7221 */ /* 0x000fc80000000000 */
[----:B------:R-:W-:Y:S01]  /*1b70*/  FADD R5, R29, R20 ;  /* 0x000000141d057221 */ /* 0x000fe20000000000 */
[----:B------:R-:W-:Y:S06]  /*1b80*/  @P0 BRA `(.L_x_228) ;  /* 0xfffffff800f00947 */ /* 0x000fec000383ffff */
[----:B------:R-:W-:Y:S05]  /*1b90*/  BSYNC.RECONVERGENT B3 ;  /* 0x0000000000037941 */ /* 0x000fea0003800200 */
.L_x_227:
[----:B------:R-:W-:-:S07]  /*1ba0*/  IADD3 R6, PT, PT, R6, -0x1000, RZ ;  /* 0xfffff00006067810 */ /* 0x000fce0007ffe0ff */
.L_x_226:
[----:B------:R-:W-:Y:S05]  /*1bb0*/  BSYNC.RECONVERGENT B2 ;  /* 0x0000000000027941 */ /* 0x000fea0003800200 */
.L_x_225:
[----:B------:R-:W-:-:S13]  /*1bc0*/  ISETP.NE.AND P0, PT, R4, RZ, PT ;  /* 0x000000ff0400720c */ /* 0x000fda0003f05270 */
[----:B------:R-:W-:Y:S05]  /*1bd0*/  @!P0 BRA `(.L_x_224) ;  /* 0x0000000400248947 */ /* 0x000fea0003800000 */
[----:B------:R-:W-:Y:S01]  /*1be0*/  ISETP.GE.U32.AND P0, PT, R4, 0x8, PT ;  /* 0x000000080400780c */ /* 0x000fe20003f06070 */
[----:B------:R-:W-:Y:S01]  /*1bf0*/  BSSY.RECONVERGENT B2, `(.L_x_229) ;  /* 0x0000025000027945 */ /* 0x000fe20003800200 */
[----:B------:R-:W-:-:S04]  /*1c00*/  LOP3.LUT R22, R3, 0x7, RZ, 0xc0, !PT ;  /* 0x0000000703167812 */ /* 0x000fc800078ec0ff */
[----:B------:R-:W-:-:S07]  /*1c10*/  ISETP.NE.AND P1, PT, R22, RZ, PT ;  /* 0x000000ff1600720c */ /* 0x000fce0003f25270 */
[----:B------:R-:W-:Y:S06]  /*1c20*/  @!P0 BRA `(.L_x_230) ;  /* 0x0000000000848947 */ /* 0x000fec0003800000 */
[----:B------:R-:W-:-:S04]  /*1c30*/  IADD3 R7, PT, PT, R6, UR4, RZ ;  /* 0x0000000406077c10 */ /* 0x000fc8000fffe0ff */
        /* <DEDUP_REMOVED lines=32> */
.L_x_230:
[----:B------:R-:W-:Y:S05]  /*1e40*/  BSYNC.RECONVERGENT B2 ;  /* 0x0000000000027941 */ /* 0x000fea0003800200 */
.L_x_229:
        /* <DEDUP_REMOVED lines=23> */
.L_x_232:
[----:B------:R-:W-:Y:S05]  /*1fc0*/  BSYNC.RECONVERGENT B2 ;  /* 0x0000000000027941 */ /* 0x000fea0003800200 */
.L_x_231:
[----:B------:R-:W-:Y:S05]  /*1fd0*/  @!P1 BRA `(.L_x_224) ;  /* 0x0000000000249947 */ /* 0x000fea0003800000 */
[----:B------:R-:W-:Y:S02]  /*1fe0*/  IADD3 R7, PT, PT, R6, UR4, RZ ;  /* 0x0000000406077c10 */ /* 0x000fe4000fffe0ff */
[----:B------:R-:W-:-:S07]  /*1ff0*/  IADD3 R4, PT, PT, -R4, RZ, RZ ;  /* 0x000000ff04047210 */ /* 0x000fce0007ffe1ff */
.L_x_233:
[----:B------:R-:W-:-:S06]  /*2000*/  IMAD.WIDE.U32 R2, R7, 0x4, R12 ;  /* 0x0000000407027825 */ /* 0x000fcc00078e000c */
[----:B------:R-:W2:Y:S01]  /*2010*/  LDG.E R2, desc[UR6][R2.64] ;  /* 0x0000000602027981 */ /* 0x000ea2000c1e1900 */
[----:B------:R-:W-:Y:S02]  /*2020*/  IADD3 R4, PT, PT, R4, 0x1, RZ ;  /* 0x0000000104047810 */ /* 0x000fe40007ffe0ff */
[----:B------:R-:W-:Y:S02]  /*2030*/  IADD3 R7, PT, PT, R7, 0x200, RZ ;  /* 0x0000020007077810 */ /* 0x000fe40007ffe0ff */
[----:B------:R-:W-:Y:S01]  /*2040*/  ISETP.NE.AND P0, PT, R4, RZ, PT ;  /* 0x000000ff0400720c */ /* 0x000fe20003f05270 */
[----:B--2---:R-:W-:-:S12]  /*2050*/  FADD R5, R2, R5 ;  /* 0x0000000502057221 */ /* 0x004fd80000000000 */
[----:B------:R-:W-:Y:S05]  /*2060*/  @P0 BRA `(.L_x_233) ;  /* 0xfffffffc00e40947 */ /* 0x000fea000383ffff */
.L_x_224:
[----:B------:R-:W-:Y:S05]  /*2070*/  BSYNC.RECONVERGENT B1 ;  /* 0x0000000000017941 */ /* 0x000fea0003800200 */
.L_x_222:
        /* <DEDUP_REMOVED lines=33> */
[----:B------:R-:W3:Y:S04]  /*2290*/  LDS.128 R8, [UR4+0x30] ;  /* 0x00003004ff087984 */ /* 0x000ee80008000c00 */
[----:B------:R-:W4:Y:S01]  /*22a0*/  LDS.128 R16, [UR4+0x40] ;  /* 0x00004004ff107984 */ /* 0x000f220008000c00 */
[----:B0-----:R-:W-:-:S04]  /*22b0*/  FADD R5, R0, R5 ;  /* 0x0000000500057221 */ /* 0x001fc80000000000 */
        /* <DEDUP_REMOVED lines=13> */
[----:B------:R-:W-:-:S07]  /*2390*/  FADD R0, R18, R19 ;  /* 0x0000001312007221 */ /* 0x000fce0000000000 */
.L_x_220:
[----:B------:R-:W-:Y:S05]  /*23a0*/  BSYNC.RECONVERGENT B0 ;  /* 0x0000000000007941 */ /* 0x000fea0003800200 */
.L_x_205:
[----:B------:R-:W-:Y:S05]  /*23b0*/  @P0 EXIT ;  /* 0x000000000000094d */ /* 0x000fea0003800000 */
[----:B012---:R-:W0:Y:S01]  /*23c0*/  LDC.64 R2, c[0x0][0x388] ;  /* 0x0000e200ff027b82 */ /* 0x007e220000000a00 */
[----:B------:R-:W1:Y:S02]  /*23d0*/  LDCU UR4, c[0x0][0x398] ;  /* 0x00007300ff0477ac */ /* 0x000e640008000800 */
[----:B-1----:R-:W-:-:S05]  /*23e0*/  FADD R5, R0, UR4 ;  /* 0x0000000400057e21 */ /* 0x002fca0008000000 */
[----:B0-----:R-:W-:Y:S01]  /*23f0*/  STG.E desc[UR6][R2.64], R5 ;  /* 0x0000000502007986 */ /* 0x001fe2000c101906 */
[----:B------:R-:W-:Y:S05]  /*2400*/  EXIT ;  /* 0x000000000000794d */ /* 0x000fea0003800000 */
.L_x_234:
        /* <DEDUP_REMOVED lines=15> */
.L_x_337:


//--------------------- .text._ZN3cub18CUB_300001_SM_10006detail9transform16transform_kernelINS2_10policy_hubILb0EN4cuda3std3__45tupleIJN6thrust24THRUST_300001_SM_1000_NS6detail15normal_iteratorINSA_10device_ptrIfEEEESF_EEEE10policy1000ElNS7_10multipliesIfEESF_JPfSL_EEEvT0_iT1_T2_DpNS2_10kernel_argIT3_EE --------------------------
	.section	.text._ZN3cub18CUB_300001_SM_10006detail9transform16transform_kernelINS2_10policy_hubILb0EN4cuda3std3__45tupleIJN6thrust24THRUST_300001_SM_1000_NS6detail15normal_iteratorINSA_10device_ptrIfEEEESF_EEEE10policy1000ElNS7_10multipliesIfEESF_JPfSL_EEEvT0_iT1_T2_DpNS2_10kernel_argIT3_EE,"ax",@progbits
	.align	128
        .global         _ZN3cub18CUB_300001_SM_10006detail9transform16transform_kernelINS2_10policy_hubILb0EN4cuda3std3__45tupleIJN6thrust24THRUST_300001_SM_1000_NS6detail15normal_iteratorINSA_10device_ptrIfEEEESF_EEEE10policy1000ElNS7_10multipliesIfEESF_JPfSL_EEEvT0_iT1_T2_DpNS2_10kernel_argIT3_EE
        .type           _ZN3cub18CUB_300001_SM_10006detail9transform16transform_kernelINS2_10policy_hubILb0EN4cuda3std3__45tupleIJN6thrust24THRUST_300001_SM_1000_NS6detail15normal_iteratorINSA_10device_ptrIfEEEESF_EEEE10policy1000ElNS7_10multipliesIfEESF_JPfSL_EEEvT0_iT1_T2_DpNS2_10kernel_argIT3_EE,@function
        .size           _ZN3cub18CUB_300001_SM_10006detail9transform16transform_kernelINS2_10policy_hubILb0EN4cuda3std3__45tupleIJN6thrust24THRUST_300001_SM_1000_NS6detail15normal_iteratorINSA_10device_ptrIfEEEESF_EEEE10policy1000ElNS7_10multipliesIfEESF_JPfSL_EEEvT0_iT1_T2_DpNS2_10kernel_argIT3_EE,(.L_x_330 - _ZN3cub18CUB_300001_SM_10006detail9transform16transform_kernelINS2_10policy_hubILb0EN4cuda3std3__45tupleIJN6thrust24THRUST_300001_SM_1000_NS6detail15normal_iteratorINSA_10device_ptrIfEEEESF_EEEE10policy1000ElNS7_10multipliesIfEESF_JPfSL_EEEvT0_iT1_T2_DpNS2_10kernel_argIT3_EE)
        .other          _ZN3cub18CUB_300001_SM_10006detail9transform16transform_kernelINS2_10policy_hubILb0EN4cuda3std3__45tupleIJN6thrust24THRUST_300001_SM_1000_NS6detail15normal_iteratorINSA_10device_ptrIfEEEESF_EEEE10policy1000ElNS7_10multipliesIfEESF_JPfSL_EEEvT0_iT1_T2_DpNS2_10kernel_argIT3_EE,@"STO_CUDA_ENTRY STV_DEFAULT"
_ZN3cub18CUB_300001_SM_10006detail9transform16transform_kernelINS2_10policy_hubILb0EN4cuda3std3__45tupleIJN6thrust24THRUST_300001_SM_1000_NS6detail15normal_iteratorINSA_10device_ptrIfEEEESF_EEEE10policy1000ElNS7_10multipliesIfEESF_JPfSL_EEEvT0_iT1_T2_DpNS2_10kernel_argIT3_EE:
.text._ZN3cub18CUB_300001_SM_10006detail9transform16transform_kernelINS2_10policy_hubILb0EN4cuda3std3__45tupleIJN6thrust24THRUST_300001_SM_1000_NS6detail15normal_iteratorINSA_10device_ptrIfEEEESF_EEEE10policy1000ElNS7_10multipliesIfEESF_JPfSL_EEEvT0_iT1_T2_DpNS2_10kernel_argIT3_EE:
[----:B------:R-:W-:Y:S01]  /*0000*/  LDC R1, c[0x0][0x37c] ;  /* 0x0000df00ff017b82 */ /* 0x000fe20000000800 */
[----:B------:R-:W1:Y:S07]  /*0010*/  LDCU UR24, c[0x0][0x388] ;  /* 0x00007100ff1877ac */ /* 0x000e6e0008000800 */
[----:B------:R-:W2:Y:S01]  /*0020*/  S2UR UR5, SR_CTAID.X ;  /* 0x00000000000579c3 */ /* 0x000ea20000002500 */
[----:B------:R-:W3:Y:S01]  /*0030*/  LDCU UR7, c[0x0][0x370] ;  /* 0x00006e00ff0777ac */ /* 0x000ee20008000800 */
[----:B------:R-:W4:Y:S06]  /*0040*/  LDCU.64 UR22, c[0x0][0x358] ;  /* 0x00006b00ff1677ac */ /* 0x000f2c0008000a00 */
[----:B------:R-:W5:Y:S01]  /*0050*/  LDC.64 R2, c[0x0][0x380] ;  /* 0x0000e000ff027b82 */ /* 0x000f620000000a00 */
[----:B-1----:R-:W-:-:S04]  /*0060*/  USHF.L.U32 UR19, UR24, 0x7, URZ ;  /* 0x0000000718137899 */ /* 0x002fc800080006ff */
[----:B------:R-:W-:Y:S02]  /*0070*/  USHF.R.S32.HI UR8, URZ, 0x1f, UR19 ;  /* 0x0000001fff087899 */ /* 0x000fe40008011413 */
[----:B--2---:R-:W-:Y:S02]  /*0080*/  UIMAD.WIDE.U32 UR20, UR19, UR5, URZ ;  /* 0x00000005131472a5 */ /* 0x004fe4000f8e00ff */
[----:B------:R-:W-:Y:S02]  /*0090*/  UIMAD UR6, UR8, UR5, URZ ;  /* 0x00000005080672a4 */ /* 0x000fe4000f8e02ff */
[----:B------:R-:W-:Y:S02]  /*00a0*/  UIADD3 UR4, UPT, UPT, UR5, 0x2, URZ ;  /* 0x0000000205047890 */ /* 0x000fe4000fffe0ff */
[----:B------:R-:W-:Y:S02]  /*00b0*/  UIADD3 UR6, UPT, UPT, UR21, UR6, URZ ;  /* 0x0000000615067290 */ /* 0x000fe4000fffe0ff */
[----:B---3--:R-:W-:Y:S01]  /*00c0*/  UISETP.GE.U32.AND UP0, UPT, UR4, UR7, UPT ;  /* 0x000000070400728c */ /* 0x008fe2000bf06070 */
[----:B-----5:R-:W-:-:S03]  /*00d0*/  IADD3 R0, P0, PT, R2, -UR20, RZ ;  /* 0x8000001402007c10 */ /* 0x020fc6000ff1e0ff */
[----:B------:R-:W-:Y:S01]  /*00e0*/  UISETP.EQ.OR UP0, UPT, UR5, URZ, UP0 ;  /* 0x000000ff0500728c */ /* 0x000fe20008702670 */
[----:B------:R-:W-:Y:S02]  /*00f0*/  IADD3.X R2, PT, PT, R3, ~UR6, RZ, P0, !PT ;  /* 0x8000000603027c10 */ /* 0x000fe400087fe4ff */
[----:B------:R-:W-:-:S04]  /*0100*/  ISETP.LT.U32.AND P0, PT, R0, UR19, PT ;  /* 0x0000001300007c0c */ /* 0x000fc8000bf01070 */
[----:B------:R-:W-:-:S04]  /*0110*/  ISETP.LT.AND.EX P0, PT, R2, UR8, PT, P0 ;  /* 0x0000000802007c0c */ /* 0x000fc8000bf01300 */
[----:B------:R-:W-:Y:S01]  /*0120*/  SEL R0, R0, UR19, P0 ;  /* 0x0000001300007c07 */ /* 0x000fe20008000000 */
[----:B----4-:R-:W-:Y:S08]  /*0130*/  BRA.U UP0, `(.L_x_235) ;  /* 0x0000000100e47547 */ /* 0x010ff0000b800000 */
[----:B------:R-:W1:Y:S01]  /*0140*/  S2R R2, SR_TID.X ;  /* 0x0000000000027919 */ /* 0x000e620000002100 */
[----:B------:R-:W-:Y:S01]  /*0150*/  ELECT P0, URZ, PT ;  /* 0x0000000000ff782f */ /* 0x000fe20003800000 */
[----:B------:R-:W-:Y:S03]  /*0160*/  BSSY.RECONVERGENT B0, `(.L_x_236) ;  /* 0x000002e000007945 */ /* 0x000fe60003800200 */
[----:B-1----:R-:W-:-:S13]  /*0170*/  ISETP.GT.U32.OR P0, PT, R2, 0x1f, !P0 ;  /* 0x0000001f0200780c */ /* 0x002fda0004704470 */
[----:B------:R-:W-:Y:S05]  /*0180*/  @P0 BRA `(.L_x_237) ;  /* 0x0000000000ac0947 */ /* 0x000fea0003800000 */
[----:B------:R-:W1:Y:S01]  /*0190*/  S2UR UR18, SR_CgaCtaId ;  /* 0x00000000001279c3 */ /* 0x000e620000008800 */
[----:B------:R-:W2:Y:S01]  /*01a0*/  LDCU UR15, c[0x0][0x3a0] ;  /* 0x00007400ff0f77ac */ /* 0x000ea20008000800 */
[----:B------:R-:W3:Y:S01]  /*01b0*/  LDCU UR17, c[0x0][0x3b0] ;  /* 0x00007600ff1177ac */ /* 0x000ee20008000800 */
[----:B------:R-:W-:Y:S01]  /*01c0*/  ULEA UR14, UR24, 0xf, 0x9 ;  /* 0x0000000f180e7891 */ /* 0x000fe2000f8e48ff */
[----:B------:R-:W-:Y:S01]  /*01d0*/  UMOV UR7, 0x400 ;  /* 0x0000040000077882 */ /* 0x000fe20000000000 */
[----:B------:R-:W-:Y:S01]  /*01e0*/  UMOV UR10, 0x1 ;  /* 0x00000001000a7882 */ /* 0x000fe20000000000 */
[----:B------:R-:W4:Y:S01]  /*01f0*/  LDCU.64 UR4, c[0x0][0x398] ;  /* 0x00007300ff0477ac */ /* 0x000f220008000a00 */
[----:B------:R-:W-:-:S04]  /*0200*/  UIADD3 UR10, UPT, UPT, -UR10, 0x100000, URZ ;  /* 0x001000000a0a7890 */ /* 0x000fc8000fffe1ff */
[----:B------:R-:W-:Y:S02]  /*0210*/  USHF.L.U32 UR11, UR10, 0xb, URZ ;  /* 0x0000000b0a0b7899 */ /* 0x000fe400080006ff */
[----:B------:R-:W-:Y:S02]  /*0220*/  USHF.L.U32 UR10, UR10, 0x1, URZ ;  /* 0x000000010a0a7899 */ /* 0x000fe400080006ff */
[----:B--2---:R-:W-:Y:S01]  /*0230*/  UIADD3 UR15, UPT, UPT, UR14, UR15, URZ ;  /* 0x0000000f0e0f7290 */ /* 0x004fe2000fffe0ff */
[----:B------:R-:W2:Y:S01]  /*0240*/  LDCU.64 UR12, c[0x0][0x3a8] ;  /* 0x00007500ff0c77ac */ /* 0x000ea20008000a00 */
[----:B---3--:R-:W-:Y:S02]  /*0250*/  UIADD3 UR14, UPT, UPT, UR14, UR17, URZ ;  /* 0x000000110e0e7290 */ /* 0x008fe4000fffe0ff */
[----:B-1----:R-:W-:Y:S02]  /*0260*/  ULEA UR17, UR18, UR7, 0x18 ;  /* 0x0000000712117291 */ /* 0x002fe4000f8ec0ff */
[----:B------:R-:W-:-:S02]  /*0270*/  UIADD3 UR16, UPT, UPT, UR7, 0x80, URZ ;  /* 0x0000008007107890 */ /* 0x000fc4000fffe0ff */
[----:B------:R-:W-:Y:S02]  /*0280*/  USHF.L.U64.HI UR9, UR20, 0x2, UR6 ;  /* 0x0000000214097899 */ /* 0x000fe40008010206 */
[----:B------:R-:W-:Y:S02]  /*0290*/  USHF.L.U32 UR8, UR20, 0x2, URZ ;  /* 0x0000000214087899 */ /* 0x000fe400080006ff */
[----:B------:R-:W-:Y:S02]  /*02a0*/  ULOP3.LUT UR15, UR15, 0xfffffff0, URZ, 0xc0, !UPT ;  /* 0xfffffff00f0f7892 */ /* 0x000fe4000f8ec0ff */
[----:B------:R-:W-:Y:S01]  /*02b0*/  ULOP3.LUT UR14, UR14, 0xfffffff0, URZ, 0xc0, !UPT ;  /* 0xfffffff00e0e7892 */ /* 0x000fe2000f8ec0ff */
[----:B------:R-:W1:Y:S02]  /*02c0*/  FENCE.VIEW.ASYNC.S ;  /* 0x00000000000073c6 */ /* 0x000e640000000000 */
[----:B-1----:R1:W3:Y:S02]  /*02d0*/  SYNCS.EXCH.64 URZ, [UR17], UR10 ;  /* 0x0000000a11ff75b2 */ /* 0x0022e40008000100 */
[----:B------:R-:W-:Y:S01]  /*02e0*/  @!PT LDS RZ, [RZ] ;  /* 0x00000000fffff984 */ /* 0x000fe20000000800 */
[----:B------:R-:W-:Y:S01]  /*02f0*/  @!PT LDS RZ, [RZ] ;  /* 0x00000000fffff984 */ /* 0x000fe20000000800 */
[----:B------:R-:W-:Y:S01]  /*0300*/  @!PT LDS RZ, [RZ] ;  /* 0x00000000fffff984 */ /* 0x000fe20000000800 */
[----:B------:R-:W-:Y:S01]  /*0310*/  @!PT LDS RZ, [RZ] ;  /* 0x00000000fffff984 */ /* 0x000fe20000000800 */
[----:B---3--:R3:W-:Y:S06]  /*0320*/  MEMBAR.ALL.CTA ;  /* 0x0000000000007992 */ /* 0x0087ec0000008000 */
[----:B---3--:R-:W3:Y:S01]  /*0330*/  FENCE.VIEW.ASYNC.S ;  /* 0x00000000000073c6 */ /* 0x008ee20000000000 */
[----:B------:R-:W-:-:S02]  /*0340*/  ULEA UR16, UR18, UR16, 0x18 ;  /* 0x0000001012107291 */ /* 0x000fc4000f8ec0ff */
[----:B----4-:R-:W-:Y:S02]  /*0350*/  UIADD3.64 UR4, UPT, UPT, UR8, UR4, URZ ;  /* 0x0000000408047297 */ /* 0x010fe4000fffe0ff */
[----:B------:R-:W-:Y:S02]  /*0360*/  USHF.R.U32.HI UR7, URZ, 0x4, UR15 ;  /* 0x00000004ff077899 */ /* 0x000fe4000801160f */
[----:B--2---:R-:W-:Y:S02]  /*0370*/  UIADD3.64 UR8, UPT, UPT, UR8, UR12, URZ ;  /* 0x0000000c08087297 */ /* 0x004fe4000fffe0ff */
[----:B------:R-:W-:Y:S02]  /*0380*/  UIADD3 UR15, UPT, UPT, UR15, UR14, URZ ;  /* 0x0000000e0f0f7290 */ /* 0x000fe4000fffe0ff */
[----:B------:R-:W-:Y:S02]  /*0390*/  ULEA UR12, UR24, UR16, 0x9 ;  /* 0x00000010180c7291 */ /* 0x000fe4000f8e48ff */
[----:B------:R-:W-:-:S02]  /*03a0*/  USHF.R.U32.HI UR14, URZ, 0x4, UR14 ;  /* 0x00000004ff0e7899 */ /* 0x000fc4000801160e */
[----:B------:R-:W-:Y:S01]  /*03b0*/  UPRMT UR7, UR7, 0x5410, URZ ;  /* 0x0000541007077896 */ /* 0x000fe200080000ff */
[----:B------:R-:W-:Y:S01]  /*03c0*/  IMAD.U32 R2, RZ, RZ, UR15 ;  /* 0x0000000fff027e24 */ /* 0x000fe2000f8e00ff */
[----:B------:R-:W-:Y:S02]  /*03d0*/  UIADD3 UR12, UPT, UPT, UR12, 0x80, URZ ;  /* 0x000000800c0c7890 */ /* 0x000fe4000fffe0ff */
[----:B------:R-:W-:Y:S01]  /*03e0*/  UPRMT UR14, UR14, 0x5410, URZ ;  /* 0x000054100e0e7896 */ /* 0x000fe200080000ff */
[----:B------:R-:W-:-:S04]  /*03f0*/  UMOV UR13, UR17 ;  /* 0x00000011000d7c82 */ /* 0x000fc80008000000 */
[----:B---3--:R1:W-:Y:S04]  /*0400*/  UBLKCP.S.G [UR16], [UR4], UR7 ;  /* 0x00000010040073ba */ /* 0x0083e80008000207 */
[----:B------:R1:W-:Y:S01]  /*0410*/  UBLKCP.S.G [UR12], [UR8], UR14 ;  /* 0x0000000c080073ba */ /* 0x0003e2000800020e */
[----:B------:R1:W-:Y:S01]  /*0420*/  SYNCS.ARRIVE.TRANS64 RZ, [UR17], R2 ;  /* 0x00000002ffff79a7 */ /* 0x0003e20008000011 */
[----:B------:R-:W-:Y:S01]  /*0430*/  NOP ;  /* 0x0000000000007918 */ /* 0x000fe20000000000 */
.L_x_237:
[----:B-1----:R-:W-:Y:S05]  /*0440*/  BSYNC.RECONVERGENT B0 ;  /* 0x0000000000007941 */ /* 0x002fea0003800200 */
.L_x_236:
[----:B------:R-:W1:Y:S08]  /*0450*/  S2UR UR5, SR_CgaCtaId ;  /* 0x00000000000579c3 */ /* 0x000e700000008800 */
[----:B------:R-:W-:Y:S01]  /*0460*/  BAR.SYNC.DEFER_BLOCKING 0x0 ;  /* 0x0000000000007b1d */ /* 0x000fe20000010000 */
[----:B------:R-:W-:-:S05]  /*0470*/  SHF.L.U32 R2, RZ, 0x1f, RZ ;  /* 0x0000001fff027819 */ /* 0x000fca00000006ff */
[----:B------:R-:W-:Y:S02]  /*0480*/  UMOV UR4, 0x400 ;  /* 0x0000040000047882 */ /* 0x000fe40000000000 */
[----:B-1----:R-:W-:-:S12]  /*0490*/  ULEA UR4, UR5, UR4, 0x18 ;  /* 0x0000000405047291 */ /* 0x002fd8000f8ec0ff */
.L_x_238:
[----:B------:R-:W1:Y:S02]  /*04a0*/  SYNCS.PHASECHK.TRANS64.TRYWAIT P0, [UR4], R2 ;  /* 0x00000002ff0075a7 */ /* 0x000e640008001104 */
[----:B-1----:R-:W-:Y:S05]  /*04b0*/  @!P0 BRA `(.L_x_238) ;  /* 0xfffffffc00f88947 */ /* 0x002fea000383ffff */
[----:B------:R-:W-:Y:S05]  /*04c0*/  BRA `(.L_x_239) ;  /* 0x0000001400407947 */ /* 0x000fea0003800000 */
.L_x_235:
[----:B------:R-:W1:Y:S01]  /*04d0*/  S2R R3, SR_TID.Y ;  /* 0x0000000000037919 */ /* 0x000e620000002200 */
[----:B------:R-:W2:Y:S01]  /*04e0*/  LDCU UR9, c[0x0][0x360] ;  /* 0x00006c00ff0977ac */ /* 0x000ea20008000800 */
[----:B------:R-:W-:Y:S01]  /*04f0*/  IMAD.SHL.U32 R4, R0, 0x4, RZ ;  /* 0x0000000400047824 */ /* 0x000fe200078e00ff */
[----:B------:R-:W-:Y:S01]  /*0500*/  BSSY.RECONVERGENT B0, `(.L_x_240) ;  /* 0x00000aa000007945 */ /* 0x000fe20003800200 */
[----:B------:R-:W1:Y:S01]  /*0510*/  S2R R6, SR_TID.Z ;  /* 0x0000000000067919 */ /* 0x000e620000002300 */
[----:B------:R-:W2:Y:S01]  /*0520*/  LDCU UR10, c[0x0][0x364] ;  /* 0x00006c80ff0a77ac */ /* 0x000ea20008000800 */
[----:B------:R-:W3:Y:S01]  /*0530*/  LDC R2, c[0x0][0x368] ;  /* 0x0000da00ff027b82 */ /* 0x000ee20000000800 */
[----:B------:R-:W-:Y:S01]  /*0540*/  SHF.R.S32.HI R5, RZ, 0x1f, R4 ;  /* 0x0000001fff057819 */ /* 0x000fe20000011404 */
[----:B------:R-:W4:Y:S03]  /*0550*/  S2R R8, SR_TID.X ;  /* 0x0000000000087919 */ /* 0x000f260000002100 */
[----:B------:R-:W-:-:S02]  /*0560*/  SHF.R.U64 R4, R4, 0x2, R5 ;  /* 0x0000000204047819 */ /* 0x000fc40000001205 */
[----:B------:R-:W-:Y:S01]  /*0570*/  SHF.R.U32.HI R5, RZ, 0x2, R5 ;  /* 0x00000002ff057819 */ /* 0x000fe20000011605 */
[----:B--2---:R-:W-:Y:S02]  /*0580*/  UIMAD UR4, UR9, UR10, URZ ;  /* 0x0000000a090472a4 */ /* 0x004fe4000f8e02ff */
[----:B-1----:R-:W-:Y:S02]  /*0590*/  IMAD R3, R6, UR10, R3 ;  /* 0x0000000a06037c24 */ /* 0x002fe4000f8e0203 */
[----:B------:R-:W-:Y:S02]  /*05a0*/  IMAD.MOV.U32 R6, RZ, RZ, RZ ;  /* 0x000000ffff067224 */ /* 0x000fe400078e00ff */
[----:B----4-:R-:W-:Y:S02]  /*05b0*/  IMAD R3, R3, UR9, R8 ;  /* 0x0000000903037c24 */ /* 0x010fe4000f8e0208 */
[----:B---3--:R-:W-:Y:S01]  /*05c0*/  IMAD R8, R2, UR4, RZ ;  /* 0x0000000402087c24 */ /* 0x008fe2000f8e02ff */
[----:B------:R-:W-:-:S02]  /*05d0*/  UMOV UR4, URZ ;  /* 0x000000ff00047c82 */ /* 0x000fc40008000000 */
[----:B------:R-:W-:-:S04]  /*05e0*/  ISETP.GT.U32.AND P0, PT, R4, R3, PT ;  /* 0x000000030400720c */ /* 0x000fc80003f04070 */
[----:B------:R-:W-:-:S13]  /*05f0*/  ISETP.GT.U32.AND.EX P0, PT, R5, RZ, PT, P0 ;  /* 0x000000ff0500720c */ /* 0x000fda0003f04100 */
[----:B------:R-:W-:Y:S05]  /*0600*/  @!P0 BRA `(.L_x_241) ;  /* 0x0000000800648947 */ /* 0x000fea0003800000 */
[----:B------:R-:W-:Y:S01]  /*0610*/  IMAD.IADD R9, R8, 0x1, R3 ;  /* 0x0000000108097824 */ /* 0x000fe200078e0203 */
[----:B------:R-:W-:Y:S01]  /*0620*/  BSSY.RECONVERGENT B1, `(.L_x_242) ;  /* 0x0000024000017945 */ /* 0x000fe20003800200 */
[----:B------:R-:W-:-:S03]  /*0630*/  IMAD.MOV.U32 R12, RZ, RZ, -0x1 ;  /* 0xffffffffff0c7424 */ /* 0x000fc600078e00ff */
[CC--:B------:R-:W-:Y:S02]  /*0640*/  ISETP.GT.U32.AND P1, PT, R4.reuse, R9.reuse, PT ;  /* 0x000000090400720c */ /* 0x0c0fe40003f24070 */
[CC--:B------:R-:W-:Y:S02]  /*0650*/  ISETP.GT.U32.AND P0, PT, R4.reuse, R9.reuse, PT ;  /* 0x000000090400720c */ /* 0x0c0fe40003f04070 */
[C---:B------:R-:W-:Y:S02]  /*0660*/  ISETP.GT.U32.AND.EX P1, PT, R5.reuse, RZ, PT, P1 ;  /* 0x000000ff0500720c */ /* 0x040fe40003f24110 */
[----:B------:R-:W-:Y:S02]  /*0670*/  ISETP.GT.U32.AND.EX P0, PT, R5, RZ, PT, P0 ;  /* 0x000000ff0500720c */ /* 0x000fe40003f04100 */
[----:B------:R-:W-:Y:S02]  /*0680*/  SEL R10, R4, R9, P1 ;  /* 0x00000009040a7207 */ /* 0x000fe40000800000 */
[----:B------:R-:W-:-:S02]  /*0690*/  SEL R7, RZ, 0x1, !P0 ;  /* 0x00000001ff077807 */ /* 0x000fc40004000000 */
[----:B------:R-:W-:Y:S02]  /*06a0*/  SEL R11, R5, RZ, P1 ;  /* 0x000000ff050b7207 */ /* 0x000fe40000800000 */
[----:B------:R-:W-:-:S04]  /*06b0*/  IADD3 R14, P0, P1, R10, -R7, -R9 ;  /* 0x800000070a0e7210 */ /* 0x000fc8000791e809 */
[----:B------:R-:W-:-:S04]  /*06c0*/  IADD3.X R15, PT, PT, R11, -0x1, R12, P0, P1 ;  /* 0xffffffff0b0f7810 */ /* 0x000fc800007e240c */
[----:B------:R-:W-:-:S13]  /*06d0*/  ISETP.NE.U32.AND P0, PT, R15, RZ, PT ;  /* 0x000000ff0f00720c */ /* 0x000fda0003f05070 */
[----:B------:R-:W-:Y:S05]  /*06e0*/  @P0 BRA `(.L_x_243) ;  /* 0x0000000000500947 */ /* 0x000fea0003800000 */
[----:B------:R-:W1:Y:S01]  /*06f0*/  I2F.U32.RP R9, R8 ;  /* 0x0000000800097306 */ /* 0x000e620000209000 */
[----:B------:R-:W-:Y:S01]  /*0700*/  IMAD.MOV R13, RZ, RZ, -R8 ;  /* 0x000000ffff0d7224 */ /* 0x000fe200078e0a08 */
[----:B------:R-:W-:-:S06]  /*0710*/  ISETP.NE.U32.AND P2, PT, R8, RZ, PT ;  /* 0x000000ff0800720c */ /* 0x000fcc0003f45070 */
[----:B-1----:R-:W1:Y:S02]  /*0720*/  MUFU.RCP R9, R9 ;  /* 0x0000000900097308 */ /* 0x002e640000001000 */
[----:B-1----:R-:W-:-:S06]  /*0730*/  VIADD R10, R9, 0xffffffe ;  /* 0x0ffffffe090a7836 */ /* 0x002fcc0000000000 */
[----:B------:R1:W2:Y:S02]  /*0740*/  F2I.FTZ.U32.TRUNC.NTZ R11, R10 ;  /* 0x0000000a000b7305 */ /* 0x0002a4000021f000 */
[----:B-1----:R-:W-:Y:S02]  /*0750*/  IMAD.MOV.U32 R10, RZ, RZ, RZ ;  /* 0x000000ffff0a7224 */ /* 0x002fe400078e00ff */
[----:B--2---:R-:W-:-:S04]  /*0760*/  IMAD R13, R13, R11, RZ ;  /* 0x0000000b0d0d7224 */ /* 0x004fc800078e02ff */
[----:B------:R-:W-:-:S06]  /*0770*/  IMAD.HI.U32 R11, R11, R13, R10 ;  /* 0x0000000d0b0b7227 */ /* 0x000fcc00078e000a */
[----:B------:R-:W-:-:S04]  /*0780*/  IMAD.HI.U32 R10, R11, R14, RZ ;  /* 0x0000000e0b0a7227 */ /* 0x000fc800078e00ff */
[----:B------:R-:W-:-:S04]  /*0790*/  IMAD.MOV R11, RZ, RZ, -R10 ;  /* 0x000000ffff0b7224 */ /* 0x000fc800078e0a0a */
[----:B------:R-:W-:-:S05]  /*07a0*/  IMAD R11, R8, R11, R14 ;  /* 0x0000000b080b7224 */ /* 0x000fca00078e020e */
[----:B------:R-:W-:-:S13]  /*07b0*/  ISETP.GE.U32.AND P0, PT, R11, R8, PT ;  /* 0x000000080b00720c */ /* 0x000fda0003f06070 */
[----:B------:R-:W-:Y:S02]  /*07c0*/  @P0 IMAD.IADD R11, R11, 0x1, -R8 ;  /* 0x000000010b0b0824 */ /* 0x000fe400078e0a08 */
[----:B------:R-:W-:-:S03]  /*07d0*/  @P0 VIADD R10, R10, 0x1 ;  /* 0x000000010a0a0836 */ /* 0x000fc60000000000 */
[----:B------:R-:W-:Y:S01]  /*07e0*/  ISETP.GE.U32.AND P1, PT, R11, R8, PT ;  /* 0x000000080b00720c */ /* 0x000fe20003f26070 */
[----:B------:R-:W-:-:S12]  /*07f0*/  IMAD.MOV.U32 R11, RZ, RZ, RZ ;  /* 0x000000ffff0b7224 */ /* 0x000fd800078e00ff */
[----:B------:R-:W-:Y:S02]  /*0800*/  @P1 IADD3 R10, PT, PT, R10, 0x1, RZ ;  /* 0x000000010a0a1810 */ /* 0x000fe40007ffe0ff */
[----:B------:R-:W-:Y:S01]  /*0810*/  @!P2 LOP3.LUT R10, RZ, R8, RZ, 0x33, !PT ;  /* 0x00000008ff0aa212 */ /* 0x000fe200078e33ff */
[----:B------:R-:W-:Y:S06]  /*0820*/  BRA `(.L_x_244) ;  /* 0x00000000000c7947 */ /* 0x000fec0003800000 */
.L_x_243:
[----:B------:R-:W-:Y:S01]  /*0830*/  IMAD.MOV.U32 R9, RZ, RZ, R14 ;  /* 0x000000ffff097224 */ /* 0x000fe200078e000e */
[----:B------:R-:W-:-:S07]  /*0840*/  MOV R14, 0x860 ;  /* 0x00000860000e7802 */ /* 0x000fce0000000f00 */
[----:B------:R-:W-:Y:S05]  /*0850*/  CALL.REL.NOINC `($__internal_0_$__cuda_sm20_div_u64) ;  /* 0x0000001400707944 */ /* 0x000fea0003c00000 */
.L_x_244:
[----:B------:R-:W-:Y:S05]  /*0860*/  BSYNC.RECONVERGENT B1 ;  /* 0x0000000000017941 */ /* 0x000fea0003800200 */
.L_x_242:
[----:B------:R-:W-:Y:S01]  /*0870*/  IADD3 R9, P0, PT, R10, R7, RZ ;  /* 0x000000070a097210 */ /* 0x000fe20007f1e0ff */
[----:B------:R-:W1:Y:S01]  /*0880*/  LDC R13, c[0x0][0x3a0] ;  /* 0x0000e800ff0d7b82 */ /* 0x000e620000000800 */
[----:B------:R-:W-:Y:S01]  /*0890*/  BSSY.RECONVERGENT B1, `(.L_x_245) ;  /* 0x0000033000017945 */ /* 0x000fe20003800200 */
[----:B------:R-:W-:Y:S01]  /*08a0*/  IMAD.MOV.U32 R29, RZ, RZ, R3 ;  /* 0x000000ffff1d7224 */ /* 0x000fe200078e0003 */
[C---:B------:R-:W-:Y:S01]  /*08b0*/  LOP3.LUT R7, R9.reuse, 0x3, RZ, 0xc0, !PT ;  /* 0x0000000309077812 */ /* 0x040fe200078ec0ff */
[----:B------:R-:W-:Y:S01]  /*08c0*/  IMAD.X R10, RZ, RZ, R11, P0 ;  /* 0x000000ffff0a7224 */ /* 0x000fe200000e060b */
[----:B------:R-:W-:Y:S02]  /*08d0*/  ISETP.GE.U32.AND P0, PT, R9, 0x3, PT ;  /* 0x000000030900780c */ /* 0x000fe40003f06070 */
[----:B------:R-:W-:Y:S02]  /*08e0*/  ISETP.NE.U32.AND P1, PT, R7, 0x3, PT ;  /* 0x000000030700780c */ /* 0x000fe40003f25070 */
[----:B------:R-:W-:Y:S01]  /*08f0*/  ISETP.GE.U32.AND.EX P0, PT, R10, RZ, PT, P0 ;  /* 0x000000ff0a00720c */ /* 0x000fe20003f06100 */
[----:B------:R-:W-:Y:S01]  /*0900*/  IMAD.MOV.U32 R10, RZ, RZ, R6 ;  /* 0x000000ffff0a7224 */ /* 0x000fe200078e0006 */
[----:B------:R-:W-:-:S02]  /*0910*/  ISETP.NE.AND.EX P1, PT, RZ, RZ, PT, P1 ;  /* 0x000000ffff00720c */ /* 0x000fc40003f25310 */
[----:B-1----:R-:W-:-:S11]  /*0920*/  SHF.R.S32.HI R11, RZ, 0x1f, R13 ;  /* 0x0000001fff0b7819 */ /* 0x002fd6000001140d */
[----:B------:R-:W-:Y:S05]  /*0930*/  @!P1 BRA `(.L_x_246) ;  /* 0x0000000000a09947 */ /* 0x000fea0003800000 */
[----:B------:R-:W1:Y:S01]  /*0940*/  S2UR UR7, SR_CgaCtaId ;  /* 0x00000000000779c3 */ /* 0x000e620000008800 */
[----:B------:R-:W2:Y:S01]  /*0950*/  LDCU.64 UR12, c[0x0][0x398] ;  /* 0x00007300ff0c77ac */ /* 0x000ea20008000a00 */
[C---:B------:R-:W-:Y:S01]  /*0960*/  IMAD.SHL.U32 R7, R3.reuse, 0x4, RZ ;  /* 0x0000000403077824 */ /* 0x040fe200078e00ff */
[----:B------:R-:W-:Y:S01]  /*0970*/  MOV R29, R3 ;  /* 0x00000003001d7202 */ /* 0x000fe20000000f00 */
[----:B------:R-:W-:Y:S01]  /*0980*/  IMAD.U32 R14, RZ, RZ, UR20 ;  /* 0x00000014ff0e7e24 */ /* 0x000fe2000f8e00ff */
[----:B------:R-:W-:Y:S01]  /*0990*/  UMOV UR5, 0x400 ;  /* 0x0000040000057882 */ /* 0x000fe20000000000 */
[----:B------:R-:W-:Y:S01]  /*09a0*/  IMAD.U32 R15, RZ, RZ, UR21 ;  /* 0x00000015ff0f7e24 */ /* 0x000fe2000f8e00ff */
[----:B------:R-:W-:Y:S01]  /*09b0*/  SHF.L.U64.HI R15, R3, 0x2, R6 ;  /* 0x00000002030f7819 */ /* 0x000fe20000010206 */
[----:B------:R-:W-:Y:S01]  /*09c0*/  IMAD.U32 R12, RZ, RZ, UR6 ;  /* 0x00000006ff0c7e24 */ /* 0x000fe2000f8e00ff */
[----:B------:R-:W-:Y:S01]  /*09d0*/  LEA R10, P1, R14, R7, 0x2 ;  /* 0x000000070e0a7211 */ /* 0x000fe200078210ff */
[----:B------:R-:W-:Y:S01]  /*09e0*/  VIADD R9, R9, 0x1 ;  /* 0x0000000109097836 */ /* 0x000fe20000000000 */
[----:B------:R-:W-:Y:S01]  /*09f0*/  UIADD3 UR5, UPT, UPT, UR5, 0x80, URZ ;  /* 0x0000008005057890 */ /* 0x000fe2000fffe0ff */
[----:B------:R-:W-:Y:S01]  /*0a00*/  IMAD R7, R2, UR10, RZ ;  /* 0x0000000a02077c24 */ /* 0x000fe2000f8e02ff */
[----:B------:R-:W-:-:S02]  /*0a10*/  LEA.HI.X R14, R14, R15, R12, 0x2, P1 ;  /* 0x0000000f0e0e7211 */ /* 0x000fc400008f140c */
[----:B------:R-:W-:Y:S01]  /*0a20*/  LOP3.LUT R9, R9, 0x3, RZ, 0xc0, !PT ;  /* 0x0000000309097812 */ /* 0x000fe200078ec0ff */
[----:B------:R-:W-:Y:S01]  /*0a30*/  IMAD R7, R7, UR9, RZ ;  /* 0x0000000907077c24 */ /* 0x000fe2000f8e02ff */
[----:B--2---:R-:W-:Y:S01]  /*0a40*/  IADD3 R17, P1, P2, R10, UR12, R13 ;  /* 0x0000000c0a117c10 */ /* 0x004fe2000fa3e00d */
[----:B------:R-:W-:-:S03]  /*0a50*/  IMAD.MOV.U32 R10, RZ, RZ, R6 ;  /* 0x000000ffff0a7224 */ /* 0x000fc600078e0006 */
[----:B------:R-:W-:Y:S01]  /*0a60*/  IADD3.X R18, PT, PT, R14, UR13, R11, P1, P2 ;  /* 0x0000000d0e127c10 */ /* 0x000fe20008fe440b */
[----:B-1----:R-:W-:Y:S01]  /*0a70*/  ULEA UR5, UR7, UR5, 0x18 ;  /* 0x0000000507057291 */ /* 0x002fe2000f8ec0ff */
[----:B------:R-:W-:-:S05]  /*0a80*/  IADD3 R9, P1, PT, RZ, -R9, RZ ;  /* 0x80000009ff097210 */ /* 0x000fca0007f3e0ff */
[----:B------:R-:W-:Y:S02]  /*0a90*/  VIADD R12, R13, UR5 ;  /* 0x000000050d0c7c36 */ /* 0x000fe40008000000 */
[----:B------:R-:W-:Y:S02]  /*0aa0*/  IMAD.X R16, RZ, RZ, -0x1, P1 ;  /* 0xffffffffff107424 */ /* 0x000fe400008e06ff */
[----:B------:R-:W-:-:S07]  /*0ab0*/  IMAD R12, R3, 0x4, R12 ;  /* 0x00000004030c7824 */ /* 0x000fce00078e020c */
.L_x_247:
[----:B------:R-:W-:Y:S01]  /*0ac0*/  IADD3 R9, P1, PT, R9, 0x1, RZ ;  /* 0x0000000109097810 */ /* 0x000fe20007f3e0ff */
[----:B------:R-:W-:Y:S01]  /*0ad0*/  IMAD.MOV.U32 R14, RZ, RZ, R17 ;  /* 0x000000ffff0e7224 */ /* 0x000fe200078e0011 */
[C---:B------:R-:W-:Y:S01]  /*0ae0*/  IADD3 R29, P2, PT, R8.reuse, R29, RZ ;  /* 0x0000001d081d7210 */ /* 0x040fe20007f5e0ff */
[----:B------:R-:W-:Y:S01]  /*0af0*/  IMAD.MOV.U32 R15, RZ, RZ, R18 ;  /* 0x000000ffff0f7224 */ /* 0x000fe200078e0012 */
[C---:B------:R-:W-:Y:S01]  /*0b00*/  LEA R17, P3, R8.reuse, R17, 0x2 ;  /* 0x0000001108117211 */ /* 0x040fe200078610ff */
[----:B------:R-:W-:Y:S01]  /*0b10*/  IMAD.X R16, RZ, RZ, R16, P1 ;  /* 0x000000ffff107224 */ /* 0x000fe200008e0610 */
[----:B------:R-:W-:Y:S01]  /*0b20*/  ISETP.NE.U32.AND P1, PT, R9, RZ, PT ;  /* 0x000000ff0900720c */ /* 0x000fe20003f25070 */
[----:B------:R-:W-:Y:S01]  /*0b30*/  IMAD.X R10, RZ, RZ, R10, P2 ;  /* 0x000000ffff0a7224 */ /* 0x000fe200010e060a */
[----:B------:R-:W-:Y:S01]  /*0b40*/  @!PT LDS RZ, [RZ] ;  /* 0x00000000fffff984 */ /* 0x000fe20000000800 */
[----:B------:R-:W-:Y:S01]  /*0b50*/  @!PT LDS RZ, [RZ] ;  /* 0x00000000fffff984 */ /* 0x000fe20000000800 */
[----:B------:R-:W-:Y:S01]  /*0b60*/  @!PT LDS RZ, [RZ] ;  /* 0x00000000fffff984 */ /* 0x000fe20000000800 */
[----:B------:R1:W-:Y:S01]  /*0b70*/  LDGSTS.E [R12], desc[UR22][R14.64] ;  /* 0x000000000e0c7fae */ /* 0x0003e2000b9a1016 */
[----:B------:R-:W-:Y:S02]  /*0b80*/  LEA.HI.X R18, R8, R18, RZ, 0x2, P3 ;  /* 0x0000001208127211 */ /* 0x000fe400018f14ff */
[----:B------:R-:W-:Y:S01]  /*0b90*/  ISETP.NE.AND.EX P1, PT, R16, RZ, PT, P1 ;  /* 0x000000ff1000720c */ /* 0x000fe20003f25310 */
[----:B-1----:R-:W-:-:S12]  /*0ba0*/  IMAD R12, R7, 0x4, R12 ;  /* 0x00000004070c7824 */ /* 0x002fd800078e020c */
[----:B------:R-:W-:Y:S05]  /*0bb0*/  @P1 BRA `(.L_x_247) ;  /* 0xfffffffc00c01947 */ /* 0x000fea000383ffff */
.L_x_246:
[----:B------:R-:W-:Y:S05]  /*0bc0*/  BSYNC.RECONVERGENT B1 ;  /* 0x0000000000017941 */ /* 0x000fea0003800200 */
.L_x_245:
[----:B------:R-:W-:Y:S05]  /*0bd0*/  @!P0 BRA `(.L_x_241) ;  /* 0x0000000000f08947 */ /* 0x000fea0003800000 */
[----:B------:R-:W1:Y:S01]  /*0be0*/  S2UR UR8, SR_CgaCtaId ;  /* 0x00000000000879c3 */ /* 0x000e620000008800 */
[----:B------:R-:W2:Y:S01]  /*0bf0*/  LDCU.64 UR12, c[0x0][0x398] ;  /* 0x00007300ff0c77ac */ /* 0x000ea20008000a00 */
[C---:B------:R-:W-:Y:S01]  /*0c00*/  IMAD.SHL.U32 R9, R29.reuse, 0x4, RZ ;  /* 0x000000041d097824 */ /* 0x040fe200078e00ff */
[----:B------:R-:W-:Y:S01]  /*0c10*/  MOV R14, UR20 ;  /* 0x00000014000e7c02 */ /* 0x000fe20008000f00 */
[----:B------:R-:W-:Y:S01]  /*0c20*/  IMAD.U32 R15, RZ, RZ, UR21 ;  /* 0x00000015ff0f7e24 */ /* 0x000fe2000f8e00ff */
[C---:B------:R-:W-:Y:S01]  /*0c30*/  SHF.L.U64.HI R15, R29.reuse, 0x2, R10 ;  /* 0x000000021d0f7819 */ /* 0x040fe2000001020a */
[----:B------:R-:W-:Y:S01]  /*0c40*/  IMAD.U32 R12, RZ, RZ, UR6 ;  /* 0x00000006ff0c7e24 */ /* 0x000fe2000f8e00ff */
[----:B------:R-:W-:Y:S01]  /*0c50*/  LEA R9, P0, R14, R9, 0x2 ;  /* 0x000000090e097211 */ /* 0x000fe200078010ff */
[----:B------:R-:W-:Y:S01]  /*0c60*/  UMOV UR7, 0x400 ;  /* 0x0000040000077882 */ /* 0x000fe20000000000 */
[----:B------:R-:W-:Y:S01]  /*0c70*/  IMAD.SHL.U32 R18, R8, 0x4, RZ ;  /* 0x0000000408127824 */ /* 0x000fe200078e00ff */
[----:B------:R-:W-:Y:S01]  /*0c80*/  UIADD3 UR7, UPT, UPT, UR7, 0x80, URZ ;  /* 0x0000008007077890 */ /* 0x000fe2000fffe0ff */
[----:B------:R-:W-:Y:S01]  /*0c90*/  LEA.HI.X R12, R14, R15, R12, 0x2, P0 ;  /* 0x0000000f0e0c7211 */ /* 0x000fe200000f140c */
[----:B------:R-:W-:Y:S01]  /*0ca0*/  IMAD R24, R2, UR10, RZ ;  /* 0x0000000a02187c24 */ /* 0x000fe2000f8e02ff */
[----:B------:R-:W-:Y:S01]  /*0cb0*/  IADD3 R14, P0, PT, R29, UR20, RZ ;  /* 0x000000141d0e7c10 */ /* 0x000fe2000ff1e0ff */
[----:B------:R-:W-:Y:S01]  /*0cc0*/  UMOV UR5, URZ ;  /* 0x000000ff00057c82 */ /* 0x000fe20008000000 */
[----:B------:R-:W-:Y:S01]  /*0cd0*/  SHF.R.U32.HI R19, RZ, 0x1e, R8 ;  /* 0x0000001eff137819 */ /* 0x000fe20000011608 */
[----:B------:R-:W-:Y:S01]  /*0ce0*/  IMAD R24, R24, UR9, RZ ;  /* 0x0000000918187c24 */ /* 0x000fe2000f8e02ff */
[----:B------:R-:W-:-:S02]  /*0cf0*/  IADD3.X R15, PT, PT, R10, UR6, RZ, P0, !PT ;  /* 0x000000060a0f7c10 */ /* 0x000fc400087fe4ff */
[----:B--2---:R-:W-:Y:S02]  /*0d00*/  IADD3 R7, P1, PT, R13, UR12, RZ ;  /* 0x0000000c0d077c10 */ /* 0x004fe4000ff3e0ff */
[C---:B------:R-:W-:Y:S01]  /*0d10*/  SHF.L.U64.HI R15, R14.reuse, 0x2, R15 ;  /* 0x000000020e0f7819 */ /* 0x040fe2000001020f */
[----:B------:R-:W-:Y:S01]  /*0d20*/  IMAD.SHL.U32 R14, R14, 0x4, RZ ;  /* 0x000000040e0e7824 */ /* 0x000fe200078e00ff */
[----:B------:R-:W-:Y:S01]  /*0d30*/  IADD3.X R11, PT, PT, R11, UR13, RZ, P1, !PT ;  /* 0x0000000d0b0b7c10 */ /* 0x000fe20008ffe4ff */
[----:B-1----:R-:W-:Y:S01]  /*0d40*/  ULEA UR7, UR8, UR7, 0x18 ;  /* 0x0000000708077291 */ /* 0x002fe2000f8ec0ff */
[-C--:B------:R-:W-:Y:S01]  /*0d50*/  IADD3 R22, P1, PT, R18, R9.reuse, RZ ;  /* 0x0000000912167210 */ /* 0x080fe20007f3e0ff */
[C---:B------:R-:W-:Y:S01]  /*0d60*/  IMAD.WIDE.U32 R14, R8.reuse, 0xc, R14 ;  /* 0x0000000c080e7825 */ /* 0x040fe200078e000e */
[----:B------:R-:W-:-:S03]  /*0d70*/  LEA R20, P0, R8, R9, 0x3 ;  /* 0x0000000908147211 */ /* 0x000fc600078018ff */
[----:B------:R-:W-:Y:S01]  /*0d80*/  VIADD R16, R13, UR7 ;  /* 0x000000070d107c36 */ /* 0x000fe20008000000 */
[----:B------:R-:W-:Y:S01]  /*0d90*/  LEA.HI.X R26, R8, R12, RZ, 0x3, P0 ;  /* 0x0000000c081a7211 */ /* 0x000fe200000f1cff */
[----:B------:R-:W-:Y:S02]  /*0da0*/  IMAD.X R28, R19, 0x1, R12, P1 ;  /* 0x00000001131c7824 */ /* 0x000fe400008e060c */
[----:B------:R-:W-:Y:S02]  /*0db0*/  IMAD R13, R29, 0x4, R16 ;  /* 0x000000041d0d7824 */ /* 0x000fe400078e0210 */
[----:B------:R-:W-:Y:S02]  /*0dc0*/  VIADD R23, R15, UR5 ;  /* 0x000000050f177c36 */ /* 0x000fe40008000000 */
[C-C-:B------:R-:W-:Y:S02]  /*0dd0*/  IMAD R21, R24.reuse, 0x4, R13.reuse ;  /* 0x0000000418157824 */ /* 0x140fe400078e020d */
[----:B------:R-:W-:-:S02]  /*0de0*/  IMAD R25, R24, 0x8, R13 ;  /* 0x0000000818197824 */ /* 0x000fc400078e020d */
[----:B------:R-:W-:-:S07]  /*0df0*/  IMAD R27, R24, 0xc, R13 ;  /* 0x0000000c181b7824 */ /* 0x000fce00078e020d */
.L_x_248:
[----:B------:R-:W-:-:S04]  /*0e00*/  IADD3 R16, P0, PT, R7, R9, RZ ;  /* 0x0000000907107210 */ /* 0x000fc80007f1e0ff */
[----:B------:R-:W-:-:S05]  /*0e10*/  IADD3.X R17, PT, PT, R11, R12, RZ, P0, !PT ;  /* 0x0000000c0b117210 */ /* 0x000fca00007fe4ff */
[----:B------:R-:W-:Y:S01]  /*0e20*/  @!PT LDS RZ, [RZ] ;  /* 0x00000000fffff984 */ /* 0x000fe20000000800 */
[----:B------:R-:W-:Y:S01]  /*0e30*/  @!PT LDS RZ, [RZ] ;  /* 0x00000000fffff984 */ /* 0x000fe20000000800 */
[----:B------:R-:W-:Y:S01]  /*0e40*/  @!PT LDS RZ, [RZ] ;  /* 0x00000000fffff984 */ /* 0x000fe20000000800 */
[----:B------:R1:W-:Y:S02]  /*0e50*/  LDGSTS.E [R13], desc[UR22][R16.64] ;  /* 0x00000000100d7fae */ /* 0x0003e4000b9a1016 */
[----:B-1----:R-:W-:Y:S01]  /*0e60*/  IADD3 R16, P0, PT, R7, R22, RZ ;  /* 0x0000001607107210 */ /* 0x002fe20007f1e0ff */
[----:B------:R-:W-:-:S04]  /*0e70*/  IMAD R13, R24, 0x10, R13 ;  /* 0x00000010180d7824 */ /* 0x000fc800078e020d */
[----:B------:R-:W-:-:S05]  /*0e80*/  IMAD.X R17, R11, 0x1, R28, P0 ;  /* 0x000000010b117824 */ /* 0x000fca00000e061c */
[----:B------:R1:W-:Y:S02]  /*0e90*/  LDGSTS.E [R21], desc[UR22][R16.64] ;  /* 0x0000000010157fae */ /* 0x0003e4000b9a1016 */
[----:B-1----:R-:W-:Y:S01]  /*0ea0*/  IADD3 R16, P0, PT, R7, R20, RZ ;  /* 0x0000001407107210 */ /* 0x002fe20007f1e0ff */
[----:B------:R-:W-:-:S04]  /*0eb0*/  IMAD R21, R24, 0x10, R21 ;  /* 0x0000001018157824 */ /* 0x000fc800078e0215 */
[----:B------:R-:W-:-:S05]  /*0ec0*/  IMAD.X R17, R11, 0x1, R26, P0 ;  /* 0x000000010b117824 */ /* 0x000fca00000e061a */
[----:B------:R1:W-:Y:S02]  /*0ed0*/  LDGSTS.E [R25], desc[UR22][R16.64] ;  /* 0x0000000010197fae */ /* 0x0003e4000b9a1016 */
[----:B-1----:R-:W-:Y:S01]  /*0ee0*/  IADD3 R16, P0, PT, R7, R14, RZ ;  /* 0x0000000e07107210 */ /* 0x002fe20007f1e0ff */
[----:B------:R-:W-:Y:S01]  /*0ef0*/  IMAD R25, R24, 0x10, R25 ;  /* 0x0000001018197824 */ /* 0x000fe200078e0219 */
[----:B------:R-:W-:-:S03]  /*0f00*/  LEA R7, P1, R8, R7, 0x4 ;  /* 0x0000000708077211 */ /* 0x000fc600078220ff */
[----:B------:R-:W-:Y:S01]  /*0f10*/  IMAD.X R17, R11, 0x1, R23, P0 ;  /* 0x000000010b117824 */ /* 0x000fe200000e0617 */
[----:B------:R-:W-:Y:S02]  /*0f20*/  IADD3 R29, P0, PT, R18, R29, RZ ;  /* 0x0000001d121d7210 */ /* 0x000fe40007f1e0ff */
[----:B------:R-:W-:Y:S02]  /*0f30*/  LEA.HI.X R11, R8, R11, RZ, 0x4, P1 ;  /* 0x0000000b080b7211 */ /* 0x000fe400008f24ff */
[----:B------:R1:W-:Y:S01]  /*0f40*/  LDGSTS.E [R27], desc[UR22][R16.64] ;  /* 0x00000000101b7fae */ /* 0x0003e2000b9a1016 */
[----:B------:R-:W-:Y:S01]  /*0f50*/  IMAD.X R10, R19, 0x1, R10, P0 ;  /* 0x00000001130a7824 */ /* 0x000fe200000e060a */
[----:B------:R-:W-:-:S04]  /*0f60*/  ISETP.GE.U32.AND P0, PT, R29, R4, PT ;  /* 0x000000041d00720c */ /* 0x000fc80003f06070 */
[----:B------:R-:W-:Y:S01]  /*0f70*/  ISETP.GE.U32.AND.EX P0, PT, R10, R5, PT, P0 ;  /* 0x000000050a00720c */ /* 0x000fe20003f06100 */
[----:B-1----:R-:W-:-:S12]  /*0f80*/  IMAD R27, R24, 0x10, R27 ;  /* 0x00000010181b7824 */ /* 0x002fd800078e021b */
[----:B------:R-:W-:Y:S05]  /*0f90*/  @!P0 BRA `(.L_x_248) ;  /* 0xfffffffc00988947 */ /* 0x000fea000383ffff */
.L_x_241:
[----:B------:R-:W-:Y:S05]  /*0fa0*/  BSYNC.RECONVERGENT B0 ;  /* 0x0000000000007941 */ /* 0x000fea0003800200 */
.L_x_240:
[----:B------:R-:W-:Y:S01]  /*0fb0*/  ISETP.GT.U32.AND P0, PT, R4, R3, PT ;  /* 0x000000030400720c */ /* 0x000fe20003f04070 */
[----:B------:R-:W0:Y:S01]  /*0fc0*/  LDGDEPBAR ;  /* 0x00000000000079af */ /* 0x000e220000000000 */
[----:B------:R-:W-:Y:S02]  /*0fd0*/  BSSY.RECONVERGENT B0, `(.L_x_249) ;  /* 0x000009c000007945 */ /* 0x000fe40003800200 */
[----:B------:R-:W-:-:S13]  /*0fe0*/  ISETP.GT.U32.AND.EX P0, PT, R5, R6, PT, P0 ;  /* 0x000000060500720c */ /* 0x000fda0003f04100 */
        /* <DEDUP_REMOVED lines=17> */
[----:B------:R-:W-:Y:S01]  /*1100*/  ISETP.NE.U32.AND P2, PT, R8, RZ, PT ;  /* 0x000000ff0800720c */ /* 0x000fe20003f45070 */
[----:B------:R-:W-:-:S05]  /*1110*/  IMAD.MOV.U32 R10, RZ, RZ, RZ ;  /* 0x000000ffff0a7224 */ /* 0x000fca00078e00ff */
[----:B-1----:R-:W1:Y:S02]  /*1120*/  MUFU.RCP R13, R13 ;  /* 0x0000000d000d7308 */ /* 0x002e640000001000 */
[----:B-1----:R-:W-:-:S06]  /*1130*/  IADD3 R11, PT, PT, R13, 0xffffffe, RZ ;  /* 0x0ffffffe0d0b7810 */ /* 0x002fcc0007ffe0ff */
[----:B------:R-:W1:Y:S02]  /*1140*/  F2I.FTZ.U32.TRUNC.NTZ R11, R11 ;  /* 0x0000000b000b7305 */ /* 0x000e64000021f000 */
[----:B-1----:R-:W-:-:S04]  /*1150*/  IMAD R9, R9, R11, RZ ;  /* 0x0000000b09097224 */ /* 0x002fc800078e02ff */
[----:B------:R-:W-:-:S04]  /*1160*/  IMAD.HI.U32 R9, R11, R9, R10 ;  /* 0x000000090b097227 */ /* 0x000fc800078e000a */
[----:B------:R-:W-:Y:S02]  /*1170*/  IMAD.MOV.U32 R11, RZ, RZ, RZ ;  /* 0x000000ffff0b7224 */ /* 0x000fe400078e00ff */
[----:B------:R-:W-:-:S04]  /*1180*/  IMAD.HI.U32 R10, R9, R12, RZ ;  /* 0x0000000c090a7227 */ /* 0x000fc800078e00ff */
[----:B------:R-:W-:-:S04]  /*1190*/  IMAD.MOV R9, RZ, RZ, -R10 ;  /* 0x000000ffff097224 */ /* 0x000fc800078e0a0a */
[----:B------:R-:W-:-:S05]  /*11a0*/  IMAD R9, R8, R9, R12 ;  /* 0x0000000908097224 */ /* 0x000fca00078e020c */
[----:B------:R-:W-:-:S13]  /*11b0*/  ISETP.GE.U32.AND P0, PT, R9, R8, PT ;  /* 0x000000080900720c */ /* 0x000fda0003f06070 */
[----:B------:R-:W-:Y:S02]  /*11c0*/  @P0 IMAD.IADD R9, R9, 0x1, -R8 ;  /* 0x0000000109090824 */ /* 0x000fe400078e0a08 */
[----:B------:R-:W-:-:S03]  /*11d0*/  @P0 VIADD R10, R10, 0x1 ;  /* 0x000000010a0a0836 */ /* 0x000fc60000000000 */
[----:B------:R-:W-:-:S13]  /*11e0*/  ISETP.GE.U32.AND P1, PT, R9, R8, PT ;  /* 0x000000080900720c */ /* 0x000fda0003f26070 */
[----:B------:R-:W-:Y:S01]  /*11f0*/  @P1 VIADD R10, R10, 0x1 ;  /* 0x000000010a0a1836 */ /* 0x000fe20000000000 */
[----:B------:R-:W-:Y:S01]  /*1200*/  @!P2 LOP3.LUT R10, RZ, R8, RZ, 0x33, !PT ;  /* 0x00000008ff0aa212 */ /* 0x000fe200078e33ff */
[----:B------:R-:W-:Y:S06]  /*1210*/  BRA `(.L_x_253) ;  /* 0x00000000000c7947 */ /* 0x000fec0003800000 */
.L_x_252:
[----:B------:R-:W-:Y:S01]  /*1220*/  IMAD.MOV.U32 R9, RZ, RZ, R12 ;  /* 0x000000ffff097224 */ /* 0x000fe200078e000c */
[----:B------:R-:W-:-:S07]  /*1230*/  MOV R14, 0x1250 ;  /* 0x00001250000e7802 */ /* 0x000fce0000000f00 */
[----:B------:R-:W-:Y:S05]  /*1240*/  CALL.REL.NOINC `($__internal_0_$__cuda_sm20_div_u64) ;  /* 0x0000000800f47944 */ /* 0x000fea0003c00000 */
.L_x_253:
[----:B------:R-:W-:Y:S05]  /*1250*/  BSYNC.RECONVERGENT B1 ;  /* 0x0000000000017941 */ /* 0x000fea0003800200 */
.L_x_251:
[----:B------:R-:W-:Y:S01]  /*1260*/  IADD3 R7, P0, PT, R10, R7, RZ ;  /* 0x000000070a077210 */ /* 0x000fe20007f1e0ff */
[----:B------:R-:W1:Y:S01]  /*1270*/  LDC R12, c[0x0][0x3b0] ;  /* 0x0000ec00ff0c7b82 */ /* 0x000e620000000800 */
[----:B------:R-:W-:Y:S02]  /*1280*/  BSSY.RECONVERGENT B1, `(.L_x_254) ;  /* 0x0000031000017945 */ /* 0x000fe40003800200 */
[C---:B------:R-:W-:Y:S01]  /*1290*/  LOP3.LUT R9, R7.reuse, 0x3, RZ, 0xc0, !PT ;  /* 0x0000000307097812 */ /* 0x040fe200078ec0ff */
[----:B------:R-:W-:Y:S01]  /*12a0*/  IMAD.X R10, RZ, RZ, R11, P0 ;  /* 0x000000ffff0a7224 */ /* 0x000fe200000e060b */
[----:B------:R-:W-:Y:S02]  /*12b0*/  ISETP.GE.U32.AND P0, PT, R7, 0x3, PT ;  /* 0x000000030700780c */ /* 0x000fe40003f06070 */
[----:B------:R-:W-:Y:S02]  /*12c0*/  ISETP.NE.U32.AND P1, PT, R9, 0x3, PT ;  /* 0x000000030900780c */ /* 0x000fe40003f25070 */
[----:B------:R-:W-:-:S02]  /*12d0*/  ISETP.GE.U32.AND.EX P0, PT, R10, RZ, PT, P0 ;  /* 0x000000ff0a00720c */ /* 0x000fc40003f06100 */
[----:B------:R-:W-:Y:S02]  /*12e0*/  ISETP.NE.AND.EX P1, PT, RZ, RZ, PT, P1 ;  /* 0x000000ffff00720c */ /* 0x000fe40003f25310 */
[----:B-1----:R-:W-:-:S11]  /*12f0*/  SHF.R.S32.HI R13, RZ, 0x1f, R12 ;  /* 0x0000001fff0d7819 */ /* 0x002fd6000001140c */
[----:B------:R-:W-:Y:S05]  /*1300*/  @!P1 BRA `(.L_x_255) ;  /* 0x0000000000a09947 */ /* 0x000fea0003800000 */
[----:B------:R-:W1:Y:S01]  /*1310*/  S2UR UR7, SR_CgaCtaId ;  /* 0x00000000000779c3 */ /* 0x000e620000008800 */
[----:B------:R-:W2:Y:S01]  /*1320*/  LDCU.64 UR12, c[0x0][0x3a8] ;  /* 0x00007500ff0c77ac */ /* 0x000ea20008000a00 */
[----:B------:R-:W-:Y:S01]  /*1330*/  IMAD.U32 R10, RZ, RZ, UR20 ;  /* 0x00000014ff0a7e24 */ /* 0x000fe2000f8e00ff */
[----:B------:R-:W-:Y:S01]  /*1340*/  SHF.L.U32 R15, R3, 0x2, RZ ;  /* 0x00000002030f7819 */ /* 0x000fe200000006ff */
[----:B------:R-:W-:Y:S01]  /*1350*/  VIADD R9, R7, 0x1 ;  /* 0x0000000107097836 */ /* 0x000fe20000000000 */
[----:B------:R-:W-:Y:S01]  /*1360*/  UMOV UR5, 0x400 ;  /* 0x0000040000057882 */ /* 0x000fe20000000000 */
[----:B------:R-:W-:Y:S01]  /*1370*/  IMAD.U32 R16, RZ, RZ, UR6 ;  /* 0x00000006ff107e24 */ /* 0x000fe2000f8e00ff */
[----:B------:R-:W-:Y:S01]  /*1380*/  UIADD3 UR5, UPT, UPT, UR5, 0x80, URZ ;  /* 0x0000008005057890 */ /* 0x000fe2000fffe0ff */
[----:B------:R-:W3:Y:S01]  /*1390*/  LDC R14, c[0x0][0x388] ;  /* 0x0000e200ff0e7b82 */ /* 0x000ee20000000800 */
[----:B------:R-:W-:Y:S01]  /*13a0*/  SHF.L.U64.HI R7, R3, 0x2, R6 ;  /* 0x0000000203077819 */ /* 0x000fe20000010206 */
[----:B------:R-:W-:Y:S01]  /*13b0*/  IMAD.U32 R11, RZ, RZ, UR21 ;  /* 0x00000015ff0b7e24 */ /* 0x000fe2000f8e00ff */
[----:B------:R-:W-:Y:S01]  /*13c0*/  LEA R15, P1, R10, R15, 0x2 ;  /* 0x0000000f0a0f7211 */ /* 0x000fe200078210ff */
[----:B------:R-:W-:Y:S01]  /*13d0*/  IMAD R11, R2, UR10, RZ ;  /* 0x0000000a020b7c24 */ /* 0x000fe2000f8e02ff */
[----:B------:R-:W-:-:S02]  /*13e0*/  LOP3.LUT R9, R9, 0x3, RZ, 0xc0, !PT ;  /* 0x0000000309097812 */ /* 0x000fc400078ec0ff */
[----:B------:R-:W-:Y:S01]  /*13f0*/  LEA.HI.X R16, R10, R7, R16, 0x2, P1 ;  /* 0x000000070a107211 */ /* 0x000fe200008f1410 */
[----:B------:R-:W-:Y:S01]  /*1400*/  IMAD R18, R11, UR9, RZ ;  /* 0x000000090b127c24 */ /* 0x000fe2000f8e02ff */
[----:B------:R-:W-:Y:S02]  /*1410*/  IADD3 R9, P3, PT, RZ, -R9, RZ ;  /* 0x80000009ff097210 */ /* 0x000fe40007f7e0ff */
[----:B--2---:R-:W-:-:S04]  /*1420*/  IADD3 R15, P1, P2, R15, UR12, R12 ;  /* 0x0000000c0f0f7c10 */ /* 0x004fc8000fa3e00c */
[----:B------:R-:W-:Y:S01]  /*1430*/  IADD3.X R16, PT, PT, R16, UR13, R13, P1, P2 ;  /* 0x0000000d10107c10 */ /* 0x000fe20008fe440d */
[----:B-1----:R-:W-:-:S06]  /*1440*/  ULEA UR5, UR7, UR5, 0x18 ;  /* 0x0000000507057291 */ /* 0x002fcc000f8ec0ff */
[----:B------:R-:W-:-:S04]  /*1450*/  VIADD R7, R12, UR5 ;  /* 0x000000050c077c36 */ /* 0x000fc80008000000 */
[----:B---3--:R-:W-:Y:S02]  /*1460*/  IMAD R10, R14, 0x200, R7 ;  /* 0x000002000e0a7824 */ /* 0x008fe400078e0207 */
[----:B------:R-:W-:Y:S02]  /*1470*/  IMAD.X R14, RZ, RZ, -0x1, P3 ;  /* 0xffffffffff0e7424 */ /* 0x000fe400018e06ff */
[----:B------:R-:W-:-:S07]  /*1480*/  IMAD R7, R3, 0x4, R10 ;  /* 0x0000000403077824 */ /* 0x000fce00078e020a */
.L_x_256:
[----:B------:R-:W-:Y:S01]  /*1490*/  IADD3 R9, P1, PT, R9, 0x1, RZ ;  /* 0x0000000109097810 */ /* 0x000fe20007f3e0ff */
[----:B------:R-:W-:Y:S01]  /*14a0*/  IMAD.MOV.U32 R10, RZ, RZ, R15 ;  /* 0x000000ffff0a7224 */ /* 0x000fe200078e000f */
[C---:B------:R-:W-:Y:S01]  /*14b0*/  IADD3 R3, P2, PT, R8.reuse, R3, RZ ;  /* 0x0000000308037210 */ /* 0x040fe20007f5e0ff */
[----:B------:R-:W-:Y:S01]  /*14c0*/  IMAD.MOV.U32 R11, RZ, RZ, R16 ;  /* 0x000000ffff0b7224 */ /* 0x000fe200078e0010 */
[----:B------:R-:W-:Y:S01]  /*14d0*/  LEA R15, P3, R8, R15, 0x2 ;  /* 0x0000000f080f7211 */ /* 0x000fe200078610ff */
[----:B------:R-:W-:Y:S01]  /*14e0*/  IMAD.X R14, RZ, RZ, R14, P1 ;  /* 0x000000ffff0e7224 */ /* 0x000fe200008e060e */
[----:B------:R-:W-:Y:S02]  /*14f0*/  ISETP.NE.U32.AND P1, PT, R9, RZ, PT ;  /* 0x000000ff0900720c */ /* 0x000fe40003f25070 */
[----:B------:R-:W-:Y:S01]  /*1500*/  @!PT LDS RZ, [RZ] ;  /* 0x00000000fffff984 */ /* 0x000fe20000000800 */
[----:B------:R-:W-:Y:S01]  /*1510*/  @!PT LDS RZ, [RZ] ;  /* 0x00000000fffff984 */ /* 0x000fe20000000800 */
[----:B------:R-:W-:Y:S01]  /*1520*/  @!PT LDS RZ, [RZ] ;  /* 0x00000000fffff984 */ /* 0x000fe20000000800 */
[----:B------:R1:W-:Y:S01]  /*1530*/  LDGSTS.E [R7+0x80], desc[UR22][R10.64] ;  /* 0x000800000a077fae */ /* 0x0003e2000b9a1016 */
[----:B------:R-:W-:Y:S02]  /*1540*/  IADD3.X R6, PT, PT, RZ, R6, RZ, P2, !PT ;  /* 0x00000006ff067210 */ /* 0x000fe400017fe4ff */
[----:B------:R-:W-:-:S02]  /*1550*/  ISETP.NE.AND.EX P1, PT, R14, RZ, PT, P1 ;  /* 0x000000ff0e00720c */ /* 0x000fc40003f25310 */
[----:B------:R-:W-:Y:S01]  /*1560*/  LEA.HI.X R16, R8, R16, RZ, 0x2, P3 ;  /* 0x0000001008107211 */ /* 0x000fe200018f14ff */
[----:B-1----:R-:W-:-:S10]  /*1570*/  IMAD R7, R18, 0x4, R7 ;  /* 0x0000000412077824 */ /* 0x002fd400078e0207 */
[----:B------:R-:W-:Y:S05]  /*1580*/  @P1 BRA `(.L_x_256) ;  /* 0xfffffffc00c01947 */ /* 0x000fea000383ffff */
.L_x_255:
[----:B------:R-:W-:Y:S05]  /*1590*/  BSYNC.RECONVERGENT B1 ;  /* 0x0000000000017941 */ /* 0x000fea0003800200 */
.L_x_254:
[----:B------:R-:W-:Y:S05]  /*15a0*/  @!P0 BRA `(.L_x_250) ;  /* 0x0000000000f88947 */ /* 0x000fea0003800000 */
[----:B------:R-:W1:Y:S01]  /*15b0*/  S2UR UR7, SR_CgaCtaId ;  /* 0x00000000000779c3 */ /* 0x000e620000008800 */
[----:B------:R-:W-:Y:S01]  /*15c0*/  UMOV UR5, 0x400 ;  /* 0x0000040000057882 */ /* 0x000fe20000000000 */
[----:B------:R-:W2:Y:S01]  /*15d0*/  LDCU.64 UR12, c[0x0][0x3a8] ;  /* 0x00007500ff0c77ac */ /* 0x000ea20008000a00 */
[C---:B------:R-:W-:Y:S01]  /*15e0*/  IADD3 R14, P0, PT, R3.reuse, UR20, RZ ;  /* 0x00000014030e7c10 */ /* 0x040fe2000ff1e0ff */
[C---:B------:R-:W-:Y:S01]  /*15f0*/  IMAD.SHL.U32 R9, R3.reuse, 0x4, RZ ;  /* 0x0000000403097824 */ /* 0x040fe200078e00ff */
[----:B------:R-:W-:Y:S01]  /*1600*/  UIADD3 UR5, UPT, UPT, UR5, 0x80, URZ ;  /* 0x0000008005057890 */ /* 0x000fe2000fffe0ff */
[----:B------:R-:W-:Y:S02]  /*1610*/  IMAD.U32 R10, RZ, RZ, UR20 ;  /* 0x00000014ff0a7e24 */ /* 0x000fe4000f8e00ff */
[----:B------:R-:W3:Y:S01]  /*1620*/  LDC R16, c[0x0][0x388] ;  /* 0x0000e200ff107b82 */ /* 0x000ee20000000800 */
[----:B------:R-:W-:Y:S01]  /*1630*/  IMAD.U32 R11, RZ, RZ, UR21 ;  /* 0x00000015ff0b7e24 */ /* 0x000fe2000f8e00ff */
[----:B------:R-:W-:Y:S01]  /*1640*/  SHF.L.U64.HI R11, R3, 0x2, R6 ;  /* 0x00000002030b7819 */ /* 0x000fe20000010206 */
[----:B------:R-:W-:Y:S01]  /*1650*/  IMAD.U32 R17, RZ, RZ, UR6 ;  /* 0x00000006ff117e24 */ /* 0x000fe2000f8e00ff */
[----:B------:R-:W-:Y:S01]  /*1660*/  LEA R9, P2, R10, R9, 0x2 ;  /* 0x000000090a097211 */ /* 0x000fe200078410ff */
[----:B------:R-:W-:-:S03]  /*1670*/  IMAD R21, R2, UR10, RZ ;  /* 0x0000000a02157c24 */ /* 0x000fc6000f8e02ff */
[----:B------:R-:W-:Y:S01]  /*1680*/  LEA.HI.X R10, R10, R11, R17, 0x2, P2 ;  /* 0x0000000b0a0a7211 */ /* 0x000fe200010f1411 */
[----:B------:R-:W-:Y:S01]  /*1690*/  IMAD R21, R21, UR9, RZ ;  /* 0x0000000915157c24 */ /* 0x000fe2000f8e02ff */
[----:B--2---:R-:W-:Y:S01]  /*16a0*/  IADD3 R7, P1, PT, R12, UR12, RZ ;  /* 0x0000000c0c077c10 */ /* 0x004fe2000ff3e0ff */
[----:B-1----:R-:W-:-:S03]  /*16b0*/  ULEA UR5, UR7, UR5, 0x18 ;  /* 0x0000000507057291 */ /* 0x002fc6000f8ec0ff */
[----:B------:R-:W-:Y:S02]  /*16c0*/  IADD3.X R11, PT, PT, R13, UR13, RZ, P1, !PT ;  /* 0x0000000d0d0b7c10 */ /* 0x000fe40008ffe4ff */
[----:B------:R-:W-:Y:S02]  /*16d0*/  SHF.R.U32.HI R13, RZ, 0x1e, R8 ;  /* 0x0000001eff0d7819 */ /* 0x000fe40000011608 */
[----:B------:R-:W-:Y:S01]  /*16e0*/  LEA R22, P1, R8, R9, 0x3 ;  /* 0x0000000908167211 */ /* 0x000fe200078218ff */
[----:B------:R-:W-:Y:S01]  /*16f0*/  VIADD R15, R12, UR5 ;  /* 0x000000050c0f7c36 */ /* 0x000fe20008000000 */
[----:B------:R-:W-:Y:S01]  /*1700*/  UMOV UR5, URZ ;  /* 0x000000ff00057c82 */ /* 0x000fe20008000000 */
[C---:B------:R-:W-:Y:S01]  /*1710*/  IMAD.SHL.U32 R12, R8.reuse, 0x4, RZ ;  /* 0x00000004080c7824 */ /* 0x040fe200078e00ff */
[----:B------:R-:W-:Y:S01]  /*1720*/  LEA.HI.X R28, R8, R10, RZ, 0x3, P1 ;  /* 0x0000000a081c7211 */ /* 0x000fe200008f1cff */
[----:B---3--:R-:W-:Y:S01]  /*1730*/  IMAD R16, R16, 0x200, R15 ;  /* 0x0000020010107824 */ /* 0x008fe200078e020f */
[----:B------:R-:W-:-:S02]  /*1740*/  IADD3.X R15, PT, PT, R6, UR6, RZ, P0, !PT ;  /* 0x00000006060f7c10 */ /* 0x000fc400087fe4ff */
[----:B------:R-:W-:Y:S01]  /*1750*/  IADD3 R20, P0, PT, R12, R9, RZ ;  /* 0x000000090c147210 */ /* 0x000fe20007f1e0ff */
[----:B------:R-:W-:Y:S01]  /*1760*/  IMAD R2, R3, 0x4, R16 ;  /* 0x0000000403027824 */ /* 0x000fe200078e0210 */
[C---:B------:R-:W-:Y:S01]  /*1770*/  SHF.L.U64.HI R15, R14.reuse, 0x2, R15 ;  /* 0x000000020e0f7819 */ /* 0x040fe2000001020f */
[----:B------:R-:W-:Y:S01]  /*1780*/  IMAD.SHL.U32 R14, R14, 0x4, RZ ;  /* 0x000000040e0e7824 */ /* 0x000fe200078e00ff */
[----:B------:R-:W-:Y:S01]  /*1790*/  IADD3.X R26, PT, PT, R13, R10, RZ, P0, !PT ;  /* 0x0000000a0d1a7210 */ /* 0x000fe200007fe4ff */
[----:B------:R-:W-:Y:S02]  /*17a0*/  IMAD R24, R21, 0x4, R2 ;  /* 0x0000000415187824 */ /* 0x000fe400078e0202 */
[----:B------:R-:W-:-:S04]  /*17b0*/  IMAD.WIDE.U32 R14, R8, 0xc, R14 ;  /* 0x0000000c080e7825 */ /* 0x000fc800078e000e */
[----:B------:R-:W-:Y:S02]  /*17c0*/  VIADD R23, R15, UR5 ;  /* 0x000000050f177c36 */ /* 0x000fe40008000000 */
[C-C-:B------:R-:W-:Y:S02]  /*17d0*/  IMAD R25, R21.reuse, 0x8, R2.reuse ;  /* 0x0000000815197824 */ /* 0x140fe400078e0202 */
[----:B------:R-:W-:-:S07]  /*17e0*/  IMAD R27, R21, 0xc, R2 ;  /* 0x0000000c151b7824 */ /* 0x000fce00078e0202 */
.L_x_257:
[----:B------:R-:W-:-:S05]  /*17f0*/  IADD3 R18, P0, PT, R7, R9, RZ ;  /* 0x0000000907127210 */ /* 0x000fca0007f1e0ff */
[----:B------:R-:W-:Y:S01]  /*1800*/  IMAD.X R19, R11, 0x1, R10, P0 ;  /* 0x000000010b137824 */ /* 0x000fe200000e060a */
[----:B------:R-:W-:-:S04]  /*1810*/  IADD3 R16, P0, PT, R7, R20, RZ ;  /* 0x0000001407107210 */ /* 0x000fc80007f1e0ff */
[----:B------:R-:W-:Y:S01]  /*1820*/  @!PT LDS RZ, [RZ] ;  /* 0x00000000fffff984 */ /* 0x000fe20000000800 */
[----:B------:R-:W-:Y:S01]  /*1830*/  @!PT LDS RZ, [RZ] ;  /* 0x00000000fffff984 */ /* 0x000fe20000000800 */
[----:B------:R-:W-:Y:S01]  /*1840*/  @!PT LDS RZ, [RZ] ;  /* 0x00000000fffff984 */ /* 0x000fe20000000800 */
[----:B------:R1:W-:Y:S01]  /*1850*/  LDGSTS.E [R2+0x80], desc[UR22][R18.64] ;  /* 0x0008000012027fae */ /* 0x0003e2000b9a1016 */
[----:B------:R-:W-:-:S05]  /*1860*/  IMAD.X R17, R11, 0x1, R26, P0 ;  /* 0x000000010b117824 */ /* 0x000fca00000e061a */
[----:B------:R2:W-:Y:S01]  /*1870*/  LDGSTS.E [R24+0x80], desc[UR22][R16.64] ;  /* 0x0008000010187fae */ /* 0x0005e2000b9a1016 */
[----:B-1----:R-:W-:Y:S01]  /*1880*/  IMAD R2, R21, 0x10, R2 ;  /* 0x0000001015027824 */ /* 0x002fe200078e0202 */
[----:B--2---:R-:W-:Y:S01]  /*1890*/  IADD3 R16, P0, PT, R7, R22, RZ ;  /* 0x0000001607107210 */ /* 0x004fe20007f1e0ff */
[----:B------:R-:W-:-:S04]  /*18a0*/  IMAD R24, R21, 0x10, R24 ;  /* 0x0000001015187824 */ /* 0x000fc800078e0218 */
[----:B------:R-:W-:Y:S01]  /*18b0*/  IMAD.X R17, R11, 0x1, R28, P0 ;  /* 0x000000010b117824 */ /* 0x000fe200000e061c */
[----:B------:R-:W-:Y:S02]  /*18c0*/  IADD3 R18, P0, PT, R7, R14, RZ ;  /* 0x0000000e07127210 */ /* 0x000fe40007f1e0ff */
[----:B------:R-:W-:Y:S02]  /*18d0*/  LEA R7, P1, R8, R7, 0x4 ;  /* 0x0000000708077211 */ /* 0x000fe400078220ff */
[----:B------:R1:W-:Y:S01]  /*18e0*/  LDGSTS.E [R25+0x80], desc[UR22][R16.64] ;  /* 0x0008000010197fae */ /* 0x0003e2000b9a1016 */
[----:B------:R-:W-:Y:S01]  /*18f0*/  IMAD.X R19, R11, 0x1, R23, P0 ;  /* 0x000000010b137824 */ /* 0x000fe200000e0617 */
[----:B------:R-:W-:Y:S02]  /*1900*/  IADD3 R3, P0, PT, R12, R3, RZ ;  /* 0x000000030c037210 */ /* 0x000fe40007f1e0ff */
[----:B------:R-:W-:Y:S02]  /*1910*/  LEA.HI.X R11, R8, R11, RZ, 0x4, P1 ;  /* 0x0000000b080b7211 */ /* 0x000fe400008f24ff */
[----:B------:R2:W-:Y:S01]  /*1920*/  LDGSTS.E [R27+0x80], desc[UR22][R18.64] ;  /* 0x00080000121b7fae */ /* 0x0005e2000b9a1016 */
[----:B------:R-:W-:Y:S01]  /*1930*/  IMAD.X R6, R13, 0x1, R6, P0 ;  /* 0x000000010d067824 */ /* 0x000fe200000e0606 */
[----:B------:R-:W-:-:S04]  /*1940*/  ISETP.GE.U32.AND P0, PT, R3, R4, PT ;  /* 0x000000040300720c */ /* 0x000fc80003f06070 */
[----:B------:R-:W-:Y:S02]  /*1950*/  ISETP.GE.U32.AND.EX P0, PT, R6, R5, PT, P0 ;  /* 0x000000050600720c */ /* 0x000fe40003f06100 */
[C---:B-1----:R-:W-:Y:S01]  /*1960*/  LEA R25, R21.reuse, R25, 0x4 ;  /* 0x0000001915197211 */ /* 0x042fe200078e20ff */
[----:B--2---:R-:W-:-:S10]  /*1970*/  IMAD R27, R21, 0x10, R27 ;  /* 0x00000010151b7824 */ /* 0x004fd400078e021b */
[----:B------:R-:W-:Y:S05]  /*1980*/  @!P0 BRA `(.L_x_257) ;  /* 0xfffffffc00988947 */ /* 0x000fea000383ffff */
.L_x_250:
[----:B------:R-:W-:Y:S05]  /*1990*/  BSYNC.RECONVERGENT B0 ;  /* 0x0000000000007941 */ /* 0x000fea0003800200 */
.L_x_249:
[----:B------:R-:W0:Y:S01]  /*19a0*/  LDGDEPBAR ;  /* 0x00000000000079af */ /* 0x000e220000000000 */
[----:B------:R-:W-:-:S04]  /*19b0*/  DEPBAR.LE SB0, 0x0 ;  /* 0x000080000000791a */ /* 0x000fc80000000000 */
[----:B------:R-:W-:Y:S06]  /*19c0*/  BAR.SYNC.DEFER_BLOCKING 0x0 ;  /* 0x0000000000007b1d */ /* 0x000fec0000010000 */
.L_x_239:
[----:B------:R-:W-:-:S13]  /*19d0*/  ISETP.NE.AND P0, PT, R0, UR19, PT ;  /* 0x0000001300007c0c */ /* 0x000fda000bf05270 */
[----:B------:R-:W-:Y:S05]  /*19e0*/  @!P0 BRA `(.L_x_258) ;  /* 0x0000000000888947 */ /* 0x000fea0003800000 */
[----:B------:R-:W1:Y:S02]  /*19f0*/  LDC R4, c[0x0][0x388] ;  /* 0x0000e200ff047b82 */ /* 0x000e640000000800 */
[----:B-1----:R-:W-:-:S13]  /*1a00*/  ISETP.GE.AND P0, PT, R4, 0x1, PT ;  /* 0x000000010400780c */ /* 0x002fda0003f06270 */
[----:B------:R-:W-:Y:S05]  /*1a10*/  @!P0 EXIT ;  /* 0x000000000000894d */ /* 0x000fea0003800000 */
[----:B------:R-:W1:Y:S01]  /*1a20*/  S2R R7, SR_CgaCtaId ;  /* 0x0000000000077919 */ /* 0x000e620000008800 */
[----:B------:R-:W2:Y:S01]  /*1a30*/  LDC R3, c[0x0][0x3b0] ;  /* 0x0000ec00ff037b82 */ /* 0x000ea20000000800 */
[----:B------:R-:W3:Y:S01]  /*1a40*/  LDCU UR7, c[0x0][0x3a0] ;  /* 0x00007400ff0777ac */ /* 0x000ee20008000800 */
[----:B------:R-:W-:Y:S01]  /*1a50*/  MOV R2, 0x400 ;  /* 0x0000040000027802 */ /* 0x000fe20000000f00 */
[----:B------:R-:W3:Y:S01]  /*1a60*/  S2R R5, SR_TID.X ;  /* 0x0000000000057919 */ /* 0x000ee20000002100 */
[----:B------:R-:W4:Y:S03]  /*1a70*/  LDCU.64 UR4, c[0x0][0x390] ;  /* 0x00007200ff0477ac */ /* 0x000f260008000a00 */
[----:B------:R-:W-:Y:S01]  /*1a80*/  VIADD R6, R2, 0x80 ;  /* 0x0000008002067836 */ /* 0x000fe20000000000 */
[----:B----4-:R-:W-:Y:S01]  /*1a90*/  ULEA UR4, UP0, UR20, UR4, 0x2 ;  /* 0x0000000414047291 */ /* 0x010fe2000f8010ff */
[----:B--2---:R-:W-:-:S02]  /*1aa0*/  IMAD R2, R4, 0x200, R3 ;  /* 0x0000020004027824 */ /* 0x004fc400078e0203 */
[----:B------:R-:W-:Y:S01]  /*1ab0*/  IMAD.MOV R4, RZ, RZ, -R4 ;  /* 0x000000ffff047224 */ /* 0x000fe200078e0a04 */
[----:B------:R-:W-:Y:S01]  /*1ac0*/  ULEA.HI.X UR5, UR20, UR5, UR6, 0x2, UP0 ;  /* 0x0000000514057291 */ /* 0x000fe200080f1406 */
[----:B-1----:R-:W-:Y:S02]  /*1ad0*/  LEA R6, R7, R6, 0x18 ;  /* 0x0000000607067211 */ /* 0x002fe400078ec0ff */
[C---:B---3--:R-:W-:Y:S01]  /*1ae0*/  LEA R3, R5.reuse, UR7, 0x2 ;  /* 0x0000000705037c11 */ /* 0x048fe2000f8e10ff */
[----:B------:R-:W-:-:S04]  /*1af0*/  IMAD R2, R5, 0x4, R2 ;  /* 0x0000000405027824 */ /* 0x000fc800078e0202 */
[----:B------:R-:W-:Y:S01]  /*1b00*/  IMAD.IADD R7, R6, 0x1, R3 ;  /* 0x0000000106077824 */ /* 0x000fe200078e0203 */
[----:B------:R-:W-:-:S07]  /*1b10*/  IADD3 R6, PT, PT, R2, 0x80, R6 ;  /* 0x0000008002067810 */ /* 0x000fce0007ffe006 */
.L_x_259:
[----:B------:R-:W-:Y:S01]  /*1b20*/  ISETP.GE.AND P0, PT, R5, R0, PT ;  /* 0x000000000500720c */ /* 0x000fe20003f06270 */
[----:B------:R-:W-:Y:S02]  /*1b30*/  IMAD.U32 R2, RZ, RZ, UR4 ;  /* 0x00000004ff027e24 */ /* 0x000fe4000f8e00ff */
[----:B------:R-:W-:Y:S02]  /*1b40*/  IMAD.U32 R3, RZ, RZ, UR5 ;  /* 0x00000005ff037e24 */ /* 0x000fe4000f8e00ff */
[----:B------:R-:W-:-:S08]  /*1b50*/  VIADD R4, R4, 0x1 ;  /* 0x0000000104047836 */ /* 0x000fd00000000000 */
[----:B------:R1:W-:Y:S01]  /*1b60*/  @!P0 LDS R8, [R7] ;  /* 0x0000000007088984 */ /* 0x0003e20000000800 */
[----:B------:R-:W-:-:S03]  /*1b70*/  @!P0 IMAD.WIDE R2, R5, 0x4, R2 ;  /* 0x0000000405028825 */ /* 0x000fc600078e0202 */
[----:B------:R2:W3:Y:S01]  /*1b80*/  @!P0 LDS R9, [R6] ;  /* 0x0000000006098984 */ /* 0x0004e20000000800 */
[----:B------:R-:W-:Y:S01]  /*1b90*/  VIADD R5, R5, 0x80 ;  /* 0x0000008005057836 */ /* 0x000fe20000000000 */
[----:B-1----:R-:W-:Y:S01]  /*1ba0*/  IADD3 R7, PT, PT, R7, 0x200, RZ ;  /* 0x0000020007077810 */ /* 0x002fe20007ffe0ff */
[----:B--2---:R-:W-:Y:S02]  /*1bb0*/  VIADD R6, R6, 0x200 ;  /* 0x0000020006067836 */ /* 0x004fe40000000000 */
[----:B---3--:R-:W-:-:S05]  /*1bc0*/  @!P0 FMUL R9, R8, R9 ;  /* 0x0000000908098220 */ /* 0x008fca0000400000 */
[----:B------:R1:W-:Y:S01]  /*1bd0*/  @!P0 STG.E desc[UR22][R2.64], R9 ;  /* 0x0000000902008986 */ /* 0x0003e2000c101916 */
[----:B------:R-:W-:-:S13]  /*1be0*/  ISETP.NE.AND P0, PT, R4, RZ, PT ;  /* 0x000000ff0400720c */ /* 0x000fda0003f05270 */
[----:B-1----:R-:W-:Y:S05]  /*1bf0*/  @P0 BRA `(.L_x_259) ;  /* 0xfffffffc00c80947 */ /* 0x002fea000383ffff */
[----:B------:R-:W-:Y:S05]  /*1c00*/  EXIT ;  /* 0x000000000000794d */ /* 0x000fea0003800000 */
.L_x_258:
        /* <DEDUP_REMOVED lines=19> */
.L_x_260:
[----:B-1----:R-:W-:Y:S01]  /*1d40*/  LDS R7, [R6] ;  /* 0x0000000006077984 */ /* 0x002fe20000000800 */
[----:B------:R-:W-:Y:S01]  /*1d50*/  IADD3 R0, PT, PT, R0, 0x1, RZ ;  /* 0x0000000100007810 */ /* 0x000fe20007ffe0ff */
[----:B------:R-:W-:Y:S02]  /*1d60*/  IMAD.U32 R2, RZ, RZ, UR4 ;  /* 0x00000004ff027e24 */ /* 0x000fe4000f8e00ff */
[----:B------:R-:W1:Y:S01]  /*1d70*/  LDS R8, [R4] ;  /* 0x0000000004087984 */ /* 0x000e620000000800 */
[----:B------:R-:W-:Y:S01]  /*1d80*/  ISETP.NE.AND P0, PT, R0, RZ, PT ;  /* 0x000000ff0000720c */ /* 0x000fe20003f05270 */
[----:B------:R-:W-:Y:S02]  /*1d90*/  IMAD.U32 R3, RZ, RZ, UR5 ;  /* 0x00000005ff037e24 */ /* 0x000fe4000f8e00ff */
[----:B------:R-:W-:-:S04]  /*1da0*/  IMAD.WIDE R2, R5, 0x4, R2 ;  /* 0x0000000405027825 */ /* 0x000fc800078e0202 */
[----:B-1----:R-:W-:-:S05]  /*1db0*/  FMUL R7, R7, R8 ;  /* 0x0000000807077220 */ /* 0x002fca0000400000 */
[----:B------:R1:W-:Y:S01]  /*1dc0*/  STG.E desc[UR22][R2.64], R7 ;  /* 0x0000000702007986 */ /* 0x0003e2000c101916 */
[----:B------:R-:W-:Y:S05]  /*1dd0*/  @!P0 EXIT ;  /* 0x000000000000894d */ /* 0x000fea0003800000 */
[----:B------:R-:W-:Y:S02]  /*1de0*/  VIADD R4, R4, 0x200 ;  /* 0x0000020004047836 */ /* 0x000fe40000000000 */
[----:B------:R-:W-:Y:S02]  /*1df0*/  VIADD R6, R6, 0x200 ;  /* 0x0000020006067836 */ /* 0x000fe40000000000 */
[----:B------:R-:W-:Y:S01]  /*1e00*/  VIADD R5, R5, 0x80 ;  /* 0x0000008005057836 */ /* 0x000fe20000000000 */
[----:B------:R-:W-:Y:S06]  /*1e10*/  BRA `(.L_x_260) ;  /* 0xfffffffc00c87947 */ /* 0x000fec000383ffff */
        .weak           $__internal_0_$__cuda_sm20_div_u64
        .type           $__internal_0_$__cuda_sm20_div_u64,@function
        .size           $__internal_0_$__cuda_sm20_div_u64,(.L_x_330 - $__internal_0_$__cuda_sm20_div_u64)
$__internal_0_$__cuda_sm20_div_u64:
[----:B------:R-:W-:Y:S02]  /*1e20*/  IMAD.MOV.U32 R16, RZ, RZ, R8 ;  /* 0x000000ffff107224 */ /* 0x000fe400078e0008 */
[----:B------:R-:W-:-:S04]  /*1e30*/  IMAD.U32 R17, RZ, RZ, UR4 ;  /* 0x00000004ff117e24 */ /* 0x000fc8000f8e00ff */
[----:B------:R-:W1:Y:S08]  /*1e40*/  I2F.U64.RP R16, R16 ;  /* 0x0000001000107312 */ /* 0x000e700000309000 */
[----:B-1----:R-:W1:Y:S02]  /*1e50*/  MUFU.RCP R10, R16 ;  /* 0x00000010000a7308 */ /* 0x002e640000001000 */
[----:B-1----:R-:W-:-:S06]  /*1e60*/  VIADD R10, R10, 0x1ffffffe ;  /* 0x1ffffffe0a0a7836 */ /* 0x002fcc0000000000 */
[----:B------:R-:W1:Y:S02]  /*1e70*/  F2I.U64.TRUNC R10, R10 ;  /* 0x0000000a000a7311 */ /* 0x000e64000020d800 */
[----:B-1----:R-:W-:-:S04]  /*1e80*/  IMAD.WIDE.U32 R12, R10, R8, RZ ;  /* 0x000000080a0c7225 */ /* 0x002fc800078e00ff */
[----:B------:R-:W-:Y:S01]  /*1e90*/  IMAD R13, R10, UR4, R13 ;  /* 0x000000040a0d7c24 */ /* 0x000fe2000f8e020d */
[----:B------:R-:W-:-:S03]  /*1ea0*/  IADD3 R19, P0, PT, RZ, -R12, RZ ;  /* 0x8000000cff137210 */ /* 0x000fc60007f1e0ff */
[----:B------:R-:W-:Y:S02]  /*1eb0*/  IMAD R13, R11, R8, R13 ;  /* 0x000000080b0d7224 */ /* 0x000fe400078e020d */
[----:B------:R-:W-:-:S04]  /*1ec0*/  IMAD.HI.U32 R12, R10, R19, RZ ;  /* 0x000000130a0c7227 */ /* 0x000fc800078e00ff */
[----:B------:R-:W-:Y:S02]  /*1ed0*/  IMAD.X R21, RZ, RZ, ~R13, P0 ;  /* 0x000000ffff157224 */ /* 0x000fe400000e0e0d */
[----:B------:R-:W-:Y:S02]  /*1ee0*/  IMAD.MOV.U32 R13, RZ, RZ, R10 ;  /* 0x000000ffff0d7224 */ /* 0x000fe400078e000a */
[-C--:B------:R-:W-:Y:S02]  /*1ef0*/  IMAD R17, R11, R21.reuse, RZ ;  /* 0x000000150b117224 */ /* 0x080fe400078e02ff */
[----:B------:R-:W-:-:S04]  /*1f00*/  IMAD.WIDE.U32 R12, P0, R10, R21, R12 ;  /* 0x000000150a0c7225 */ /* 0x000fc8000780000c */
[----:B------:R-:W-:-:S04]  /*1f10*/  IMAD.HI.U32 R21, R11, R21, RZ ;  /* 0x000000150b157227 */ /* 0x000fc800078e00ff */
[----:B------:R-:W-:-:S05]  /*1f20*/  IMAD.HI.U32 R12, P1, R11, R19, R12 ;  /* 0x000000130b0c7227 */ /* 0x000fca000782000c */
[----:B------:R-:W-:Y:S01]  /*1f30*/  IADD3 R13, P2, PT, R17, R12, RZ ;  /* 0x0000000c110d7210 */ /* 0x000fe20007f5e0ff */
[----:B------:R-:W-:-:S04]  /*1f40*/  IMAD.X R12, R21, 0x1, R11, P0 ;  /* 0x00000001150c7824 */ /* 0x000fc800000e060b */
[----:B------:R-:W-:Y:S01]  /*1f50*/  IMAD.WIDE.U32 R10, R13, R8, RZ ;  /* 0x000000080d0a7225 */ /* 0x000fe200078e00ff */
[----:B------:R-:W-:-:S03]  /*1f60*/  IADD3.X R17, PT, PT, RZ, RZ, R12, P2, P1 ;  /* 0x000000ffff117210 */ /* 0x000fc600017e240c */
[----:B------:R-:W-:Y:S01]  /*1f70*/  IMAD R11, R13, UR4, R11 ;  /* 0x000000040d0b7c24 */ /* 0x000fe2000f8e020b */
[----:B------:R-:W-:-:S03]  /*1f80*/  IADD3 R19, P0, PT, RZ, -R10, RZ ;  /* 0x8000000aff137210 */ /* 0x000fc60007f1e0ff */
[----:B------:R-:W-:Y:S02]  /*1f90*/  IMAD R11, R17, R8, R11 ;  /* 0x00000008110b7224 */ /* 0x000fe400078e020b */
[----:B------:R-:W-:-:S03]  /*1fa0*/  IMAD.HI.U32 R12, R13, R19, RZ ;  /* 0x000000130d0c7227 */ /* 0x000fc600078e00ff */
[----:B------:R-:W-:-:S05]  /*1fb0*/  IADD3.X R10, PT, PT, RZ, ~R11, RZ, P0, !PT ;  /* 0x8000000bff0a7210 */ /* 0x000fca00007fe4ff */
[----:B------:R-:W-:-:S04]  /*1fc0*/  IMAD.WIDE.U32 R12, P0, R13, R10, R12 ;  /* 0x0000000a0d0c7225 */ /* 0x000fc8000780000c */
[C---:B------:R-:W-:Y:S02]  /*1fd0*/  IMAD R11, R17.reuse, R10, RZ ;  /* 0x0000000a110b7224 */ /* 0x040fe400078e02ff */
[----:B------:R-:W-:-:S04]  /*1fe0*/  IMAD.HI.U32 R12, P1, R17, R19, R12 ;  /* 0x00000013110c7227 */ /* 0x000fc8000782000c */
[----:B------:R-:W-:Y:S01]  /*1ff0*/  IMAD.HI.U32 R10, R17, R10, RZ ;  /* 0x0000000a110a7227 */ /* 0x000fe200078e00ff */
[----:B------:R-:W-:-:S03]  /*2000*/  IADD3 R12, P2, PT, R11, R12, RZ ;  /* 0x0000000c0b0c7210 */ /* 0x000fc60007f5e0ff */
[----:B------:R-:W-:Y:S02]  /*2010*/  IMAD.X R17, R10, 0x1, R17, P0 ;  /* 0x000000010a117824 */ /* 0x000fe400000e0611 */
[----:B------:R-:W-:-:S03]  /*2020*/  IMAD.HI.U32 R10, R12, R9, RZ ;  /* 0x000000090c0a7227 */ /* 0x000fc600078e00ff */
[----:B------:R-:W-:Y:S01]  /*2030*/  IADD3.X R16, PT, PT, RZ, RZ, R17, P2, P1 ;  /* 0x000000ffff107210 */ /* 0x000fe200017e2411 */
[----:B------:R-:W-:Y:S02]  /*2040*/  IMAD.MOV.U32 R11, RZ, RZ, RZ ;  /* 0x000000ffff0b7224 */ /* 0x000fe400078e00ff */
[----:B------:R-:W-:-:S04]  /*2050*/  IMAD.WIDE.U32 R10, R12, R15, R10 ;  /* 0x0000000f0c0a7225 */ /* 0x000fc800078e000a */
[C---:B------:R-:W-:Y:S02]  /*2060*/  IMAD R13, R16.reuse, R15, RZ ;  /* 0x0000000f100d7224 */ /* 0x040fe400078e02ff */
[----:B------:R-:W-:-:S04]  /*2070*/  IMAD.HI.U32 R10, P0, R16, R9, R10 ;  /* 0x00000009100a7227 */ /* 0x000fc8000780000a */
[----:B------:R-:W-:Y:S01]  /*2080*/  IMAD.HI.U32 R12, R16, R15, RZ ;  /* 0x0000000f100c7227 */ /* 0x000fe200078e00ff */
[----:B------:R-:W-:-:S03]  /*2090*/  IADD3 R13, P1, PT, R13, R10, RZ ;  /* 0x0000000a0d0d7210 */ /* 0x000fc60007f3e0ff */
[----:B------:R-:W-:Y:S02]  /*20a0*/  IMAD.X R12, RZ, RZ, R12, P0 ;  /* 0x000000ffff0c7224 */ /* 0x000fe400000e060c */
[----:B------:R-:W-:-:S04]  /*20b0*/  IMAD.WIDE.U32 R10, R13, R8, RZ ;  /* 0x000000080d0a7225 */ /* 0x000fc800078e00ff */
[----:B------:R-:W-:Y:S01]  /*20c0*/  IMAD.X R17, RZ, RZ, R12, P1 ;  /* 0x000000ffff117224 */ /* 0x000fe200008e060c */
[----:B------:R-:W-:Y:S01]  /*20d0*/  IADD3 R19, P1, PT, -R10, R9, RZ ;  /* 0x000000090a137210 */ /* 0x000fe20007f3e1ff */
[----:B------:R-:W-:-:S03]  /*20e0*/  IMAD R11, R13, UR4, R11 ;  /* 0x000000040d0b7c24 */ /* 0x000fc6000f8e020b */
[-C--:B------:R-:W-:Y:S01]  /*20f0*/  ISETP.GE.U32.AND P0, PT, R19, R8.reuse, PT ;  /* 0x000000081300720c */ /* 0x080fe20003f06070 */
[----:B------:R-:W-:-:S04]  /*2100*/  IMAD R10, R17, R8, R11 ;  /* 0x00000008110a7224 */ /* 0x000fc800078e020b */
[----:B------:R-:W-:Y:S01]  /*2110*/  IMAD.X R16, R15, 0x1, ~R10, P1 ;  /* 0x000000010f107824 */ /* 0x000fe200008e0e0a */
[----:B------:R-:W-:Y:S01]  /*2120*/  IADD3 R10, P2, PT, R13, 0x1, RZ ;  /* 0x000000010d0a7810 */ /* 0x000fe20007f5e0ff */
[----:B------:R-:W-:Y:S01]  /*2130*/  IMAD.MOV.U32 R15, RZ, RZ, 0x0 ;  /* 0x00000000ff0f7424 */ /* 0x000fe200078e00ff */
[-C--:B------:R-:W-:Y:S02]  /*2140*/  IADD3 R9, P1, PT, -R8, R19.reuse, RZ ;  /* 0x0000001308097210 */ /* 0x080fe40007f3e1ff */
[C---:B------:R-:W-:Y:S01]  /*2150*/  ISETP.GE.U32.AND.EX P0, PT, R16.reuse, UR4, PT, P0 ;  /* 0x0000000410007c0c */ /* 0x040fe2000bf06100 */
[----:B------:R-:W-:Y:S01]  /*2160*/  IMAD.X R12, RZ, RZ, R17, P2 ;  /* 0x000000ffff0c7224 */ /* 0x000fe200010e0611 */
[----:B------:R-:W-:Y:S02]  /*2170*/  IADD3.X R11, PT, PT, R16, ~UR4, RZ, P1, !PT ;  /* 0x80000004100b7c10 */ /* 0x000fe40008ffe4ff */
[----:B------:R-:W-:Y:S02]  /*2180*/  SEL R9, R9, R19, P0 ;  /* 0x0000001309097207 */ /* 0x000fe40000000000 */
[----:B------:R-:W-:-:S02]  /*2190*/  SEL R13, R10, R13, P0 ;  /* 0x0000000d0a0d7207 */ /* 0x000fc40000000000 */
[----:B------:R-:W-:Y:S02]  /*21a0*/  SEL R11, R11, R16, P0 ;  /* 0x000000100b0b7207 */ /* 0x000fe40000000000 */
[----:B------:R-:W-:Y:S02]  /*21b0*/  SEL R12, R12, R17, P0 ;  /* 0x000000110c0c7207 */ /* 0x000fe40000000000 */
[----:B------:R-:W-:Y:S02]  /*21c0*/  ISETP.GE.U32.AND P0, PT, R9, R8, PT ;  /* 0x000000080900720c */ /* 0x000fe40003f06070 */
[----:B------:R-:W-:Y:S02]  /*21d0*/  IADD3 R10, P2, PT, R13, 0x1, RZ ;  /* 0x000000010d0a7810 */ /* 0x000fe40007f5e0ff */
[----:B------:R-:W-:Y:S02]  /*21e0*/  ISETP.GE.U32.AND.EX P0, PT, R11, UR4, PT, P0 ;  /* 0x000000040b007c0c */ /* 0x000fe4000bf06100 */
[----:B------:R-:W-:Y:S01]  /*21f0*/  ISETP.NE.U32.AND P1, PT, R8, RZ, PT ;  /* 0x000000ff0800720c */ /* 0x000fe20003f25070 */
[----:B------:R-:W-:Y:S01]  /*2200*/  IMAD.X R11, RZ, RZ, R12, P2 ;  /* 0x000000ffff0b7224 */ /* 0x000fe200010e060c */
[----:B------:R-:W-:-:S02]  /*2210*/  SEL R10, R10, R13, P0 ;  /* 0x0000000d0a0a7207 */ /* 0x000fc40000000000 */
[----:B------:R-:W-:Y:S02]  /*2220*/  ISETP.NE.AND.EX P1, PT, RZ, UR4, PT, P1 ;  /* 0x00000004ff007c0c */ /* 0x000fe4000bf25310 */
[----:B------:R-:W-:Y:S02]  /*2230*/  SEL R11, R11, R12, P0 ;  /* 0x0000000c0b0b7207 */ /* 0x000fe40000000000 */
[----:B------:R-:W-:Y:S02]  /*2240*/  SEL R10, R10, 0xffffffff, P1 ;  /* 0xffffffff0a0a7807 */ /* 0x000fe40000800000 */
[----:B------:R-:W-:Y:S01]  /*2250*/  SEL R11, R11, 0xffffffff, P1 ;  /* 0xffffffff0b0b7807 */ /* 0x000fe20000800000 */
[----:B------:R-:W-:Y:S06]  /*2260*/  RET.REL.NODEC R14 `(_ZN3cub18CUB_300001_SM_10006detail9transform16transform_kernelINS2_10policy_hubILb0EN4cuda3std3__45tupleIJN6thrust24THRUST_300001_SM_1000_NS6detail15normal_iteratorINSA_10device_ptrIfEEEESF_EEEE10policy1000ElNS7_10multipliesIfEESF_JPfSL_EEEvT0_iT1_T2_DpNS2_10kernel_argIT3_EE) ;  /* 0xffffffdc0e647950 */ /* 0x000fec0003c3ffff */
.L_x_261:
        /* <DEDUP_REMOVED lines=9> */
.L_x_330:


//--------------------- .text._ZN3cub18CUB_300001_SM_10006detail9transform16transform_kernelINS2_10policy_hubILb0EN4cuda3std3__45tupleIJN6thrust24THRUST_300001_SM_1000_NS6detail15normal_iteratorINSA_10device_ptrIfEEEESF_EEEE10policy1000EiNS7_10multipliesIfEESF_JPfSL_EEEvT0_iT1_T2_DpNS2_10kernel_argIT3_EE --------------------------
	.section	.text._ZN3cub18CUB_300001_SM_10006detail9transform16transform_kernelINS2_10policy_hubILb0EN4cuda3std3__45tupleIJN6thrust24THRUST_300001_SM_1000_NS6detail15normal_iteratorINSA_10device_ptrIfEEEESF_EEEE10policy1000EiNS7_10multipliesIfEESF_JPfSL_EEEvT0_iT1_T2_DpNS2_10kernel_argIT3_EE,"ax",@progbits
	.align	128
        .global         _ZN3cub18CUB_300001_SM_10006detail9transform16transform_kernelINS2_10policy_hubILb0EN4cuda3std3__45tupleIJN6thrust24THRUST_300001_SM_1000_NS6detail15normal_iteratorINSA_10device_ptrIfEEEESF_EEEE10policy1000EiNS7_10multipliesIfEESF_JPfSL_EEEvT0_iT1_T2_DpNS2_10kernel_argIT3_EE
        .type           _ZN3cub18CUB_300001_SM_10006detail9transform16transform_kernelINS2_10policy_hubILb0EN4cuda3std3__45tupleIJN6thrust24THRUST_300001_SM_1000_NS6detail15normal_iteratorINSA_10device_ptrIfEEEESF_EEEE10policy1000EiNS7_10multipliesIfEESF_JPfSL_EEEvT0_iT1_T2_DpNS2_10kernel_argIT3_EE,@function
        .size           _ZN3cub18CUB_300001_SM_10006detail9transform16transform_kernelINS2_10policy_hubILb0EN4cuda3std3__45tupleIJN6thrust24THRUST_300001_SM_1000_NS6detail15normal_iteratorINSA_10device_ptrIfEEEESF_EEEE10policy1000EiNS7_10multipliesIfEESF_JPfSL_EEEvT0_iT1_T2_DpNS2_10kernel_argIT3_EE,(.L_x_331 - _ZN3cub18CUB_300001_SM_10006detail9transform16transform_kernelINS2_10policy_hubILb0EN4cuda3std3__45tupleIJN6thrust24THRUST_300001_SM_1000_NS6detail15normal_iteratorINSA_10device_ptrIfEEEESF_EEEE10policy1000EiNS7_10multipliesIfEESF_JPfSL_EEEvT0_iT1_T2_DpNS2_10kernel_argIT3_EE)
        .other          _ZN3cub18CUB_300001_SM_10006detail9transform16transform_kernelINS2_10policy_hubILb0EN4cuda3std3__45tupleIJN6thrust24THRUST_300001_SM_1000_NS6detail15normal_iteratorINSA_10device_ptrIfEEEESF_EEEE10policy1000EiNS7_10multipliesIfEESF_JPfSL_EEEvT0_iT1_T2_DpNS2_10kernel_argIT3_EE,@"STO_CUDA_ENTRY STV_DEFAULT"
_ZN3cub18CUB_300001_SM_10006detail9transform16transform_kernelINS2_10policy_hubILb0EN4cuda3std3__45tupleIJN6thrust24THRUST_300001_SM_1000_NS6detail15normal_iteratorINSA_10device_ptrIfEEEESF_EEEE10policy1000EiNS7_10multipliesIfEESF_JPfSL_EEEvT0_iT1_T2_DpNS2_10kernel_argIT3_EE:
.text._ZN3cub18CUB_300001_SM_10006detail9transform16transform_kernelINS2_10policy_hubILb0EN4cuda3std3__45tupleIJN6thrust24THRUST_300001_SM_1000_NS6detail15normal_iteratorINSA_10device_ptrIfEEEESF_EEEE10policy1000EiNS7_10multipliesIfEESF_JPfSL_EEEvT0_iT1_T2_DpNS2_10kernel_argIT3_EE:
[----:B------:R-:W-:Y:S08]  /*0000*/  LDC R1, c[0x0][0x37c] ;  /* 0x0000df00ff017b82 */ /* 0x000ff00000000800 */
[----:B------:R-:W1:Y:S01]  /*0010*/  S2UR UR5, SR_CTAID.X ;  /* 0x00000000000579c3 */ /* 0x000e620000002500 */
[----:B------:R-:W2:Y:S01]  /*0020*/  LDCU UR7, c[0x0][0x370] ;  /* 0x00006e00ff0777ac */ /* 0x000ea20008000800 */
[----:B------:R-:W3:Y:S01]  /*0030*/  LDCU.64 UR16, c[0x0][0x380] ;  /* 0x00007000ff1077ac */ /* 0x000ee20008000a00 */
[----:B------:R-:W4:Y:S01]  /*0040*/  LDCU.64 UR20, c[0x0][0x358] ;  /* 0x00006b00ff1477ac */ /* 0x000f220008000a00 */
[----:B---3--:R-:W-:-:S02]  /*0050*/  USHF.L.U32 UR24, UR17, 0x7, URZ ;  /* 0x0000000711187899 */ /* 0x008fc400080006ff */
[----:B-1----:R-:W-:Y:S02]  /*0060*/  UIADD3 UR4, UPT, UPT, UR5, 0x2, URZ ;  /* 0x0000000205047890 */ /* 0x002fe4000fffe0ff */
[----:B------:R-:W-:Y:S02]  /*0070*/  UIMAD UR22, UR24, UR5, URZ ;  /* 0x00000005181672a4 */ /* 0x000fe4000f8e02ff */
[----:B--2---:R-:W-:Y:S02]  /*0080*/  UISETP.GE.U32.AND UP0, UPT, UR4, UR7, UPT ;  /* 0x000000070400728c */ /* 0x004fe4000bf06070 */
[----:B------:R-:W-:Y:S02]  /*0090*/  UIADD3 UR6, UPT, UPT, -UR22, UR16, URZ ;  /* 0x0000001016067290 */ /* 0x000fe4000fffe1ff */
[----:B------:R-:W-:Y:S02]  /*00a0*/  UISETP.EQ.OR UP0, UPT, UR5, URZ, UP0 ;  /* 0x000000ff0500728c */ /* 0x000fe40008702670 */
[----:B------:R-:W-:-:S04]  /*00b0*/  UISETP.LT.AND UP1, UPT, UR24, UR6, UPT ;  /* 0x000000061800728c */ /* 0x000fc8000bf21270 */
[----:B------:R-:W-:-:S03]  /*00c0*/  USEL UR23, UR24, UR6, UP1 ;  /* 0x0000000618177287 */ /* 0x000fc60008800000 */
[----:B----4-:R-:W-:Y:S09]  /*00d0*/  BRA.U UP0, `(.L_x_262) ;  /* 0x0000000100dc7547 */ /* 0x010ff2000b800000 */
        /* <DEDUP_REMOVED lines=20> */
[----:B------:R-:W-:Y:S02]  /*0220*/  ULOP3.LUT UR13, UR13, 0xfffffff0, URZ, 0xc0, !UPT ;  /* 0xfffffff00d0d7892 */ /* 0x000fe4000f8ec0ff */
[----:B------:R-:W-:Y:S02]  /*0230*/  ULOP3.LUT UR12, UR12, 0xfffffff0, URZ, 0xc0, !UPT ;  /* 0xfffffff00c0c7892 */ /* 0x000fe4000f8ec0ff */
[----:B------:R-:W-:Y:S02]  /*0240*/  ULEA UR14, UR16, UR14, 0x18 ;  /* 0x0000000e100e7291 */ /* 0x000fe4000f8ec0ff */
[----:B------:R-:W-:Y:S01]  /*0250*/  USHF.R.U32.HI UR7, URZ, 0x4, UR13 ;  /* 0x00000004ff077899 */ /* 0x000fe2000801160d */
        /* <DEDUP_REMOVED lines=8> */
[----:B------:R-:W-:-:S02]  /*02e0*/  UIADD3 UR13, UPT, UPT, UR13, UR12, URZ ;  /* 0x0000000c0d0d7290 */ /* 0x000fc4000fffe0ff */
[----:B------:R-:W-:Y:S02]  /*02f0*/  ULEA UR16, UR17, UR14, 0x9 ;  /* 0x0000000e11107291 */ /* 0x000fe4000f8e48ff */
[----:B------:R-:W-:Y:S02]  /*0300*/  USHF.R.U32.HI UR12, URZ, 0x4, UR12 ;  /* 0x00000004ff0c7899 */ /* 0x000fe4000801160c */
[----:B----4-:R-:W-:Y:S01]  /*0310*/  UIMAD.WIDE UR4, UR22, 0x4, UR4 ;  /* 0x00000004160478a5 */ /* 0x010fe2000f8e0204 */
[----:B------:R-:W-:Y:S01]  /*0320*/  IMAD.U32 R0, RZ, RZ, UR13 ;  /* 0x0000000dff007e24 */ /* 0x000fe2000f8e00ff */
[----:B------:R-:W-:Y:S02]  /*0330*/  UPRMT UR7, UR7, 0x5410, URZ ;  /* 0x0000541007077896 */ /* 0x000fe400080000ff */
[----:B--2---:R-:W-:Y:S02]  /*0340*/  UIMAD.WIDE UR8, UR22, 0x4, UR8 ;  /* 0x00000004160878a5 */ /* 0x004fe4000f8e0208 */
[----:B------:R-:W-:-:S02]  /*0350*/  UIADD3 UR18, UPT, UPT, UR16, 0x80, URZ ;  /* 0x0000008010127890 */ /* 0x000fc4000fffe0ff */
[----:B------:R-:W-:Y:S01]  /*0360*/  UPRMT UR12, UR12, 0x5410, URZ ;  /* 0x000054100c0c7896 */ /* 0x000fe200080000ff */
[----:B------:R-:W-:Y:S02]  /*0370*/  UMOV UR19, UR15 ;  /* 0x0000000f00137c82 */ /* 0x000fe40008000000 */
[----:B---3--:R1:W-:Y:S06]  /*0380*/  UBLKCP.S.G [UR14], [UR4], UR7 ;  /* 0x0000000e040073ba */ /* 0x0083ec0008000207 */
[----:B------:R1:W-:Y:S01]  /*0390*/  UBLKCP.S.G [UR18], [UR8], UR12 ;  /* 0x00000012080073ba */ /* 0x0003e2000800020c */
[----:B------:R1:W-:Y:S01]  /*03a0*/  SYNCS.ARRIVE.TRANS64 RZ, [UR15], R0 ;  /* 0x00000000ffff79a7 */ /* 0x0003e2000800000f */
[----:B------:R-:W-:Y:S01]  /*03b0*/  NOP ;  /* 0x0000000000007918 */ /* 0x000fe20000000000 */
.L_x_264:
[----:B-1----:R-:W-:Y:S05]  /*03c0*/  BSYNC.RECONVERGENT B0 ;  /* 0x0000000000007941 */ /* 0x002fea0003800200 */
.L_x_263:
[----:B------:R-:W1:Y:S08]  /*03d0*/  S2UR UR5, SR_CgaCtaId ;  /* 0x00000000000579c3 */ /* 0x000e700000008800 */
[----:B------:R-:W-:Y:S01]  /*03e0*/  BAR.SYNC.DEFER_BLOCKING 0x0 ;  /* 0x0000000000007b1d */ /* 0x000fe20000010000 */
[----:B------:R-:W-:-:S05]  /*03f0*/  SHF.L.U32 R0, RZ, 0x1f, RZ ;  /* 0x0000001fff007819 */ /* 0x000fca00000006ff */
[----:B------:R-:W-:Y:S02]  /*0400*/  UMOV UR4, 0x400 ;  /* 0x0000040000047882 */ /* 0x000fe40000000000 */
[----:B-1----:R-:W-:-:S12]  /*0410*/  ULEA UR4, UR5, UR4, 0x18 ;  /* 0x0000000405047291 */ /* 0x002fd8000f8ec0ff */
.L_x_265:
[----:B------:R-:W1:Y:S02]  /*0420*/  SYNCS.PHASECHK.TRANS64.TRYWAIT P0, [UR4], R0 ;  /* 0x00000000ff0075a7 */ /* 0x000e640008001104 */
[----:B-1----:R-:W-:Y:S05]  /*0430*/  @!P0 BRA `(.L_x_265) ;  /* 0xfffffffc00f88947 */ /* 0x002fea000383ffff */
[----:B------:R-:W-:Y:S05]  /*0440*/  BRA `(.L_x_266) ;  /* 0x0000001400687947 */ /* 0x000fea0003800000 */
.L_x_262:
[----:B------:R-:W1:Y:S01]  /*0450*/  S2R R2, SR_TID.Y ;  /* 0x0000000000027919 */ /* 0x000e620000002200 */
[----:B------:R-:W2:Y:S01]  /*0460*/  LDCU UR10, c[0x0][0x360] ;  /* 0x00006c00ff0a77ac */ /* 0x000ea20008000800 */
[----:B------:R-:W-:Y:S01]  /*0470*/  BSSY.RECONVERGENT B0, `(.L_x_267) ;  /* 0x00000b1000007945 */ /* 0x000fe20003800200 */
[----:B------:R-:W1:Y:S01]  /*0480*/  S2R R3, SR_TID.Z ;  /* 0x0000000000037919 */ /* 0x000e620000002300 */
[----:B------:R-:W2:Y:S01]  /*0490*/  LDCU UR11, c[0x0][0x364] ;  /* 0x00006c80ff0b77ac */ /* 0x000ea20008000800 */
[----:B------:R-:W3:Y:S01]  /*04a0*/  LDC R0, c[0x0][0x368] ;  /* 0x0000da00ff007b82 */ /* 0x000ee20000000800 */
[----:B------:R-:W4:Y:S01]  /*04b0*/  S2R R5, SR_TID.X ;  /* 0x0000000000057919 */ /* 0x000f220000002100 */
[----:B------:R-:W-:Y:S02]  /*04c0*/  USHF.L.U32 UR4, UR23, 0x2, URZ ;  /* 0x0000000217047899 */ /* 0x000fe400080006ff */
[----:B------:R-:W-:Y:S02]  /*04d0*/  USHF.R.S32.HI UR12, URZ, 0x1f, UR22 ;  /* 0x0000001fff0c7899 */ /* 0x000fe40008011416 */
[----:B------:R-:W-:-:S04]  /*04e0*/  USHF.R.S32.HI UR5, URZ, 0x1f, UR4 ;  /* 0x0000001fff057899 */ /* 0x000fc80008011404 */
[----:B------:R-:W-:Y:S02]  /*04f0*/  USHF.R.U32.HI UR13, URZ, 0x2, UR5 ;  /* 0x00000002ff0d7899 */ /* 0x000fe40008011605 */
[----:B------:R-:W-:Y:S02]  /*0500*/  USHF.R.U64 UR7, UR4, 0x2, UR5 ;  /* 0x0000000204077899 */ /* 0x000fe40008001205 */
[----:B--2---:R-:W-:Y:S02]  /*0510*/  UIMAD UR4, UR10, UR11, URZ ;  /* 0x0000000b0a0472a4 */ /* 0x004fe4000f8e02ff */
[----:B-1----:R-:W-:Y:S02]  /*0520*/  IMAD R2, R3, UR11, R2 ;  /* 0x0000000b03027c24 */ /* 0x002fe4000f8e0202 */
[----:B------:R-:W-:Y:S02]  /*0530*/  IMAD.U32 R3, RZ, RZ, UR13 ;  /* 0x0000000dff037e24 */ /* 0x000fe4000f8e00ff */
[----:B----4-:R-:W-:-:S02]  /*0540*/  IMAD R2, R2, UR10, R5 ;  /* 0x0000000a02027c24 */ /* 0x010fc4000f8e0205 */
[----:B---3--:R-:W-:Y:S01]  /*0550*/  IMAD R5, R0, UR4, RZ ;  /* 0x0000000400057c24 */ /* 0x008fe2000f8e02ff */
[----:B------:R-:W-:Y:S02]  /*0560*/  UMOV UR4, URZ ;  /* 0x000000ff00047c82 */ /* 0x000fe40008000000 */
[----:B------:R-:W-:-:S04]  /*0570*/  ISETP.LT.U32.AND P0, PT, R2, UR7, PT ;  /* 0x0000000702007c0c */ /* 0x000fc8000bf01070 */
[----:B------:R-:W-:Y:S01]  /*0580*/  ISETP.GT.U32.AND.EX P0, PT, R3, RZ, PT, P0 ;  /* 0x000000ff0300720c */ /* 0x000fe20003f04100 */
[----:B------:R-:W-:-:S12]  /*0590*/  IMAD.MOV.U32 R3, RZ, RZ, RZ ;  /* 0x000000ffff037224 */ /* 0x000fd800078e00ff */
[----:B------:R-:W-:Y:S05]  /*05a0*/  @!P0 BRA `(.L_x_268) ;  /* 0x0000000800748947 */ /* 0x000fea0003800000 */
[----:B------:R-:W-:Y:S01]  /*05b0*/  IMAD.IADD R7, R5, 0x1, R2 ;  /* 0x0000000105077824 */ /* 0x000fe200078e0202 */
[----:B------:R-:W-:Y:S01]  /*05c0*/  MOV R6, UR7 ;  /* 0x0000000700067c02 */ /* 0x000fe20008000f00 */
[----:B------:R-:W-:Y:S01]  /*05d0*/  IMAD.U32 R4, RZ, RZ, UR13 ;  /* 0x0000000dff047e24 */ /* 0x000fe2000f8e00ff */
[----:B------:R-:W-:Y:S01]  /*05e0*/  BSSY.RECONVERGENT B1, `(.L_x_269) ;  /* 0x0000029000017945 */ /* 0x000fe20003800200 */
[----:B------:R-:W-:Y:S01]  /*05f0*/  IMAD.U32 R8, RZ, RZ, UR13 ;  /* 0x0000000dff087e24 */ /* 0x000fe2000f8e00ff */
[C---:B------:R-:W-:Y:S01]  /*0600*/  ISETP.LT.U32.AND P1, PT, R7.reuse, UR7, PT ;  /* 0x0000000707007c0c */ /* 0x040fe2000bf21070 */
[----:B------:R-:W-:Y:S01]  /*0610*/  IMAD.MOV.U32 R9, RZ, RZ, -0x1 ;  /* 0xffffffffff097424 */ /* 0x000fe200078e00ff */
[----:B------:R-:W-:Y:S02]  /*0620*/  ISETP.LT.U32.AND P0, PT, R7, UR7, PT ;  /* 0x0000000707007c0c */ /* 0x000fe4000bf01070 */
[----:B------:R-:W-:Y:S02]  /*0630*/  ISETP.GT.U32.AND.EX P1, PT, R4, RZ, PT, P1 ;  /* 0x000000ff0400720c */ /* 0x000fe40003f24110 */
[----:B------:R-:W-:Y:S01]  /*0640*/  ISETP.GT.U32.AND.EX P0, PT, R8, RZ, PT, P0 ;  /* 0x000000ff0800720c */ /* 0x000fe20003f04100 */
[----:B------:R-:W-:Y:S01]  /*0650*/  IMAD.U32 R8, RZ, RZ, UR13 ;  /* 0x0000000dff087e24 */ /* 0x000fe2000f8e00ff */
[----:B------:R-:W-:-:S02]  /*0660*/  SEL R6, R6, R7, P1 ;  /* 0x0000000706067207 */ /* 0x000fc40000800000 */
[----:B------:R-:W-:Y:S02]  /*0670*/  SEL R4, RZ, 0x1, !P0 ;  /* 0x00000001ff047807 */ /* 0x000fe40004000000 */
        /* <DEDUP_REMOVED lines=13> */
[----:B------:R-:W-:-:S04]  /*0750*/  IMAD.HI.U32 R7, R7, R9, R6 ;  /* 0x0000000907077227 */ /* 0x000fc800078e0006 */
[----:B------:R-:W-:Y:S02]  /*0760*/  IMAD.MOV.U32 R9, RZ, RZ, RZ ;  /* 0x000000ffff097224 */ /* 0x000fe400078e00ff */
[----:B------:R-:W-:-:S04]  /*0770*/  IMAD.HI.U32 R7, R7, R12, RZ ;  /* 0x0000000c07077227 */ /* 0x000fc800078e00ff */
[----:B------:R-:W-:-:S04]  /*0780*/  IMAD.MOV R10, RZ, RZ, -R7 ;  /* 0x000000ffff0a7224 */ /* 0x000fc800078e0a07 */
[----:B------:R-:W-:-:S05]  /*0790*/  IMAD R10, R5, R10, R12 ;  /* 0x0000000a050a7224 */ /* 0x000fca00078e020c */
[----:B------:R-:W-:-:S13]  /*07a0*/  ISETP.GE.U32.AND P0, PT, R10, R5, PT ;  /* 0x000000050a00720c */ /* 0x000fda0003f06070 */
[----:B------:R-:W-:Y:S01]  /*07b0*/  @P0 IADD3 R10, PT, PT, -R5, R10, RZ ;  /* 0x0000000a050a0210 */ /* 0x000fe20007ffe1ff */
[----:B------:R-:W-:-:S03]  /*07c0*/  @P0 VIADD R7, R7, 0x1 ;  /* 0x0000000107070836 */ /* 0x000fc60000000000 */
[----:B------:R-:W-:-:S13]  /*07d0*/  ISETP.GE.U32.AND P1, PT, R10, R5, PT ;  /* 0x000000050a00720c */ /* 0x000fda0003f26070 */
[----:B------:R-:W-:Y:S01]  /*07e0*/  @P1 VIADD R7, R7, 0x1 ;  /* 0x0000000107071836 */ /* 0x000fe20000000000 */
[----:B------:R-:W-:-:S05]  /*07f0*/  @!P2 LOP3.LUT R7, RZ, R5, RZ, 0x33, !PT ;  /* 0x00000005ff07a212 */ /* 0x000fca00078e33ff */
[----:B------:R-:W-:Y:S01]  /*0800*/  IMAD.MOV.U32 R8, RZ, RZ, R7 ;  /* 0x000000ffff087224 */ /* 0x000fe200078e0007 */
[----:B------:R-:W-:Y:S06]  /*0810*/  BRA `(.L_x_271) ;  /* 0x0000000000147947 */ /* 0x000fec0003800000 */
.L_x_270:
[----:B------:R-:W-:Y:S01]  /*0820*/  IMAD.MOV.U32 R9, RZ, RZ, R12 ;  /* 0x000000ffff097224 */ /* 0x000fe200078e000c */
[----:B------:R-:W-:-:S07]  /*0830*/  MOV R8, 0x850 ;  /* 0x0000085000087802 */ /* 0x000fce0000000f00 */
[----:B------:R-:W-:Y:S05]  /*0840*/  CALL.REL.NOINC `($__internal_1_$__cuda_sm20_div_u64) ;  /* 0x0000001400747944 */ /* 0x000fea0003c00000 */
[----:B------:R-:W-:Y:S01]  /*0850*/  IMAD.MOV.U32 R8, RZ, RZ, R6 ;  /* 0x000000ffff087224 */ /* 0x000fe200078e0006 */
[----:B------:R-:W-:-:S07]  /*0860*/  MOV R9, R7 ;  /* 0x0000000700097202 */ /* 0x000fce0000000f00 */
.L_x_271:
[----:B------:R-:W-:Y:S05]  /*0870*/  BSYNC.RECONVERGENT B1 ;  /* 0x0000000000017941 */ /* 0x000fea0003800200 */
.L_x_269:
[----:B------:R-:W-:Y:S01]  /*0880*/  IADD3 R12, P0, PT, R8, R4, RZ ;  /* 0x00000004080c7210 */ /* 0x000fe20007f1e0ff */
[----:B------:R-:W1:Y:S01]  /*0890*/  LDC R6, c[0x0][0x3a0] ;  /* 0x0000e800ff067b82 */ /* 0x000e620000000800 */
[----:B------:R-:W-:Y:S01]  /*08a0*/  BSSY.RECONVERGENT B1, `(.L_x_272) ;  /* 0x0000030000017945 */ /* 0x000fe20003800200 */
[----:B------:R-:W-:Y:S01]  /*08b0*/  IMAD.MOV.U32 R27, RZ, RZ, R2 ;  /* 0x000000ffff1b7224 */ /* 0x000fe200078e0002 */
[C---:B------:R-:W-:Y:S01]  /*08c0*/  LOP3.LUT R4, R12.reuse, 0x3, RZ, 0xc0, !PT ;  /* 0x000000030c047812 */ /* 0x040fe200078ec0ff */
[----:B------:R-:W-:Y:S01]  /*08d0*/  IMAD.X R8, RZ, RZ, R9, P0 ;  /* 0x000000ffff087224 */ /* 0x000fe200000e0609 */
[----:B------:R-:W-:Y:S02]  /*08e0*/  ISETP.GE.U32.AND P0, PT, R12, 0x3, PT ;  /* 0x000000030c00780c */ /* 0x000fe40003f06070 */
[----:B------:R-:W-:Y:S01]  /*08f0*/  ISETP.NE.U32.AND P1, PT, R4, 0x3, PT ;  /* 0x000000030400780c */ /* 0x000fe20003f25070 */
[----:B------:R-:W-:Y:S01]  /*0900*/  IMAD.MOV.U32 R4, RZ, RZ, R3 ;  /* 0x000000ffff047224 */ /* 0x000fe200078e0003 */
[----:B------:R-:W-:-:S02]  /*0910*/  ISETP.GE.U32.AND.EX P0, PT, R8, RZ, PT, P0 ;  /* 0x000000ff0800720c */ /* 0x000fc40003f06100 */
[----:B------:R-:W-:Y:S02]  /*0920*/  ISETP.NE.AND.EX P1, PT, RZ, RZ, PT, P1 ;  /* 0x000000ffff00720c */ /* 0x000fe40003f25310 */
[----:B-1----:R-:W-:-:S11]  /*0930*/  SHF.R.S32.HI R11, RZ, 0x1f, R6 ;  /* 0x0000001fff0b7819 */ /* 0x002fd60000011406 */
[----:B------:R-:W-:Y:S05]  /*0940*/  @!P1 BRA `(.L_x_273) ;  /* 0x0000000000949947 */ /* 0x000fea0003800000 */
[----:B------:R-:W1:Y:S01]  /*0950*/  S2UR UR8, SR_CgaCtaId ;  /* 0x00000000000879c3 */ /* 0x000e620000008800 */
[----:B------:R-:W2:Y:S01]  /*0960*/  LDCU.64 UR14, c[0x0][0x398] ;  /* 0x00007300ff0e77ac */ /* 0x000ea20008000a00 */
[----:B------:R-:W-:Y:S02]  /*0970*/  VIADD R12, R12, 0x1 ;  /* 0x000000010c0c7836 */ /* 0x000fe40000000000 */
[----:B------:R-:W-:Y:S01]  /*0980*/  IMAD R8, R0, UR11, RZ ;  /* 0x0000000b00087c24 */ /* 0x000fe2000f8e02ff */
[----:B------:R-:W-:Y:S01]  /*0990*/  USHF.L.U32 UR5, UR22, 0x2, URZ ;  /* 0x0000000216057899 */ /* 0x000fe200080006ff */
[----:B------:R-:W-:Y:S01]  /*09a0*/  IMAD.MOV.U32 R27, RZ, RZ, R2 ;  /* 0x000000ffff1b7224 */ /* 0x000fe200078e0002 */
[----:B------:R-:W-:Y:S01]  /*09b0*/  USHF.L.U64.HI UR9, UR22, 0x2, UR12 ;  /* 0x0000000216097899 */ /* 0x000fe2000801020c */
[----:B------:R-:W-:Y:S01]  /*09c0*/  LOP3.LUT R12, R12, 0x3, RZ, 0xc0, !PT ;  /* 0x000000030c0c7812 */ /* 0x000fe200078ec0ff */
[----:B------:R-:W-:Y:S02]  /*09d0*/  IMAD R10, R8, UR10, RZ ;  /* 0x0000000a080a7c24 */ /* 0x000fe4000f8e02ff */
[----:B------:R-:W-:Y:S01]  /*09e0*/  LEA R7, P1, R2, UR5, 0x2 ;  /* 0x0000000502077c11 */ /* 0x000fe2000f8210ff */
[----:B------:R-:W-:-:S02]  /*09f0*/  UMOV UR5, 0x400 ;  /* 0x0000040000057882 */ /* 0x000fc40000000000 */
[----:B------:R-:W-:Y:S01]  /*0a00*/  UIADD3 UR5, UPT, UPT, UR5, 0x80, URZ ;  /* 0x0000008005057890 */ /* 0x000fe2000fffe0ff */
[----:B------:R-:W-:Y:S02]  /*0a10*/  LEA.HI.X R4, R2, UR9, R3, 0x2, P1 ;  /* 0x0000000902047c11 */ /* 0x000fe400088f1403 */
[----:B------:R-:W-:Y:S02]  /*0a20*/  IADD3 R12, P1, PT, RZ, -R12, RZ ;  /* 0x8000000cff0c7210 */ /* 0x000fe40007f3e0ff */
[----:B--2---:R-:W-:-:S03]  /*0a30*/  IADD3 R14, P2, P3, R7, UR14, R6 ;  /* 0x0000000e070e7c10 */ /* 0x004fc6000fb5e006 */
[----:B------:R-:W-:Y:S01]  /*0a40*/  IMAD.X R13, RZ, RZ, -0x1, P1 ;  /* 0xffffffffff0d7424 */ /* 0x000fe200008e06ff */
[----:B------:R-:W-:Y:S01]  /*0a50*/  IADD3.X R15, PT, PT, R4, UR15, R11, P2, P3 ;  /* 0x0000000f040f7c10 */ /* 0x000fe200097e640b */
[----:B-1----:R-:W-:Y:S01]  /*0a60*/  ULEA UR5, UR8, UR5, 0x18 ;  /* 0x0000000508057291 */ /* 0x002fe2000f8ec0ff */
[----:B------:R-:W-:-:S05]  /*0a70*/  MOV R4, R3 ;  /* 0x0000000300047202 */ /* 0x000fca0000000f00 */
[----:B------:R-:W-:-:S04]  /*0a80*/  VIADD R7, R6, UR5 ;  /* 0x0000000506077c36 */ /* 0x000fc80008000000 */
[----:B------:R-:W-:-:S07]  /*0a90*/  IMAD R7, R2, 0x4, R7 ;  /* 0x0000000402077824 */ /* 0x000fce00078e0207 */
.L_x_274:
        /* <DEDUP_REMOVED lines=13> */
[----:B------:R-:W-:-:S02]  /*0b70*/  ISETP.NE.AND.EX P1, PT, R13, RZ, PT, P1 ;  /* 0x000000ff0d00720c */ /* 0x000fc40003f25310 */
[----:B-1----:R-:W-:-:S11]  /*0b80*/  LEA R7, R10, R7, 0x2 ;  /* 0x000000070a077211 */ /* 0x002fd600078e10ff */
[----:B------:R-:W-:Y:S05]  /*0b90*/  @P1 BRA `(.L_x_274) ;  /* 0xfffffffc00c01947 */ /* 0x000fea000383ffff */
.L_x_273:
[----:B------:R-:W-:Y:S05]  /*0ba0*/  BSYNC.RECONVERGENT B1 ;  /* 0x0000000000017941 */ /* 0x000fea0003800200 */
.L_x_272:
[----:B------:R-:W-:Y:S05]  /*0bb0*/  @!P0 BRA `(.L_x_268) ;  /* 0x0000000000f08947 */ /* 0x000fea0003800000 */
[----:B------:R-:W1:Y:S01]  /*0bc0*/  LDCU.64 UR14, c[0x0][0x398] ;  /* 0x00007300ff0e77ac */ /* 0x000e620008000a00 */
[----:B------:R-:W2:Y:S01]  /*0bd0*/  S2UR UR9, SR_CgaCtaId ;  /* 0x00000000000979c3 */ /* 0x000ea20000008800 */
[----:B------:R-:W-:Y:S01]  /*0be0*/  IMAD.SHL.U32 R9, R5, 0x4, RZ ;  /* 0x0000000405097824 */ /* 0x000fe200078e00ff */
[----:B------:R-:W-:Y:S01]  /*0bf0*/  UMOV UR8, 0x400 ;  /* 0x0000040000087882 */ /* 0x000fe20000000000 */
[----:B------:R-:W-:Y:S01]  /*0c00*/  IMAD R21, R0, UR11, RZ ;  /* 0x0000000b00157c24 */ /* 0x000fe2000f8e02ff */
[----:B------:R-:W-:Y:S01]  /*0c10*/  UIADD3 UR8, UPT, UPT, UR8, 0x80, URZ ;  /* 0x0000008008087890 */ /* 0x000fe2000fffe0ff */
[----:B------:R-:W-:Y:S02]  /*0c20*/  UMOV UR5, URZ ;  /* 0x000000ff00057c82 */ /* 0x000fe40008000000 */
[----:B------:R-:W-:Y:S01]  /*0c30*/  IMAD R21, R21, UR10, RZ ;  /* 0x0000000a15157c24 */ /* 0x000fe2000f8e02ff */
[----:B-1----:R-:W-:Y:S01]  /*0c40*/  IADD3 R25, P0, PT, R6, UR14, RZ ;  /* 0x0000000e06197c10 */ /* 0x002fe2000ff1e0ff */
[----:B------:R-:W-:-:S03]  /*0c50*/  USHF.L.U64.HI UR14, UR22, 0x2, UR12 ;  /* 0x00000002160e7899 */ /* 0x000fc6000801020c */
[----:B------:R-:W-:Y:S01]  /*0c60*/  IADD3.X R7, PT, PT, R11, UR15, RZ, P0, !PT ;  /* 0x0000000f0b077c10 */ /* 0x000fe200087fe4ff */
[----:B------:R-:W-:Y:S02]  /*0c70*/  USHF.L.U32 UR15, UR22, 0x2, URZ ;  /* 0x00000002160f7899 */ /* 0x000fe400080006ff */
[C---:B------:R-:W-:Y:S01]  /*0c80*/  IADD3 R8, P0, PT, R27.reuse, UR22, RZ ;  /* 0x000000161b087c10 */ /* 0x040fe2000ff1e0ff */
[----:B--2---:R-:W-:Y:S01]  /*0c90*/  ULEA UR8, UR9, UR8, 0x18 ;  /* 0x0000000809087291 */ /* 0x004fe2000f8ec0ff */
[----:B------:R-:W-:Y:S02]  /*0ca0*/  SHF.R.U32.HI R11, RZ, 0x1e, R5 ;  /* 0x0000001eff0b7819 */ /* 0x000fe40000011605 */
[----:B------:R-:W-:Y:S01]  /*0cb0*/  IADD3.X R15, PT, PT, R4, UR12, RZ, P0, !PT ;  /* 0x0000000c040f7c10 */ /* 0x000fe200087fe4ff */
[----:B------:R-:W-:Y:S01]  /*0cc0*/  IMAD.SHL.U32 R14, R8, 0x4, RZ ;  /* 0x00000004080e7824 */ /* 0x000fe200078e00ff */
[----:B------:R-:W-:Y:S01]  /*0cd0*/  LEA R10, P0, R27, UR15, 0x2 ;  /* 0x0000000f1b0a7c11 */ /* 0x000fe2000f8010ff */
[----:B------:R-:W-:Y:S01]  /*0ce0*/  VIADD R6, R6, UR8 ;  /* 0x0000000806067c36 */ /* 0x000fe20008000000 */
[----:B------:R-:W-:-:S02]  /*0cf0*/  SHF.L.U64.HI R15, R8, 0x2, R15 ;  /* 0x00000002080f7819 */ /* 0x000fc4000001020f */
[C---:B------:R-:W-:Y:S01]  /*0d00*/  LEA.HI.X R12, R27.reuse, UR14, R4, 0x2, P0 ;  /* 0x0000000e1b0c7c11 */ /* 0x040fe200080f1404 */
[----:B------:R-:W-:Y:S01]  /*0d10*/  IMAD R8, R27, 0x4, R6 ;  /* 0x000000041b087824 */ /* 0x000fe200078e0206 */
[-C--:B------:R-:W-:Y:S01]  /*0d20*/  IADD3 R20, P1, PT, R9, R10.reuse, RZ ;  /* 0x0000000a09147210 */ /* 0x080fe20007f3e0ff */
[C---:B------:R-:W-:Y:S01]  /*0d30*/  IMAD.WIDE.U32 R14, R5.reuse, 0xc, R14 ;  /* 0x0000000c050e7825 */ /* 0x040fe200078e000e */
[----:B------:R-:W-:Y:S02]  /*0d40*/  LEA R13, P0, R5, R10, 0x3 ;  /* 0x0000000a050d7211 */ /* 0x000fe400078018ff */
[----:B------:R-:W-:Y:S01]  /*0d50*/  LEA R22, R21, R8, 0x2 ;  /* 0x0000000815167211 */ /* 0x000fe200078e10ff */
[----:B------:R-:W-:Y:S01]  /*0d60*/  IMAD.X R26, R11, 0x1, R12, P1 ;  /* 0x000000010b1a7824 */ /* 0x000fe200008e060c */
[----:B------:R-:W-:Y:S01]  /*0d70*/  LEA.HI.X R24, R5, R12, RZ, 0x3, P0 ;  /* 0x0000000c05187211 */ /* 0x000fe200000f1cff */
[----:B------:R-:W-:Y:S02]  /*0d80*/  VIADD R28, R15, UR5 ;  /* 0x000000050f1c7c36 */ /* 0x000fe40008000000 */
[----:B------:R-:W-:-:S02]  /*0d90*/  IMAD R23, R21, 0x8, R8 ;  /* 0x0000000815177824 */ /* 0x000fc400078e0208 */
[----:B------:R-:W-:-:S07]  /*0da0*/  IMAD R6, R21, 0xc, R8 ;  /* 0x0000000c15067824 */ /* 0x000fce00078e0208 */
.L_x_275:
[----:B------:R-:W-:-:S05]  /*0db0*/  IADD3 R18, P0, PT, R25, R10, RZ ;  /* 0x0000000a19127210 */ /* 0x000fca0007f1e0ff */
[----:B------:R-:W-:Y:S01]  /*0dc0*/  IMAD.X R19, R7, 0x1, R12, P0 ;  /* 0x0000000107137824 */ /* 0x000fe200000e060c */
[----:B------:R-:W-:-:S04]  /*0dd0*/  IADD3 R16, P0, PT, R25, R20, RZ ;  /* 0x0000001419107210 */ /* 0x000fc80007f1e0ff */
[----:B------:R-:W-:Y:S01]  /*0de0*/  @!PT LDS RZ, [RZ] ;  /* 0x00000000fffff984 */ /* 0x000fe20000000800 */
[----:B------:R-:W-:Y:S01]  /*0df0*/  @!PT LDS RZ, [RZ] ;  /* 0x00000000fffff984 */ /* 0x000fe20000000800 */
[----:B------:R-:W-:Y:S01]  /*0e00*/  @!PT LDS RZ, [RZ] ;  /* 0x00000000fffff984 */ /* 0x000fe20000000800 */
[----:B------:R1:W-:Y:S01]  /*0e10*/  LDGSTS.E [R8], desc[UR20][R18.64] ;  /* 0x0000000012087fae */ /* 0x0003e2000b9a1014 */
[----:B------:R-:W-:-:S05]  /*0e20*/  IMAD.X R17, R7, 0x1, R26, P0 ;  /* 0x0000000107117824 */ /* 0x000fca00000e061a */
[----:B------:R2:W-:Y:S01]  /*0e30*/  LDGSTS.E [R22], desc[UR20][R16.64] ;  /* 0x0000000010167fae */ /* 0x0005e2000b9a1014 */
[----:B-1----:R-:W-:Y:S01]  /*0e40*/  IMAD R8, R21, 0x10, R8 ;  /* 0x0000001015087824 */ /* 0x002fe200078e0208 */
[----:B--2---:R-:W-:Y:S01]  /*0e50*/  IADD3 R16, P0, PT, R25, R13, RZ ;  /* 0x0000000d19107210 */ /* 0x004fe20007f1e0ff */
[----:B------:R-:W-:-:S04]  /*0e60*/  IMAD R22, R21, 0x10, R22 ;  /* 0x0000001015167824 */ /* 0x000fc800078e0216 */
[----:B------:R-:W-:Y:S01]  /*0e70*/  IMAD.X R17, R7, 0x1, R24, P0 ;  /* 0x0000000107117824 */ /* 0x000fe200000e0618 */
[----:B------:R-:W-:-:S04]  /*0e80*/  IADD3 R18, P0, PT, R25, R14, RZ ;  /* 0x0000000e19127210 */ /* 0x000fc80007f1e0ff */
[----:B------:R1:W-:Y:S01]  /*0e90*/  LDGSTS.E [R23], desc[UR20][R16.64] ;  /* 0x0000000010177fae */ /* 0x0003e2000b9a1014 */
[----:B------:R-:W-:Y:S01]  /*0ea0*/  IMAD.X R19, R7, 0x1, R28, P0 ;  /* 0x0000000107137824 */ /* 0x000fe200000e061c */
[----:B------:R-:W-:-:S04]  /*0eb0*/  IADD3 R27, P0, PT, R9, R27, RZ ;  /* 0x0000001b091b7210 */ /* 0x000fc80007f1e0ff */
[----:B------:R2:W-:Y:S01]  /*0ec0*/  LDGSTS.E [R6], desc[UR20][R18.64] ;  /* 0x0000000012067fae */ /* 0x0005e2000b9a1014 */
[----:B------:R-:W-:Y:S01]  /*0ed0*/  IMAD.X R4, R11, 0x1, R4, P0 ;  /* 0x000000010b047824 */ /* 0x000fe200000e0604 */
[----:B------:R-:W-:-:S04]  /*0ee0*/  ISETP.GE.U32.AND P0, PT, R27, UR7, PT ;  /* 0x000000071b007c0c */ /* 0x000fc8000bf06070 */
[----:B------:R-:W-:Y:S01]  /*0ef0*/  ISETP.GE.U32.AND.EX P0, PT, R4, UR13, PT, P0 ;  /* 0x0000000d04007c0c */ /* 0x000fe2000bf06100 */
[----:B-1----:R-:W-:Y:S01]  /*0f00*/  IMAD.MOV.U32 R16, RZ, RZ, R25 ;  /* 0x000000ffff107224 */ /* 0x002fe200078e0019 */
[----:B------:R-:W-:Y:S02]  /*0f10*/  MOV R17, R7 ;  /* 0x0000000700117202 */ /* 0x000fe40000000f00 */
[C---:B------:R-:W-:Y:S01]  /*0f20*/  LEA R23, R21.reuse, R23, 0x4 ;  /* 0x0000001715177211 */ /* 0x040fe200078e20ff */
[----:B--2---:R-:W-:Y:S02]  /*0f30*/  IMAD R6, R21, 0x10, R6 ;  /* 0x0000001015067824 */ /* 0x004fe400078e0206 */
[----:B------:R-:W-:-:S04]  /*0f40*/  IMAD.WIDE.U32 R16, R5, 0x10, R16 ;  /* 0x0000001005107825 */ /* 0x000fc800078e0010 */
[----:B------:R-:W-:Y:S02]  /*0f50*/  IMAD.MOV.U32 R25, RZ, RZ, R16 ;  /* 0x000000ffff197224 */ /* 0x000fe400078e0010 */
[----:B------:R-:W-:Y:S01]  /*0f60*/  IMAD.MOV.U32 R7, RZ, RZ, R17 ;  /* 0x000000ffff077224 */ /* 0x000fe200078e0011 */
[----:B------:R-:W-:Y:S06]  /*0f70*/  @!P0 BRA `(.L_x_275) ;  /* 0xfffffffc008c8947 */ /* 0x000fec000383ffff */
.L_x_268:
[----:B------:R-:W-:Y:S05]  /*0f80*/  BSYNC.RECONVERGENT B0 ;  /* 0x0000000000007941 */ /* 0x000fea0003800200 */
.L_x_267:
[----:B------:R-:W-:Y:S01]  /*0f90*/  IMAD.U32 R4, RZ, RZ, UR13 ;  /* 0x0000000dff047e24 */ /* 0x000fe2000f8e00ff */
[----:B------:R-:W-:Y:S01]  /*0fa0*/  ISETP.LT.U32.AND P0, PT, R2, UR7, PT ;  /* 0x0000000702007c0c */ /* 0x000fe2000bf01070 */
[----:B------:R-:W0:Y:S01]  /*0fb0*/  LDGDEPBAR ;  /* 0x00000000000079af */ /* 0x000e220000000000 */
[----:B------:R-:W-:Y:S02]  /*0fc0*/  BSSY.RECONVERGENT B0, `(.L_x_276) ;  /* 0x000009f000007945 */ /* 0x000fe40003800200 */
[----:B------:R-:W-:-:S13]  /*0fd0*/  ISETP.GT.U32.AND.EX P0, PT, R4, R3, PT, P0 ;  /* 0x000000030400720c */ /* 0x000fda0003f04100 */
[----:B------:R-:W-:Y:S05]  /*0fe0*/  @!P0 BRA `(.L_x_277) ;  /* 0x0000000800708947 */ /* 0x000fea0003800000 */
[----:B------:R-:W-:Y:S01]  /*0ff0*/  IMAD.IADD R9, R5, 0x1, R2 ;  /* 0x0000000105097824 */ /* 0x000fe200078e0202 */
[----:B------:R-:W-:Y:S01]  /*1000*/  MOV R6, UR7 ;  /* 0x0000000700067c02 */ /* 0x000fe20008000f00 */
[----:B------:R-:W-:Y:S01]  /*1010*/  IMAD.U32 R4, RZ, RZ, UR13 ;  /* 0x0000000dff047e24 */ /* 0x000fe2000f8e00ff */
[----:B------:R-:W-:Y:S01]  /*1020*/  BSSY.RECONVERGENT B1, `(.L_x_278) ;  /* 0x0000027000017945 */ /* 0x000fe20003800200 */
[----:B------:R-:W-:Y:S01]  /*1030*/  IMAD.U32 R7, RZ, RZ, UR13 ;  /* 0x0000000dff077e24 */ /* 0x000fe2000f8e00ff */
[C---:B------:R-:W-:Y:S01]  /*1040*/  ISETP.LT.U32.AND P0, PT, R9.reuse, UR7, PT ;  /* 0x0000000709007c0c */ /* 0x040fe2000bf01070 */
[----:B------:R-:W-:Y:S01]  /*1050*/  IMAD.U32 R10, RZ, RZ, UR13 ;  /* 0x0000000dff0a7e24 */ /* 0x000fe2000f8e00ff */
[----:B------:R-:W-:Y:S02]  /*1060*/  ISETP.LT.U32.AND P1, PT, R9, UR7, PT ;  /* 0x0000000709007c0c */ /* 0x000fe4000bf21070 */
[----:B------:R-:W-:Y:S02]  /*1070*/  ISETP.GT.U32.AND.EX P0, PT, R4, RZ, PT, P0 ;  /* 0x000000ff0400720c */ /* 0x000fe40003f04100 */
[----:B------:R-:W-:Y:S01]  /*1080*/  ISETP.GT.U32.AND.EX P1, PT, R7, RZ, PT, P1 ;  /* 0x000000ff0700720c */ /* 0x000fe20003f24110 */
[----:B------:R-:W-:Y:S01]  /*1090*/  IMAD.MOV.U32 R7, RZ, RZ, -0x1 ;  /* 0xffffffffff077424 */ /* 0x000fe200078e00ff */
        /* <DEDUP_REMOVED lines=12> */
[----:B-1----:R-:W-:-:S06]  /*1160*/  VIADD R7, R10, 0xffffffe ;  /* 0x0ffffffe0a077836 */ /* 0x002fcc0000000000 */
[----:B------:R-:W1:Y:S02]  /*1170*/  F2I.FTZ.U32.TRUNC.NTZ R7, R7 ;  /* 0x0000000700077305 */ /* 0x000e64000021f000 */
[----:B-1----:R-:W-:-:S04]  /*1180*/  IMAD R11, R11, R7, RZ ;  /* 0x000000070b0b7224 */ /* 0x002fc800078e02ff */
[----:B------:R-:W-:-:S06]  /*1190*/  IMAD.HI.U32 R6, R7, R11, R6 ;  /* 0x0000000b07067227 */ /* 0x000fcc00078e0006 */
[----:B------:R-:W-:-:S05]  /*11a0*/  IMAD.HI.U32 R8, R6, R9, RZ ;  /* 0x0000000906087227 */ /* 0x000fca00078e00ff */
[----:B------:R-:W-:-:S05]  /*11b0*/  IADD3 R6, PT, PT, -R8, RZ, RZ ;  /* 0x000000ff08067210 */ /* 0x000fca0007ffe1ff */
[----:B------:R-:W-:Y:S02]  /*11c0*/  IMAD R6, R5, R6, R9 ;  /* 0x0000000605067224 */ /* 0x000fe400078e0209 */
[----:B------:R-:W-:-:S03]  /*11d0*/  IMAD.MOV.U32 R9, RZ, RZ, RZ ;  /* 0x000000ffff097224 */ /* 0x000fc600078e00ff */
[----:B------:R-:W-:-:S13]  /*11e0*/  ISETP.GE.U32.AND P0, PT, R6, R5, PT ;  /* 0x000000050600720c */ /* 0x000fda0003f06070 */
[----:B------:R-:W-:Y:S02]  /*11f0*/  @P0 IMAD.IADD R6, R6, 0x1, -R5 ;  /* 0x0000000106060824 */ /* 0x000fe400078e0a05 */
[----:B------:R-:W-:-:S03]  /*1200*/  @P0 VIADD R8, R8, 0x1 ;  /* 0x0000000108080836 */ /* 0x000fc60000000000 */
[----:B------:R-:W-:-:S13]  /*1210*/  ISETP.GE.U32.AND P1, PT, R6, R5, PT ;  /* 0x000000050600720c */ /* 0x000fda0003f26070 */
[----:B------:R-:W-:Y:S01]  /*1220*/  @P1 VIADD R8, R8, 0x1 ;  /* 0x0000000108081836 */ /* 0x000fe20000000000 */
[----:B------:R-:W-:Y:S01]  /*1230*/  @!P2 LOP3.LUT R8, RZ, R5, RZ, 0x33, !PT ;  /* 0x00000005ff08a212 */ /* 0x000fe200078e33ff */
[----:B------:R-:W-:Y:S06]  /*1240*/  BRA `(.L_x_280) ;  /* 0x0000000000107947 */ /* 0x000fec0003800000 */
.L_x_279:
[----:B------:R-:W-:-:S07]  /*1250*/  MOV R8, 0x1270 ;  /* 0x0000127000087802 */ /* 0x000fce0000000f00 */
[----:B------:R-:W-:Y:S05]  /*1260*/  CALL.REL.NOINC `($__internal_1_$__cuda_sm20_div_u64) ;  /* 0x0000000800ec7944 */ /* 0x000fea0003c00000 */
[----:B------:R-:W-:Y:S01]  /*1270*/  IMAD.MOV.U32 R8, RZ, RZ, R6 ;  /* 0x000000ffff087224 */ /* 0x000fe200078e0006 */
[----:B------:R-:W-:-:S07]  /*1280*/  MOV R9, R7 ;  /* 0x0000000700097202 */ /* 0x000fce0000000f00 */
.L_x_280:
[----:B------:R-:W-:Y:S05]  /*1290*/  BSYNC.RECONVERGENT B1 ;  /* 0x0000000000017941 */ /* 0x000fea0003800200 */
.L_x_278:
[----:B------:R-:W-:Y:S01]  /*12a0*/  IADD3 R4, P0, PT, R8, R4, RZ ;  /* 0x0000000408047210 */ /* 0x000fe20007f1e0ff */
[----:B------:R-:W1:Y:S01]  /*12b0*/  LDC R6, c[0x0][0x3b0] ;  /* 0x0000ec00ff067b82 */ /* 0x000e620000000800 */
[----:B------:R-:W-:Y:S02]  /*12c0*/  BSSY.RECONVERGENT B1, `(.L_x_281) ;  /* 0x0000031000017945 */ /* 0x000fe40003800200 */
[C---:B------:R-:W-:Y:S01]  /*12d0*/  LOP3.LUT R7, R4.reuse, 0x3, RZ, 0xc0, !PT ;  /* 0x0000000304077812 */ /* 0x040fe200078ec0ff */
[----:B------:R-:W-:Y:S01]  /*12e0*/  IMAD.X R8, RZ, RZ, R9, P0 ;  /* 0x000000ffff087224 */ /* 0x000fe200000e0609 */
[----:B------:R-:W-:Y:S02]  /*12f0*/  ISETP.GE.U32.AND P0, PT, R4, 0x3, PT ;  /* 0x000000030400780c */ /* 0x000fe40003f06070 */
[----:B------:R-:W-:Y:S02]  /*1300*/  ISETP.NE.U32.AND P1, PT, R7, 0x3, PT ;  /* 0x000000030700780c */ /* 0x000fe40003f25070 */
[----:B------:R-:W-:Y:S01]  /*1310*/  ISETP.GE.U32.AND.EX P0, PT, R8, RZ, PT, P0 ;  /* 0x000000ff0800720c */ /* 0x000fe20003f06100 */
[----:B------:R-:W-:Y:S01]  /*1320*/  IMAD.U32 R8, RZ, RZ, UR22 ;  /* 0x00000016ff087e24 */ /* 0x000fe2000f8e00ff */
[----:B------:R-:W-:-:S04]  /*1330*/  ISETP.NE.AND.EX P1, PT, RZ, RZ, PT, P1 ;  /* 0x000000ffff00720c */ /* 0x000fc80003f25310 */
[----:B------:R-:W-:Y:S02]  /*1340*/  SHF.R.S32.HI R8, RZ, 0x1f, R8 ;  /* 0x0000001fff087819 */ /* 0x000fe40000011408 */
[----:B-1----:R-:W-:-:S07]  /*1350*/  SHF.R.S32.HI R16, RZ, 0x1f, R6 ;  /* 0x0000001fff107819 */ /* 0x002fce0000011406 */
[----:B------:R-:W-:Y:S05]  /*1360*/  @!P1 BRA `(.L_x_282) ;  /* 0x0000000000989947 */ /* 0x000fea0003800000 */
[----:B------:R-:W1:Y:S01]  /*1370*/  S2UR UR8, SR_CgaCtaId ;  /* 0x00000000000879c3 */ /* 0x000e620000008800 */
[----:B------:R-:W2:Y:S01]  /*1380*/  LDCU.64 UR14, c[0x0][0x3a8] ;  /* 0x00007500ff0e77ac */ /* 0x000ea20008000a00 */
[----:B------:R-:W-:Y:S02]  /*1390*/  IMAD.U32 R7, RZ, RZ, UR22 ;  /* 0x00000016ff077e24 */ /* 0x000fe4000f8e00ff */
[----:B------:R-:W-:Y:S01]  /*13a0*/  VIADD R9, R4, 0x1 ;  /* 0x0000000104097836 */ /* 0x000fe20000000000 */
[----:B------:R-:W-:Y:S01]  /*13b0*/  UMOV UR5, 0x400 ;  /* 0x0000040000057882 */ /* 0x000fe20000000000 */
[----:B------:R-:W-:Y:S01]  /*13c0*/  USHF.L.U32 UR9, UR22, 0x2, URZ ;  /* 0x0000000216097899 */ /* 0x000fe200080006ff */
[----:B------:R-:W-:Y:S01]  /*13d0*/  SHF.L.U64.HI R4, R7, 0x2, R8 ;  /* 0x0000000207047819 */ /* 0x000fe20000010208 */
[----:B------:R-:W3:Y:S01]  /*13e0*/  LDC R11, c[0x0][0x384] ;  /* 0x0000e100ff0b7b82 */ /* 0x000ee20000000800 */
[----:B------:R-:W-:Y:S01]  /*13f0*/  UIADD3 UR5, UPT, UPT, UR5, 0x80, URZ ;  /* 0x0000008005057890 */ /* 0x000fe2000fffe0ff */
[----:B------:R-:W-:Y:S01]  /*1400*/  LOP3.LUT R9, R9, 0x3, RZ, 0xc0, !PT ;  /* 0x0000000309097812 */ /* 0x000fe200078ec0ff */
[----:B------:R-:W-:Y:S01]  /*1410*/  IMAD R10, R0, UR11, RZ ;  /* 0x0000000b000a7c24 */ /* 0x000fe2000f8e02ff */
[----:B------:R-:W-:-:S02]  /*1420*/  LEA R7, P1, R2, UR9, 0x2 ;  /* 0x0000000902077c11 */ /* 0x000fc4000f8210ff */
[----:B------:R-:W-:Y:S01]  /*1430*/  IADD3 R9, P3, PT, RZ, -R9, RZ ;  /* 0x80000009ff097210 */ /* 0x000fe20007f7e0ff */
[----:B------:R-:W-:Y:S01]  /*1440*/  IMAD R14, R10, UR10, RZ ;  /* 0x0000000a0a0e7c24 */ /* 0x000fe2000f8e02ff */
[----:B------:R-:W-:Y:S02]  /*1450*/  LEA.HI.X R13, R2, R4, R3, 0x2, P1 ;  /* 0x00000004020d7211 */ /* 0x000fe400008f1403 */
[----:B--2---:R-:W-:-:S04]  /*1460*/  IADD3 R12, P1, P2, R7, UR14, R6 ;  /* 0x0000000e070c7c10 */ /* 0x004fc8000fa3e006 */
[----:B------:R-:W-:Y:S01]  /*1470*/  IADD3.X R13, PT, PT, R13, UR15, R16, P1, P2 ;  /* 0x0000000f0d0d7c10 */ /* 0x000fe20008fe4410 */
[----:B-1----:R-:W-:-:S06]  /*1480*/  ULEA UR5, UR8, UR5, 0x18 ;  /* 0x0000000508057291 */ /* 0x002fcc000f8ec0ff */
[----:B------:R-:W-:-:S05]  /*1490*/  VIADD R4, R6, UR5 ;  /* 0x0000000506047c36 */ /* 0x000fca0008000000 */
[----:B---3--:R-:W-:Y:S01]  /*14a0*/  LEA R7, R11, R4, 0x9 ;  /* 0x000000040b077211 */ /* 0x008fe200078e48ff */
[----:B------:R-:W-:-:S04]  /*14b0*/  IMAD.X R4, RZ, RZ, -0x1, P3 ;  /* 0xffffffffff047424 */ /* 0x000fc800018e06ff */
[----:B------:R-:W-:-:S07]  /*14c0*/  IMAD R7, R2, 0x4, R7 ;  /* 0x0000000402077824 */ /* 0x000fce00078e0207 */
.L_x_283:
        /* <DEDUP_REMOVED lines=16> */
.L_x_282:
[----:B------:R-:W-:Y:S05]  /*15d0*/  BSYNC.RECONVERGENT B1 ;  /* 0x0000000000017941 */ /* 0x000fea0003800200 */
.L_x_281:
[----:B------:R-:W-:Y:S05]  /*15e0*/  @!P0 BRA `(.L_x_277) ;  /* 0x0000000000f08947 */ /* 0x000fea0003800000 */
[----:B------:R-:W1:Y:S01]  /*15f0*/  S2UR UR8, SR_CgaCtaId ;  /* 0x00000000000879c3 */ /* 0x000e620000008800 */
[----:B------:R-:W2:Y:S01]  /*1600*/  LDCU.64 UR14, c[0x0][0x3a8] ;  /* 0x00007500ff0e77ac */ /* 0x000ea20008000a00 */
[----:B------:R-:W-:Y:S01]  /*1610*/  IMAD.U32 R9, RZ, RZ, UR22 ;  /* 0x00000016ff097e24 */ /* 0x000fe2000f8e00ff */
[----:B------:R-:W-:Y:S01]  /*1620*/  SHF.L.U32 R17, R5, 0x2, RZ ;  /* 0x0000000205117819 */ /* 0x000fe200000006ff */
[----:B------:R-:W-:Y:S01]  /*1630*/  IMAD R22, R0, UR11, RZ ;  /* 0x0000000b00167c24 */ /* 0x000fe2000f8e02ff */
[----:B------:R-:W-:Y:S01]  /*1640*/  UMOV UR5, 0x400 ;  /* 0x0000040000057882 */ /* 0x000fe20000000000 */
[----:B------:R-:W-:Y:S01]  /*1650*/  SHF.R.U32.HI R20, RZ, 0x1e, R5 ;  /* 0x0000001eff147819 */ /* 0x000fe20000011605 */
[----:B------:R-:W-:Y:S01]  /*1660*/  UIADD3 UR5, UPT, UPT, UR5, 0x80, URZ ;  /* 0x0000008005057890 */ /* 0x000fe2000fffe0ff */
[----:B------:R-:W3:Y:S01]  /*1670*/  LDC R7, c[0x0][0x384] ;  /* 0x0000e100ff077b82 */ /* 0x000ee20000000800 */
[----:B------:R-:W-:Y:S01]  /*1680*/  SHF.L.U64.HI R18, R9, 0x2, R8 ;  /* 0x0000000209127819 */ /* 0x000fe20000010208 */
[----:B------:R-:W-:Y:S01]  /*1690*/  IMAD R22, R22, UR10, RZ ;  /* 0x0000000a16167c24 */ /* 0x000fe2000f8e02ff */
[----:B--2---:R-:W-:-:S04]  /*16a0*/  IADD3 R4, P0, PT, R6, UR14, RZ ;  /* 0x0000000e06047c10 */ /* 0x004fc8000ff1e0ff */
[----:B------:R-:W-:Y:S01]  /*16b0*/  IADD3.X R16, PT, PT, R16, UR15, RZ, P0, !PT ;  /* 0x0000000f10107c10 */ /* 0x000fe200087fe4ff */
[----:B-1----:R-:W-:Y:S02]  /*16c0*/  ULEA UR5, UR8, UR5, 0x18 ;  /* 0x0000000508057291 */ /* 0x002fe4000f8ec0ff */
[----:B------:R-:W-:-:S04]  /*16d0*/  USHF.L.U32 UR8, UR22, 0x2, URZ ;  /* 0x0000000216087899 */ /* 0x000fc800080006ff */
[----:B------:R-:W-:Y:S01]  /*16e0*/  VIADD R6, R6, UR5 ;  /* 0x0000000506067c36 */ /* 0x000fe20008000000 */
[----:B------:R-:W-:-:S03]  /*16f0*/  UMOV UR5, URZ ;  /* 0x000000ff00057c82 */ /* 0x000fc60008000000 */
[----:B---3--:R-:W-:Y:S01]  /*1700*/  IMAD R23, R7, 0x200, R6 ;  /* 0x0000020007177824 */ /* 0x008fe200078e0206 */
[----:B------:R-:W-:-:S03]  /*1710*/  IADD3 R6, P0, PT, R2, UR22, RZ ;  /* 0x0000001602067c10 */ /* 0x000fc6000ff1e0ff */
[----:B------:R-:W-:Y:S02]  /*1720*/  IMAD R23, R2, 0x4, R23 ;  /* 0x0000000402177824 */ /* 0x000fe400078e0217 */
[----:B------:R-:W-:Y:S01]  /*1730*/  IMAD.X R7, R8, 0x1, R3, P0 ;  /* 0x0000000108077824 */ /* 0x000fe200000e0603 */
[----:B------:R-:W-:Y:S01]  /*1740*/  LEA R0, P0, R2, UR8, 0x2 ;  /* 0x0000000802007c11 */ /* 0x000fe2000f8010ff */
[C-C-:B------:R-:W-:Y:S01]  /*1750*/  IMAD R25, R22.reuse, 0x4, R23.reuse ;  /* 0x0000000416197824 */ /* 0x140fe200078e0217 */
[C---:B------:R-:W-:Y:S01]  /*1760*/  LEA R27, R22.reuse, R23, 0x3 ;  /* 0x00000017161b7211 */ /* 0x040fe200078e18ff */
[----:B------:R-:W-:Y:S01]  /*1770*/  IMAD R29, R22, 0xc, R23 ;  /* 0x0000000c161d7824 */ /* 0x000fe200078e0217 */
[C---:B------:R-:W-:Y:S01]  /*1780*/  SHF.L.U64.HI R7, R6.reuse, 0x2, R7 ;  /* 0x0000000206077819 */ /* 0x040fe20000010207 */
[----:B------:R-:W-:Y:S01]  /*1790*/  IMAD.SHL.U32 R6, R6, 0x4, RZ ;  /* 0x0000000406067824 */ /* 0x000fe200078e00ff */
[----:B------:R-:W-:Y:S02]  /*17a0*/  LEA.HI.X R18, R2, R18, R3, 0x2, P0 ;  /* 0x0000001202127211 */ /* 0x000fe400000f1403 */
[-C--:B------:R-:W-:Y:S01]  /*17b0*/  IADD3 R21, P0, PT, R17, R0.reuse, RZ ;  /* 0x0000000011157210 */ /* 0x080fe20007f1e0ff */
[C---:B------:R-:W-:Y:S01]  /*17c0*/  IMAD.WIDE.U32 R6, R5.reuse, 0xc, R6 ;  /* 0x0000000c05067825 */ /* 0x040fe200078e0006 */
[----:B------:R-:W-:-:S03]  /*17d0*/  LEA R19, P1, R5, R0, 0x3 ;  /* 0x0000000005137211 */ /* 0x000fc600078218ff */
[----:B------:R-:W-:Y:S01]  /*17e0*/  IMAD.X R24, R20, 0x1, R18, P0 ;  /* 0x0000000114187824 */ /* 0x000fe200000e0612 */
[----:B------:R-:W-:Y:S01]  /*17f0*/  LEA.HI.X R26, R5, R18, RZ, 0x3, P1 ;  /* 0x00000012051a7211 */ /* 0x000fe200008f1cff */
[----:B------:R-:W-:-:S08]  /*1800*/  VIADD R28, R7, UR5 ;  /* 0x00000005071c7c36 */ /* 0x000fd00008000000 */
.L_x_284:
[C---:B------:R-:W-:Y:S02]  /*1810*/  IADD3 R12, P0, PT, R4.reuse, R0, RZ ;  /* 0x00000000040c7210 */ /* 0x040fe40007f1e0ff */
[----:B------:R-:W-:-:S03]  /*1820*/  IADD3 R8, P1, PT, R4, R21, RZ ;  /* 0x0000001504087210 */ /* 0x000fc60007f3e0ff */
[----:B------:R-:W-:Y:S01]  /*1830*/  IMAD.X R13, R16, 0x1, R18, P0 ;  /* 0x00000001100d7824 */ /* 0x000fe200000e0612 */
[----:B------:R-:W-:Y:S01]  /*1840*/  IADD3 R10, P0, PT, R4, R19, RZ ;  /* 0x00000013040a7210 */ /* 0x000fe20007f1e0ff */
[----:B------:R-:W-:Y:S01]  /*1850*/  IMAD.X R9, R16, 0x1, R24, P1 ;  /* 0x0000000110097824 */ /* 0x000fe200008e0618 */
[----:B------:R-:W-:Y:S02]  /*1860*/  IADD3 R14, P1, PT, R4, R6, RZ ;  /* 0x00000006040e7210 */ /* 0x000fe40007f3e0ff */
[----:B------:R-:W-:Y:S01]  /*1870*/  @!PT LDS RZ, [RZ] ;  /* 0x00000000fffff984 */ /* 0x000fe20000000800 */
[----:B------:R-:W-:Y:S01]  /*1880*/  @!PT LDS RZ, [RZ] ;  /* 0x00000000fffff984 */ /* 0x000fe20000000800 */
[----:B------:R-:W-:Y:S01]  /*1890*/  @!PT LDS RZ, [RZ] ;  /* 0x00000000fffff984 */ /* 0x000fe20000000800 */
[----:B------:R1:W-:Y:S01]  /*18a0*/  LDGSTS.E [R23+0x80], desc[UR20][R12.64] ;  /* 0x000800000c177fae */ /* 0x0003e2000b9a1014 */
[C---:B------:R-:W-:Y:S01]  /*18b0*/  IMAD.X R11, R16.reuse, 0x1, R26, P0 ;  /* 0x00000001100b7824 */ /* 0x040fe200000e061a */
[----:B------:R-:W-:Y:S01]  /*18c0*/  IADD3 R2, P0, PT, R17, R2, RZ ;  /* 0x0000000211027210 */ /* 0x000fe20007f1e0ff */
[----:B------:R-:W-:Y:S01]  /*18d0*/  IMAD.X R15, R16, 0x1, R28, P1 ;  /* 0x00000001100f7824 */ /* 0x000fe200008e061c */
[C---:B------:R-:W-:Y:S01]  /*18e0*/  LEA R4, P1, R5.reuse, R4, 0x4 ;  /* 0x0000000405047211 */ /* 0x040fe200078220ff */
[----:B------:R2:W-:Y:S02]  /*18f0*/  LDGSTS.E [R25+0x80], desc[UR20][R8.64] ;  /* 0x0008000008197fae */ /* 0x0005e4000b9a1014 */
[----:B------:R-:W-:Y:S01]  /*1900*/  IMAD.X R3, R20, 0x1, R3, P0 ;  /* 0x0000000114037824 */ /* 0x000fe200000e0603 */
[----:B------:R-:W-:Y:S01]  /*1910*/  ISETP.GE.U32.AND P0, PT, R2, UR7, PT ;  /* 0x0000000702007c0c */ /* 0x000fe2000bf06070 */
[----:B------:R3:W-:Y:S01]  /*1920*/  LDGSTS.E [R27+0x80], desc[UR20][R10.64] ;  /* 0x000800000a1b7fae */ /* 0x0007e2000b9a1014 */
[----:B------:R-:W-:-:S02]  /*1930*/  LEA.HI.X R16, R5, R16, RZ, 0x4, P1 ;  /* 0x0000001005107211 */ /* 0x000fc400008f24ff */
[----:B------:R-:W-:Y:S01]  /*1940*/  ISETP.GE.U32.AND.EX P0, PT, R3, UR13, PT, P0 ;  /* 0x0000000d03007c0c */ /* 0x000fe2000bf06100 */
[----:B------:R4:W-:Y:S01]  /*1950*/  LDGSTS.E [R29+0x80], desc[UR20][R14.64] ;  /* 0x000800000e1d7fae */ /* 0x0009e2000b9a1014 */
[C---:B-1----:R-:W-:Y:S01]  /*1960*/  LEA R23, R22.reuse, R23, 0x4 ;  /* 0x0000001716177211 */ /* 0x042fe200078e20ff */
[C---:B--2---:R-:W-:Y:S02]  /*1970*/  IMAD R25, R22.reuse, 0x10, R25 ;  /* 0x0000001016197824 */ /* 0x044fe400078e0219 */
[C---:B---3--:R-:W-:Y:S02]  /*1980*/  IMAD R27, R22.reuse, 0x10, R27 ;  /* 0x00000010161b7824 */ /* 0x048fe400078e021b */
[----:B----4-:R-:W-:-:S06]  /*1990*/  IMAD R29, R22, 0x10, R29 ;  /* 0x00000010161d7824 */ /* 0x010fcc00078e021d */
[----:B------:R-:W-:Y:S05]  /*19a0*/  @!P0 BRA `(.L_x_284) ;  /* 0xfffffffc00988947 */ /* 0x000fea000383ffff */
.L_x_277:
[----:B------:R-:W-:Y:S05]  /*19b0*/  BSYNC.RECONVERGENT B0 ;  /* 0x0000000000007941 */ /* 0x000fea0003800200 */
.L_x_276:
[----:B------:R-:W0:Y:S01]  /*19c0*/  LDGDEPBAR ;  /* 0x00000000000079af */ /* 0x000e220000000000 */
[----:B------:R-:W-:-:S04]  /*19d0*/  DEPBAR.LE SB0, 0x0 ;  /* 0x000080000000791a */ /* 0x000fc80000000000 */
[----:B------:R-:W-:Y:S06]  /*19e0*/  BAR.SYNC.DEFER_BLOCKING 0x0 ;  /* 0x0000000000007b1d */ /* 0x000fec0000010000 */
.L_x_266:
[----:B------:R-:W-:-:S09]  /*19f0*/  UISETP.GT.AND UP0, UPT, UR24, UR6, UPT ;  /* 0x000000061800728c */ /* 0x000fd2000bf04270 */
[----:B------:R-:W-:Y:S05]  /*1a00*/  BRA.U UP0, `(.L_x_285) ;  /* 0x0000000100807547 */ /* 0x000fea000b800000 */
        /* <DEDUP_REMOVED lines=10> */
[----:B----4-:R-:W-:Y:S01]  /*1ab0*/  UIMAD.WIDE UR4, UR22, 0x4, UR4 ;  /* 0x00000004160478a5 */ /* 0x010fe2000f8e0204 */
[----:B--2---:R-:W-:-:S03]  /*1ac0*/  IMAD R0, R3, 0x200, R0 ;  /* 0x0000020003007824 */ /* 0x004fc600078e0200 */
[----:B-1----:R-:W-:Y:S02]  /*1ad0*/  LEA R7, R7, R2, 0x18 ;  /* 0x0000000207077211 */ /* 0x002fe400078ec0ff */
[C---:B---3--:R-:W-:Y:S02]  /*1ae0*/  LEA R2, R5.reuse, UR6, 0x2 ;  /* 0x0000000605027c11 */ /* 0x048fe4000f8e10ff */
[----:B------:R-:W-:-:S03]  /*1af0*/  LEA R0, R5, R0, 0x2 ;  /* 0x0000000005007211 */ /* 0x000fc600078e10ff */
[----:B------:R-:W-:Y:S01]  /*1b00*/  IMAD.IADD R6, R7, 0x1, R2 ;  /* 0x0000000107067824 */ /* 0x000fe200078e0202 */
[----:B------:R-:W-:Y:S01]  /*1b10*/  IADD3 R4, PT, PT, R0, 0x80, R7 ;  /* 0x0000008000047810 */ /* 0x000fe20007ffe007 */
[----:B------:R-:W-:-:S07]  /*1b20*/  IMAD.MOV R0, RZ, RZ, -R3 ;  /* 0x000000ffff007224 */ /* 0x000fce00078e0a03 */
.L_x_286:
[----:B-1----:R-:W-:Y:S01]  /*1b30*/  LDS R7, [R6] ;  /* 0x0000000006077984 */ /* 0x002fe20000000800 */
[----:B------:R-:W-:Y:S02]  /*1b40*/  VIADD R0, R0, 0x1 ;  /* 0x0000000100007836 */ /* 0x000fe40000000000 */
[----:B------:R-:W-:Y:S01]  /*1b50*/  IMAD.U32 R2, RZ, RZ, UR4 ;  /* 0x00000004ff027e24 */ /* 0x000fe2000f8e00ff */
[----:B------:R-:W1:Y:S01]  /*1b60*/  LDS R8, [R4] ;  /* 0x0000000004087984 */ /* 0x000e620000000800 */
[----:B------:R-:W-:Y:S01]  /*1b70*/  IMAD.U32 R3, RZ, RZ, UR5 ;  /* 0x00000005ff037e24 */ /* 0x000fe2000f8e00ff */
[----:B------:R-:W-:Y:S01]  /*1b80*/  ISETP.NE.AND P0, PT, R0, RZ, PT ;  /* 0x000000ff0000720c */ /* 0x000fe20003f05270 */
[----:B------:R-:W-:-:S04]  /*1b90*/  IMAD.WIDE R2, R5, 0x4, R2 ;  /* 0x0000000405027825 */ /* 0x000fc800078e0202 */
[----:B-1----:R-:W-:-:S05]  /*1ba0*/  FMUL R7, R7, R8 ;  /* 0x0000000807077220 */ /* 0x002fca0000400000 */
[----:B------:R1:W-:Y:S03]  /*1bb0*/  STG.E desc[UR20][R2.64], R7 ;  /* 0x0000000702007986 */ /* 0x0003e6000c101914 */
[----:B------:R-:W-:Y:S05]  /*1bc0*/  @!P0 EXIT ;  /* 0x000000000000894d */ /* 0x000fea0003800000 */
[----:B------:R-:W-:Y:S01]  /*1bd0*/  IADD3 R4, PT, PT, R4, 0x200, RZ ;  /* 0x0000020004047810 */ /* 0x000fe20007ffe0ff */
[----:B------:R-:W-:Y:S02]  /*1be0*/  VIADD R6, R6, 0x200 ;  /* 0x0000020006067836 */ /* 0x000fe40000000000 */
[----:B------:R-:W-:Y:S01]  /*1bf0*/  VIADD R5, R5, 0x80 ;  /* 0x0000008005057836 */ /* 0x000fe20000000000 */
[----:B------:R-:W-:Y:S06]  /*1c00*/  BRA `(.L_x_286) ;  /* 0xfffffffc00c87947 */ /* 0x000fec000383ffff */
.L_x_285:
[----:B------:R-:W1:Y:S02]  /*1c10*/  LDC R0, c[0x0][0x384] ;  /* 0x0000e100ff007b82 */ /* 0x000e640000000800 */
[----:B-1----:R-:W-:-:S13]  /*1c20*/  ISETP.GE.AND P0, PT, R0, 0x1, PT ;  /* 0x000000010000780c */ /* 0x002fda0003f06270 */
[----:B------:R-:W-:Y:S05]  /*1c30*/  @!P0 EXIT ;  /* 0x000000000000894d */ /* 0x000fea0003800000 */
[----:B------:R-:W1:Y:S01]  /*1c40*/  S2R R5, SR_TID.X ;  /* 0x0000000000057919 */ /* 0x000e620000002100 */
[----:B------:R-:W2:Y:S01]  /*1c50*/  LDC R3, c[0x0][0x3b0] ;  /* 0x0000ec00ff037b82 */ /* 0x000ea20000000800 */
[----:B------:R-:W3:Y:S01]  /*1c60*/  LDCU UR6, c[0x0][0x3a0] ;  /* 0x00007400ff0677ac */ /* 0x000ee20008000800 */
[----:B------:R-:W-:Y:S01]  /*1c70*/  MOV R2, 0x400 ;  /* 0x0000040000027802 */ /* 0x000fe20000000f00 */
[----:B------:R-:W4:Y:S01]  /*1c80*/  S2R R7, SR_CgaCtaId ;  /* 0x0000000000077919 */ /* 0x000f220000008800 */
[----:B------:R-:W5:Y:S03]  /*1c90*/  LDCU.64 UR4, c[0x0][0x390] ;  /* 0x00007200ff0477ac */ /* 0x000f660008000a00 */
[----:B------:R-:W-:Y:S01]  /*1ca0*/  VIADD R4, R2, 0x80 ;  /* 0x0000008002047836 */ /* 0x000fe20000000000 */
[----:B-----5:R-:W-:Y:S01]  /*1cb0*/  UIMAD.WIDE UR4, UR22, 0x4, UR4 ;  /* 0x00000004160478a5 */ /* 0x020fe2000f8e0204 */
[----:B--2---:R-:W-:-:S02]  /*1cc0*/  IMAD R2, R0, 0x200, R3 ;  /* 0x0000020000027824 */ /* 0x004fc400078e0203 */
[----:B------:R-:W-:Y:S02]  /*1cd0*/  IMAD.MOV R0, RZ, RZ, -R0 ;  /* 0x000000ffff007224 */ /* 0x000fe400078e0a00 */
[C---:B-1----:R-:W-:Y:S01]  /*1ce0*/  IMAD R2, R5.reuse, 0x4, R2 ;  /* 0x0000000405027824 */ /* 0x042fe200078e0202 */
[----:B---3--:R-:W-:Y:S02]  /*1cf0*/  LEA R6, R5, UR6, 0x2 ;  /* 0x0000000605067c11 */ /* 0x008fe4000f8e10ff */
[----:B----4-:R-:W-:-:S04]  /*1d00*/  LEA R7, R7, R4, 0x18 ;  /* 0x0000000407077211 */ /* 0x010fc800078ec0ff */
[----:B------:R-:W-:Y:S02]  /*1d10*/  IADD3 R6, PT, PT, R7, R6, RZ ;  /* 0x0000000607067210 */ /* 0x000fe40007ffe0ff */
[----:B------:R-:W-:-:S07]  /*1d20*/  IADD3 R4, PT, PT, R2, 0x80, R7 ;  /* 0x0000008002047810 */ /* 0x000fce0007ffe007 */
.L_x_287:
[----:B------:R-:W-:Y:S01]  /*1d30*/  ISETP.GE.AND P0, PT, R5, UR23, PT ;  /* 0x0000001705007c0c */ /* 0x000fe2000bf06270 */
        /* <DEDUP_REMOVED lines=14> */
        .weak           $__internal_1_$__cuda_sm20_div_u64
        .type           $__internal_1_$__cuda_sm20_div_u64,@function
        .size           $__internal_1_$__cuda_sm20_div_u64,(.L_x_331 - $__internal_1_$__cuda_sm20_div_u64)
$__internal_1_$__cuda_sm20_div_u64:
[----:B------:R-:W-:Y:S02]  /*1e20*/  IMAD.U32 R15, RZ, RZ, UR4 ;  /* 0x00000004ff0f7e24 */ /* 0x000fe4000f8e00ff */
[----:B------:R-:W-:-:S04]  /*1e30*/  IMAD.MOV.U32 R14, RZ, RZ, R5 ;  /* 0x000000ffff0e7224 */ /* 0x000fc800078e0005 */
        /* <DEDUP_REMOVED lines=9> */
[----:B------:R-:W-:Y:S01]  /*1ed0*/  IMAD.X R19, RZ, RZ, ~R13, P0 ;  /* 0x000000ffff137224 */ /* 0x000fe200000e0e0d */
[----:B------:R-:W-:-:S03]  /*1ee0*/  MOV R13, R6 ;  /* 0x00000006000d7202 */ /* 0x000fc60000000f00 */
[-C--:B------:R-:W-:Y:S02]  /*1ef0*/  IMAD R15, R7, R19.reuse, RZ ;  /* 0x00000013070f7224 */ /* 0x080fe400078e02ff */
[----:B------:R-:W-:-:S04]  /*1f00*/  IMAD.WIDE.U32 R12, P0, R6, R19, R12 ;  /* 0x00000013060c7225 */ /* 0x000fc8000780000c */
[----:B------:R-:W-:-:S04]  /*1f10*/  IMAD.HI.U32 R11, R7, R19, RZ ;  /* 0x00000013070b7227 */ /* 0x000fc800078e00ff */
[----:B------:R-:W-:-:S04]  /*1f20*/  IMAD.HI.U32 R12, P1, R7, R17, R12 ;  /* 0x00000011070c7227 */ /* 0x000fc8000782000c */
[----:B------:R-:W-:Y:S01]  /*1f30*/  IMAD.X R11, R11, 0x1, R7, P0 ;  /* 0x000000010b0b7824 */ /* 0x000fe200000e0607 */
[----:B------:R-:W-:-:S04]  /*1f40*/  IADD3 R13, P2, PT, R15, R12, RZ ;  /* 0x0000000c0f0d7210 */ /* 0x000fc80007f5e0ff */
[----:B------:R-:W-:Y:S01]  /*1f50*/  IADD3.X R11, PT, PT, RZ, RZ, R11, P2, P1 ;  /* 0x000000ffff0b7210 */ /* 0x000fe200017e240b */
[----:B------:R-:W-:-:S04]  /*1f60*/  IMAD.WIDE.U32 R6, R13, R5, RZ ;  /* 0x000000050d067225 */ /* 0x000fc800078e00ff */
[----:B------:R-:W-:Y:S01]  /*1f70*/  IMAD R12, R13, UR4, R7 ;  /* 0x000000040d0c7c24 */ /* 0x000fe2000f8e0207 */
[----:B------:R-:W-:-:S03]  /*1f80*/  IADD3 R7, P0, PT, RZ, -R6, RZ ;  /* 0x80000006ff077210 */ /* 0x000fc60007f1e0ff */
[----:B------:R-:W-:Y:S02]  /*1f90*/  IMAD R6, R11, R5, R12 ;  /* 0x000000050b067224 */ /* 0x000fe400078e020c */
[----:B------:R-:W-:-:S04]  /*1fa0*/  IMAD.HI.U32 R12, R13, R7, RZ ;  /* 0x000000070d0c7227 */ /* 0x000fc800078e00ff */
[----:B------:R-:W-:-:S04]  /*1fb0*/  IMAD.X R6, RZ, RZ, ~R6, P0 ;  /* 0x000000ffff067224 */ /* 0x000fc800000e0e06 */
        /* <DEDUP_REMOVED lines=15> */
[----:B------:R-:W-:-:S03]  /*20b0*/  IMAD.WIDE.U32 R6, R12, R5, RZ ;  /* 0x000000050c067225 */ /* 0x000fc600078e00ff */
[----:B------:R-:W-:Y:S01]  /*20c0*/  IADD3.X R14, PT, PT, RZ, R11, RZ, P1, !PT ;  /* 0x0000000bff0e7210 */ /* 0x000fe20000ffe4ff */
[----:B------:R-:W-:Y:S01]  /*20d0*/  IMAD R7, R12, UR4, R7 ;  /* 0x000000040c077c24 */ /* 0x000fe2000f8e0207 */
[----:B------:R-:W-:Y:S02]  /*20e0*/  IADD3 R16, P1, PT, -R6, R9, RZ ;  /* 0x0000000906107210 */ /* 0x000fe40007f3e1ff */
[----:B------:R-:W-:Y:S01]  /*20f0*/  IADD3 R9, P2, PT, R12, 0x1, RZ ;  /* 0x000000010c097810 */ /* 0x000fe20007f5e0ff */
[-C--:B------:R-:W-:Y:S01]  /*2100*/  IMAD R7, R14, R5.reuse, R7 ;  /* 0x000000050e077224 */ /* 0x080fe200078e0207 */
[----:B------:R-:W-:-:S03]  /*2110*/  ISETP.GE.U32.AND P0, PT, R16, R5, PT ;  /* 0x000000051000720c */ /* 0x000fc60003f06070 */
[----:B------:R-:W-:Y:S01]  /*2120*/  IMAD.X R11, R10, 0x1, ~R7, P1 ;  /* 0x000000010a0b7824 */ /* 0x000fe200008e0e07 */
[----:B------:R-:W-:Y:S01]  /*2130*/  IADD3 R6, P1, PT, -R5, R16, RZ ;  /* 0x0000001005067210 */ /* 0x000fe20007f3e1ff */
[----:B------:R-:W-:-:S03]  /*2140*/  IMAD.X R7, RZ, RZ, R14, P2 ;  /* 0x000000ffff077224 */ /* 0x000fc600010e060e */
[C---:B------:R-:W-:Y:S02]  /*2150*/  ISETP.GE.U32.AND.EX P0, PT, R11.reuse, UR4, PT, P0 ;  /* 0x000000040b007c0c */ /* 0x040fe4000bf06100 */
[----:B------:R-:W-:Y:S02]  /*2160*/  IADD3.X R10, PT, PT, R11, ~UR4, RZ, P1, !PT ;  /* 0x800000040b0a7c10 */ /* 0x000fe40008ffe4ff */
[----:B------:R-:W-:Y:S02]  /*2170*/  SEL R6, R6, R16, P0 ;  /* 0x0000001006067207 */ /* 0x000fe40000000000 */
[----:B------:R-:W-:Y:S02]  /*2180*/  SEL R9, R9, R12, P0 ;  /* 0x0000000c09097207 */ /* 0x000fe40000000000 */
[----:B------:R-:W-:Y:S02]  /*2190*/  SEL R10, R10, R11, P0 ;  /* 0x0000000b0a0a7207 */ /* 0x000fe40000000000 */
[----:B------:R-:W-:-:S02]  /*21a0*/  SEL R14, R7, R14, P0 ;  /* 0x0000000e070e7207 */ /* 0x000fc40000000000 */
[----:B------:R-:W-:Y:S02]  /*21b0*/  ISETP.GE.U32.AND P0, PT, R6, R5, PT ;  /* 0x000000050600720c */ /* 0x000fe40003f06070 */
[----:B------:R-:W-:Y:S02]  /*21c0*/  IADD3 R6, P2, PT, R9, 0x1, RZ ;  /* 0x0000000109067810 */ /* 0x000fe40007f5e0ff */
[----:B------:R-:W-:Y:S02]  /*21d0*/  ISETP.GE.U32.AND.EX P0, PT, R10, UR4, PT, P0 ;  /* 0x000000040a007c0c */ /* 0x000fe4000bf06100 */
[----:B------:R-:W-:Y:S01]  /*21e0*/  ISETP.NE.U32.AND P1, PT, R5, RZ, PT ;  /* 0x000000ff0500720c */ /* 0x000fe20003f25070 */
[----:B------:R-:W-:Y:S01]  /*21f0*/  IMAD.X R7, RZ, RZ, R14, P2 ;  /* 0x000000ffff077224 */ /* 0x000fe200010e060e */
[----:B------:R-:W-:Y:S01]  /*2200*/  SEL R6, R6, R9, P0 ;  /* 0x0000000906067207 */ /* 0x000fe20000000000 */
[----:B------:R-:W-:Y:S01]  /*2210*/  IMAD.MOV.U32 R9, RZ, RZ, 0x0 ;  /* 0x00000000ff097424 */ /* 0x000fe200078e00ff */
[----:B------:R-:W-:-:S02]  /*2220*/  ISETP.NE.AND.EX P1, PT, RZ, UR4, PT, P1 ;  /* 0x00000004ff007c0c */ /* 0x000fc4000bf25310 */
[----:B------:R-:W-:Y:S02]  /*2230*/  SEL R7, R7, R14, P0 ;  /* 0x0000000e07077207 */ /* 0x000fe40000000000 */
[----:B------:R-:W-:Y:S02]  /*2240*/  SEL R6, R6, 0xffffffff, P1 ;  /* 0xffffffff06067807 */ /* 0x000fe40000800000 */
[----:B------:R-:W-:Y:S01]  /*2250*/  SEL R7, R7, 0xffffffff, P1 ;  /* 0xffffffff07077807 */ /* 0x000fe20000800000 */
[----:B------:R-:W-:Y:S06]  /*2260*/  RET.REL.NODEC R8 `(_ZN3cub18CUB_300001_SM_10006detail9transform16transform_kernelINS2_10policy_hubILb0EN4cuda3std3__45tupleIJN6thrust24THRUST_300001_SM_1000_NS6detail15normal_iteratorINSA_10device_ptrIfEEEESF_EEEE10policy1000EiNS7_10multipliesIfEESF_JPfSL_EEEvT0_iT1_T2_DpNS2_10kernel_argIT3_EE) ;  /* 0xffffffdc08647950 */ /* 0x000fec0003c3ffff */
.L_x_288:
        /* <DEDUP_REMOVED lines=9> */
.L_x_331:


//--------------------- .text._ZN3cub18CUB_300001_SM_10006detail9transform16transform_kernelINS2_10policy_hubILb1EN4cuda3std3__45tupleIJN6thrust24THRUST_300001_SM_1000_NS6detail15normal_iteratorINSA_10device_ptrIfEEEESF_EEEE10policy1000El16smoother_functorSF_JPfSK_EEEvT0_iT1_T2_DpNS2_10kernel_argIT3_EE --------------------------
	.section	.text._ZN3cub18CUB_300001_SM_10006detail9transform16transform_kernelINS2_10policy_hubILb1EN4cuda3std3__45tupleIJN6thrust24THRUST_300001_SM_1000_NS6detail15normal_iteratorINSA_10device_ptrIfEEEESF_EEEE10policy1000El16smoother_functorSF_JPfSK_EEEvT0_iT1_T2_DpNS2_10kernel_argIT3_EE,"ax",@progbits
	.align	128
        .global         _ZN3cub18CUB_300001_SM_10006detail9transform16transform_kernelINS2_10policy_hubILb1EN4cuda3std3__45tupleIJN6thrust24THRUST_300001_SM_1000_NS6detail15normal_iteratorINSA_10device_ptrIfEEEESF_EEEE10policy1000El16smoother_functorSF_JPfSK_EEEvT0_iT1_T2_DpNS2_10kernel_argIT3_EE
        .type           _ZN3cub18CUB_300001_SM_10006detail9transform16transform_kernelINS2_10policy_hubILb1EN4cuda3std3__45tupleIJN6thrust24THRUST_300001_SM_1000_NS6detail15normal_iteratorINSA_10device_ptrIfEEEESF_EEEE10policy1000El16smoother_functorSF_JPfSK_EEEvT0_iT1_T2_DpNS2_10kernel_argIT3_EE,@function
        .size           _ZN3cub18CUB_300001_SM_10006detail9transform16transform_kernelINS2_10policy_hubILb1EN4cuda3std3__45tupleIJN6thrust24THRUST_300001_SM_1000_NS6detail15normal_iteratorINSA_10device_ptrIfEEEESF_EEEE10policy1000El16smoother_functorSF_JPfSK_EEEvT0_iT1_T2_DpNS2_10kernel_argIT3_EE,(.L_x_340 - _ZN3cub18CUB_300001_SM_10006detail9transform16transform_kernelINS2_10policy_hubILb1EN4cuda3std3__45tupleIJN6thrust24THRUST_300001_SM_1000_NS6detail15normal_iteratorINSA_10device_ptrIfEEEESF_EEEE10policy1000El16smoother_functorSF_JPfSK_EEEvT0_iT1_T2_DpNS2_10kernel_argIT3_EE)
        .other          _ZN3cub18CUB_300001_SM_10006detail9transform16transform_kernelINS2_10policy_hubILb1EN4cuda3std3__45tupleIJN6thrust24THRUST_300001_SM_1000_NS6detail15normal_iteratorINSA_10device_ptrIfEEEESF_EEEE10policy1000El16smoother_functorSF_JPfSK_EEEvT0_iT1_T2_DpNS2_10kernel_argIT3_EE,@"STO_CUDA_ENTRY STV_DEFAULT"
_ZN3cub18CUB_300001_SM_10006detail9transform16transform_kernelINS2_10policy_hubILb1EN4cuda3std3__45tupleIJN6thrust24THRUST_300001_SM_1000_NS6detail15normal_iteratorINSA_10device_ptrIfEEEESF_EEEE10policy1000El16smoother_functorSF_JPfSK_EEEvT0_iT1_T2_DpNS2_10kernel_argIT3_EE:
.text._ZN3cub18CUB_300001_SM_10006detail9transform16transform_kernelINS2_10policy_hubILb1EN4cuda3std3__45tupleIJN6thrust24THRUST_300001_SM_1000_NS6detail15normal_iteratorINSA_10device_ptrIfEEEESF_EEEE10policy1000El16smoother_functorSF_JPfSK_EEEvT0_iT1_T2_DpNS2_10kernel_argIT3_EE:
[----:B------:R-:W-:Y:S08]  /*0000*/  LDC R1, c[0x0][0x37c] ;  /* 0x0000df00ff017b82 */ /* 0x000ff00000000800 */
[----:B------:R-:W0:Y:S01]  /*0010*/  LDC R0, c[0x0][0x388] ;  /* 0x0000e200ff007b82 */ /* 0x000e220000000800 */
[----:B------:R-:W1:Y:S01]  /*0020*/  LDCU.64 UR6, c[0x0][0x380] ;  /* 0x00007000ff0677ac */ /* 0x000e620008000a00 */
[----:B------:R-:W2:Y:S01]  /*0030*/  S2R R9, SR_TID.X ;  /* 0x0000000000097919 */ /* 0x000ea20000002100 */
[----:B------:R-:W-:Y:S05]  /*0040*/  BSSY.RECONVERGENT B0, `(.L_x_289) ;  /* 0x0000029000007945 */ /* 0x000fea0003800200 */
[----:B------:R-:W3:Y:S01]  /*0050*/  S2UR UR4, SR_CTAID.X ;  /* 0x00000000000479c3 */ /* 0x000ee20000002500 */
[----:B0-----:R-:W-:-:S05]  /*0060*/  IMAD.SHL.U32 R5, R0, 0x80, RZ ;  /* 0x0000008000057824 */ /* 0x001fca00078e00ff */
[----:B------:R-:W-:Y:S01]  /*0070*/  SHF.R.S32.HI R4, RZ, 0x1f, R5 ;  /* 0x0000001fff047819 */ /* 0x000fe20000011405 */
[----:B---3--:R-:W-:-:S04]  /*0080*/  IMAD.WIDE.U32 R2, R5, UR4, RZ ;  /* 0x0000000405027c25 */ /* 0x008fc8000f8e00ff */
[----:B------:R-:W-:Y:S01]  /*0090*/  IMAD R7, R4, UR4, RZ ;  /* 0x0000000404077c24 */ /* 0x000fe2000f8e02ff */
[----:B-1----:R-:W-:Y:S01]  /*00a0*/  IADD3 R8, P1, PT, -R2, UR6, RZ ;  /* 0x0000000602087c10 */ /* 0x002fe2000ff3e1ff */
[----:B--2---:R-:W-:Y:S02]  /*00b0*/  IMAD.SHL.U32 R13, R9, 0x80, RZ ;  /* 0x00000080090d7824 */ /* 0x004fe400078e00ff */
[----:B------:R-:W-:Y:S01]  /*00c0*/  IMAD.IADD R7, R3, 0x1, R7 ;  /* 0x0000000103077824 */ /* 0x000fe200078e0207 */
[----:B------:R-:W-:-:S04]  /*00d0*/  ISETP.LT.U32.AND P0, PT, R8, R5, PT ;  /* 0x000000050800720c */ /* 0x000fc80003f01070 */
[----:B------:R-:W-:-:S04]  /*00e0*/  IADD3.X R11, PT, PT, ~R7, UR7, RZ, P1, !PT ;  /* 0x00000007070b7c10 */ /* 0x000fc80008ffe5ff */
[----:B------:R-:W-:-:S04]  /*00f0*/  ISETP.LT.AND.EX P0, PT, R11, R4, PT, P0 ;  /* 0x000000040b00720c */ /* 0x000fc80003f01300 */
[----:B------:R-:W-:-:S05]  /*0100*/  SEL R8, R8, R5, P0 ;  /* 0x0000000508087207 */ /* 0x000fca0000000000 */
[----:B------:R-:W-:-:S05]  /*0110*/  IMAD.SHL.U32 R4, R8, 0x4, RZ ;  /* 0x0000000408047824 */ /* 0x000fca00078e00ff */
[----:B------:R-:W-:-:S13]  /*0120*/  ISETP.GE.AND P0, PT, R13, R4, PT ;  /* 0x000000040d00720c */ /* 0x000fda0003f06270 */
[----:B------:R-:W-:Y:S05]  /*0130*/  @P0 BRA `(.L_x_290) ;  /* 0x0000000000640947 */ /* 0x000fea0003800000 */
[----:B------:R-:W0:Y:S01]  /*0140*/  LDCU.64 UR4, c[0x0][0x3a0] ;  /* 0x00007400ff0477ac */ /* 0x000e220008000a00 */
[C---:B------:R-:W-:Y:S01]  /*0150*/  IMAD.SHL.U32 R6, R2.reuse, 0x4, RZ ;  /* 0x0000000402067824 */ /* 0x040fe200078e00ff */
[----:B------:R-:W-:Y:S01]  /*0160*/  SHF.L.U64.HI R12, R2, 0x2, R7 ;  /* 0x00000002020c7819 */ /* 0x000fe20000010207 */
[----:B------:R-:W-:Y:S01]  /*0170*/  BSSY.RECONVERGENT B1, `(.L_x_291) ;  /* 0x000000b000017945 */ /* 0x000fe20003800200 */
[----:B------:R-:W-:Y:S02]  /*0180*/  IMAD.MOV.U32 R15, RZ, RZ, R13 ;  /* 0x000000ffff0f7224 */ /* 0x000fe400078e000d */
[----:B0-----:R-:W-:-:S04]  /*0190*/  IADD3 R10, P0, PT, R6, UR4, RZ ;  /* 0x00000004060a7c10 */ /* 0x001fc8000ff1e0ff */
[----:B------:R-:W-:-:S03]  /*01a0*/  IADD3.X R11, PT, PT, R12, UR5, RZ, P0, !PT ;  /* 0x000000050c0b7c10 */ /* 0x000fc600087fe4ff */
[----:B------:R-:W-:-:S07]  /*01b0*/  IMAD.WIDE.U32 R10, R9, 0x80, R10 ;  /* 0x00000080090a7825 */ /* 0x000fce00078e000a */
.L_x_292:
[----:B------:R-:W-:Y:S01]  /*01c0*/  VIADD R15, R15, 0x4000 ;  /* 0x000040000f0f7836 */ /* 0x000fe20000000000 */
[----:B------:R0:W-:Y:S04]  /*01d0*/  CCTL.E.PF2 [R10] ;  /* 0x000000000a00798f */ /* 0x0001e80000800100 */
[----:B------:R-:W-:Y:S02]  /*01e0*/  ISETP.GE.AND P0, PT, R15, R4, PT ;  /* 0x000000040f00720c */ /* 0x000fe40003f06270 */
[----:B0-----:R-:W-:-:S05]  /*01f0*/  IADD3 R10, P1, PT, R10, 0x4000, RZ ;  /* 0x000040000a0a7810 */ /* 0x001fca0007f3e0ff */
[----:B------:R-:W-:-:S06]  /*0200*/  IMAD.X R11, RZ, RZ, R11, P1 ;  /* 0x000000ffff0b7224 */ /* 0x000fcc00008e060b */
[----:B------:R-:W-:Y:S05]  /*0210*/  @!P0 BRA `(.L_x_292) ;  /* 0xfffffffc00e88947 */ /* 0x000fea000383ffff */
[----:B------:R-:W-:Y:S05]  /*0220*/  BSYNC.RECONVERGENT B1 ;  /* 0x0000000000017941 */ /* 0x000fea0003800200 */
.L_x_291:
[----:B------:R-:W0:Y:S02]  /*0230*/  LDCU.64 UR4, c[0x0][0x3b0] ;  /* 0x00007600ff0477ac */ /* 0x000e240008000a00 */
[----:B0-----:R-:W-:-:S04]  /*0240*/  IADD3 R10, P0, PT, R6, UR4, RZ ;  /* 0x00000004060a7c10 */ /* 0x001fc8000ff1e0ff */
[----:B------:R-:W-:-:S03]  /*0250*/  IADD3.X R11, PT, PT, R12, UR5, RZ, P0, !PT ;  /* 0x000000050c0b7c10 */ /* 0x000fc600087fe4ff */
[----:B------:R-:W-:-:S07]  /*0260*/  IMAD.WIDE.U32 R10, R9, 0x80, R10 ;  /* 0x00000080090a7825 */ /* 0x000fce00078e000a */
.L_x_293:
[----:B------:R-:W-:Y:S01]  /*0270*/  VIADD R13, R13, 0x4000 ;  /* 0x000040000d0d7836 */ /* 0x000fe20000000000 */
[----:B------:R0:W-:Y:S04]  /*0280*/  CCTL.E.PF2 [R10] ;  /* 0x000000000a00798f */ /* 0x0001e80000800100 */
[----:B------:R-:W-:Y:S02]  /*0290*/  ISETP.GE.AND P0, PT, R13, R4, PT ;  /* 0x000000040d00720c */ /* 0x000fe40003f06270 */
[----:B0-----:R-:W-:-:S05]  /*02a0*/  IADD3 R10, P1, PT, R10, 0x4000, RZ ;  /* 0x000040000a0a7810 */ /* 0x001fca0007f3e0ff */
[----:B------:R-:W-:-:S06]  /*02b0*/  IMAD.X R11, RZ, RZ, R11, P1 ;  /* 0x000000ffff0b7224 */ /* 0x000fcc00008e060b */
[----:B------:R-:W-:Y:S05]  /*02c0*/  @!P0 BRA `(.L_x_293) ;  /* 0xfffffffc00e88947 */ /* 0x000fea000383ffff */
.L_x_290:
[----:B------:R-:W-:Y:S05]  /*02d0*/  BSYNC.RECONVERGENT B0 ;  /* 0x0000000000007941 */ /* 0x000fea0003800200 */
.L_x_289:
[----:B------:R-:W0:Y:S01]  /*02e0*/  LDCU.64 UR8, c[0x0][0x3a0] ;  /* 0x00007400ff0877ac */ /* 0x000e220008000a00 */
[----:B------:R-:W-:Y:S01]  /*02f0*/  ISETP.NE.AND P0, PT, R5, R8, PT ;  /* 0x000000080500720c */ /* 0x000fe20003f05270 */
[C---:B------:R-:W-:Y:S01]  /*0300*/  IMAD.SHL.U32 R6, R2.reuse, 0x4, RZ ;  /* 0x0000000402067824 */ /* 0x040fe200078e00ff */
[----:B------:R-:W-:Y:S01]  /*0310*/  SHF.L.U64.HI R7, R2, 0x2, R7 ;  /* 0x0000000202077819 */ /* 0x000fe20000010207 */
[----:B------:R-:W1:Y:S01]  /*0320*/  LDCU.64 UR6, c[0x0][0x398] ;  /* 0x00007300ff0677ac */ /* 0x000e620008000a00 */
[----:B------:R-:W2:Y:S02]  /*0330*/  LDCU.64 UR4, c[0x0][0x358] ;  /* 0x00006b00ff0477ac */ /* 0x000ea40008000a00 */
[C---:B0-----:R-:W-:Y:S02]  /*0340*/  IADD3 R4, P2, PT, R6.reuse, UR8, RZ ;  /* 0x0000000806047c10 */ /* 0x041fe4000ff5e0ff */
[----:B-1----:R-:W-:Y:S02]  /*0350*/  IADD3 R2, P1, PT, R6, UR6, RZ ;  /* 0x0000000606027c10 */ /* 0x002fe4000ff3e0ff */
[----:B------:R-:W-:-:S02]  /*0360*/  IADD3.X R5, PT, PT, R7, UR9, RZ, P2, !PT ;  /* 0x0000000907057c10 */ /* 0x000fc400097fe4ff */
[----:B------:R-:W-:Y:S01]  /*0370*/  IADD3.X R3, PT, PT, R7, UR7, RZ, P1, !PT ;  /* 0x0000000707037c10 */ /* 0x000fe20008ffe4ff */
[----:B--2---:R-:W-:Y:S08]  /*0380*/  @!P0 BRA `(.L_x_294) ;  /* 0x0000000c00b88947 */ /* 0x004ff00003800000 */
[----:B------:R-:W-:-:S13]  /*0390*/  ISETP.GE.AND P0, PT, R0, 0x1, PT ;  /* 0x000000010000780c */ /* 0x000fda0003f06270 */
[----:B------:R-:W-:Y:S05]  /*03a0*/  @!P0 EXIT ;  /* 0x000000000000894d */ /* 0x000fea0003800000 */
[C---:B------:R-:W-:Y:S01]  /*03b0*/  ISETP.GE.U32.AND P0, PT, R0.reuse, 0x8, PT ;  /* 0x000000080000780c */ /* 0x040fe20003f06070 */
[----:B------:R-:W-:Y:S01]  /*03c0*/  IMAD.MOV.U32 R6, RZ, RZ, RZ ;  /* 0x000000ffff067224 */ /* 0x000fe200078e00ff */
[----:B------:R-:W-:-:S11]  /*03d0*/  LOP3.LUT R16, R0, 0x7, RZ, 0xc0, !PT ;  /* 0x0000000700107812 */ /* 0x000fd600078ec0ff */
[----:B------:R-:W-:Y:S05]  /*03e0*/  @!P0 BRA `(.L_x_295) ;  /* 0x0000000800448947 */ /* 0x000fea0003800000 */
[----:B------:R-:W-:-:S13]  /*03f0*/  ISETP.GE.AND P0, PT, R9, R8, PT ;  /* 0x000000080900720c */ /* 0x000fda0003f06270 */
[C---:B------:R-:W-:Y:S01]  /*0400*/  @!P0 IMAD.WIDE.U32 R6, R9.reuse, 0x4, R4 ;  /* 0x0000000409068825 */ /* 0x040fe200078e0004 */
[----:B------:R-:W0:Y:S05]  /*0410*/  @!P0 LDC R11, c[0x0][0x390] ;  /* 0x0000e400ff0b8b82 */ /* 0x000e2a0000000800 */
[----:B------:R-:W0:Y:S01]  /*0420*/  @!P0 LDG.E R6, desc[UR4][R6.64] ;  /* 0x0000000406068981 */ /* 0x000e22000c1e1900 */
[C---:B------:R-:W-:Y:S01]  /*0430*/  IADD3 R13, PT, PT, R9.reuse, 0x80, RZ ;  /* 0x00000080090d7810 */ /* 0x040fe20007ffe0ff */
[----:B------:R-:W-:Y:S01]  /*0440*/  @!P0 IMAD.WIDE.U32 R14, R9, 0x4, R2 ;  /* 0x00000004090e8825 */ /* 0x000fe200078e0002 */
[----:B------:R-:W1:Y:S02]  /*0450*/  @!P0 LDC R17, c[0x0][0x38c] ;  /* 0x0000e300ff118b82 */ /* 0x000e640000000800 */
[----:B------:R-:W-:-:S13]  /*0460*/  ISETP.GE.AND P1, PT, R13, R8, PT ;  /* 0x000000080d00720c */ /* 0x000fda0003f26270 */
[----:B------:R-:W2:Y:S08]  /*0470*/  @!P1 LDC R19, c[0x0][0x390] ;  /* 0x0000e400ff139b82 */ /* 0x000eb00000000800 */
[----:B------:R-:W3:Y:S01]  /*0480*/  @!P1 LDC R21, c[0x0][0x38c] ;  /* 0x0000e300ff159b82 */ /* 0x000ee20000000800 */
[----:B0-----:R-:W-:-:S05]  /*0490*/  @!P0 FADD R10, R6, -R11 ;  /* 0x8000000b060a8221 */ /* 0x001fca0000000000 */
[----:B-1----:R-:W-:Y:S01]  /*04a0*/  @!P0 FSET.BF.LT.AND R17, |R10|, R17, PT ;  /* 0x000000110a11820a */ /* 0x002fe20003801200 */
[----:B------:R-:W-:-:S04]  /*04b0*/  IMAD.WIDE R10, R13, 0x4, R4 ;  /* 0x000000040d0a7825 */ /* 0x000fc800078e0204 */
[----:B------:R0:W-:Y:S04]  /*04c0*/  @!P0 STG.E desc[UR4][R14.64], R17 ;  /* 0x000000110e008986 */ /* 0x0001e8000c101904 */
[----:B------:R-:W2:Y:S01]  /*04d0*/  @!P1 LDG.E R12, desc[UR4][R10.64] ;  /* 0x000000040a0c9981 */ /* 0x000ea2000c1e1900 */
[----:B------:R-:W-:-:S05]  /*04e0*/  VIADD R7, R9, 0x100 ;  /* 0x0000010009077836 */ /* 0x000fca0000000000 */
[----:B------:R-:W-:-:S13]  /*04f0*/  ISETP.GE.AND P0, PT, R7, R8, PT ;  /* 0x000000080700720c */ /* 0x000fda0003f06270 */
[----:B0-----:R-:W0:Y:S01]  /*0500*/  @!P0 LDC R17, c[0x0][0x390] ;  /* 0x0000e400ff118b82 */ /* 0x001e220000000800 */
[----:B--2---:R-:W-:Y:S01]  /*0510*/  @!P1 FADD R6, R12, -R19 ;  /* 0x800000130c069221 */ /* 0x004fe20000000000 */
[----:B------:R-:W-:-:S06]  /*0520*/  IMAD.WIDE R12, R13, 0x4, R2 ;  /* 0x000000040d0c7825 */ /* 0x000fcc00078e0202 */
[----:B------:R-:W1:Y:S01]  /*0530*/  @!P0 LDC R19, c[0x0][0x38c] ;  /* 0x0000e300ff138b82 */ /* 0x000e620000000800 */
[----:B---3--:R-:W-:-:S05]  /*0540*/  @!P1 FSET.BF.LT.AND R7, |R6|, R21, PT ;  /* 0x000000150607920a */ /* 0x008fca0003801200 */
[----:B------:R2:W-:Y:S04]  /*0550*/  @!P1 STG.E desc[UR4][R12.64], R7 ;  /* 0x000000070c009986 */ /* 0x0005e8000c101904 */
[----:B------:R-:W0:Y:S01]  /*0560*/  @!P0 LDG.E R6, desc[UR4][R10.64+0x200] ;  /* 0x000200040a068981 */ /* 0x000e22000c1e1900 */
[----:B------:R-:W-:-:S05]  /*0570*/  VIADD R15, R9, 0x180 ;  /* 0x00000180090f7836 */ /* 0x000fca0000000000 */
[----:B------:R-:W-:Y:S01]  /*0580*/  ISETP.GE.AND P1, PT, R15, R8, PT ;  /* 0x000000080f00720c */ /* 0x000fe20003f26270 */
[----:B0-----:R-:W-:-:S12]  /*0590*/  @!P0 FADD R6, R6, -R17 ;  /* 0x8000001106068221 */ /* 0x001fd80000000000 */
[----:B------:R-:W0:Y:S01]  /*05a0*/  @!P1 LDC R17, c[0x0][0x390] ;  /* 0x0000e400ff119b82 */ /* 0x000e220000000800 */
[----:B-1----:R-:W-:-:S05]  /*05b0*/  @!P0 FSET.BF.LT.AND R15, |R6|, R19, PT ;  /* 0x00000013060f820a */ /* 0x002fca0003801200 */
[----:B------:R1:W-:Y:S02]  /*05c0*/  @!P0 STG.E desc[UR4][R12.64+0x200], R15 ;  /* 0x0002000f0c008986 */ /* 0x0003e4000c101904 */
[----:B------:R-:W3:Y:S02]  /*05d0*/  @!P1 LDC R19, c[0x0][0x38c] ;  /* 0x0000e300ff139b82 */ /* 0x000ee40000000800 */
[----:B------:R-:W0:Y:S01]  /*05e0*/  @!P1 LDG.E R6, desc[UR4][R10.64+0x400] ;  /* 0x000400040a069981 */ /* 0x000e22000c1e1900 */
[----:B--2---:R-:W-:-:S05]  /*05f0*/  VIADD R7, R9, 0x200 ;  /* 0x0000020009077836 */ /* 0x004fca0000000000 */
[----:B------:R-:W-:Y:S01]  /*0600*/  ISETP.GE.AND P0, PT, R7, R8, PT ;  /* 0x000000080700720c */ /* 0x000fe20003f06270 */
[----:B0-----:R-:W-:-:S12]  /*0610*/  @!P1 FADD R6, R6, -R17 ;  /* 0x8000001106069221 */ /* 0x001fd80000000000 */
[----:B------:R-:W0:Y:S01]  /*0620*/  @!P0 LDC R17, c[0x0][0x390] ;  /* 0x0000e400ff118b82 */ /* 0x000e220000000800 */
[----:B---3--:R-:W-:-:S05]  /*0630*/  @!P1 FSET.BF.LT.AND R7, |R6|, R19, PT ;  /* 0x000000130607920a */ /* 0x008fca0003801200 */
[----:B------:R2:W-:Y:S02]  /*0640*/  @!P1 STG.E desc[UR4][R12.64+0x400], R7 ;  /* 0x000400070c009986 */ /* 0x0005e4000c101904 */
[----:B------:R-:W3:Y:S02]  /*0650*/  @!P0 LDC R19, c[0x0][0x38c] ;  /* 0x0000e300ff138b82 */ /* 0x000ee40000000800 */
[----:B------:R-:W0:Y:S01]  /*0660*/  @!P0 LDG.E R6, desc[UR4][R10.64+0x600] ;  /* 0x000600040a068981 */ /* 0x000e22000c1e1900 */
[----:B-1----:R-:W-:-:S05]  /*0670*/  VIADD R15, R9, 0x280 ;  /* 0x00000280090f7836 */ /* 0x002fca0000000000 */
[----:B------:R-:W-:Y:S01]  /*0680*/  ISETP.GE.AND P1, PT, R15, R8, PT ;  /* 0x000000080f00720c */ /* 0x000fe20003f26270 */
[----:B0-----:R-:W-:-:S12]  /*0690*/  @!P0 FADD R6, R6, -R17 ;  /* 0x8000001106068221 */ /* 0x001fd80000000000 */
[----:B------:R-:W0:Y:S01]  /*06a0*/  @!P1 LDC R17, c[0x0][0x390] ;  /* 0x0000e400ff119b82 */ /* 0x000e220000000800 */
[----:B---3--:R-:W-:-:S05]  /*06b0*/  @!P0 FSET.BF.LT.AND R15, |R6|, R19, PT ;  /* 0x00000013060f820a */ /* 0x008fca0003801200 */
        /* <DEDUP_REMOVED lines=12> */
[----:B------:R-:W-:-:S13]  /*0780*/  ISETP.GE.AND P1, PT, R15, R8, PT ;  /* 0x000000080f00720c */ /* 0x000fda0003f26270 */
[----:B--2---:R-:W1:Y:S01]  /*0790*/  @!P1 LDC R7, c[0x0][0x38c] ;  /* 0x0000e300ff079b82 */ /* 0x004e620000000800 */
[----:B0-----:R-:W-:-:S07]  /*07a0*/  @!P0 FADD R6, R6, -R17 ;  /* 0x8000001106068221 */ /* 0x001fce0000000000 */
[----:B------:R-:W0:Y:S01]  /*07b0*/  @!P1 LDC R17, c[0x0][0x390] ;  /* 0x0000e400ff119b82 */ /* 0x000e220000000800 */
[----:B---3--:R-:W-:-:S05]  /*07c0*/  @!P0 FSET.BF.LT.AND R15, |R6|, R19, PT ;  /* 0x00000013060f820a */ /* 0x008fca0003801200 */
[----:B------:R2:W-:Y:S04]  /*07d0*/  @!P0 STG.E desc[UR4][R12.64+0xa00], R15 ;  /* 0x000a000f0c008986 */ /* 0x0005e8000c101904 */
[----:B------:R-:W0:Y:S02]  /*07e0*/  @!P1 LDG.E R6, desc[UR4][R10.64+0xc00] ;  /* 0x000c00040a069981 */ /* 0x000e24000c1e1900 */
[----:B0-----:R-:W-:-:S05]  /*07f0*/  @!P1 FADD R6, R6, -R17 ;  /* 0x8000001106069221 */ /* 0x001fca0000000000 */
[----:B-1----:R-:W-:Y:S02]  /*0800*/  @!P1 FSET.BF.LT.AND R7, |R6|, R7, PT ;  /* 0x000000070607920a */ /* 0x002fe40003801200 */
[----:B------:R-:W-:-:S03]  /*0810*/  LOP3.LUT R6, R0, 0x7ffffff8, RZ, 0xc0, !PT ;  /* 0x7ffffff800067812 */ /* 0x000fc600078ec0ff */
[----:B------:R2:W-:Y:S01]  /*0820*/  @!P1 STG.E desc[UR4][R12.64+0xc00], R7 ;  /* 0x000c00070c009986 */ /* 0x0005e2000c101904 */
[----:B------:R-:W-:-:S13]  /*0830*/  ISETP.NE.AND P0, PT, R6, 0x8, PT ;  /* 0x000000080600780c */ /* 0x000fda0003f05270 */
[----:B--2---:R-:W-:Y:S05]  /*0840*/  @!P0 BRA `(.L_x_295) ;  /* 0x00000004002c8947 */ /* 0x004fea0003800000 */
[----:B------:R-:W-:Y:S01]  /*0850*/  IMAD.MOV.U32 R0, RZ, RZ, 0x8 ;  /* 0x00000008ff007424 */ /* 0x000fe200078e00ff */
[----:B------:R-:W0:Y:S01]  /*0860*/  LDCU UR6, c[0x0][0x390] ;  /* 0x00007200ff0677ac */ /* 0x000e220008000800 */
[----:B------:R-:W1:Y:S05]  /*0870*/  LDCU UR7, c[0x0][0x38c] ;  /* 0x00007180ff0777ac */ /* 0x000e6a0008000800 */
.L_x_298:
[----:B--2---:R-:W-:-:S05]  /*0880*/  IMAD R7, R0, 0x80, R9 ;  /* 0x0000008000077824 */ /* 0x004fca00078e0209 */
[----:B------:R-:W-:-:S13]  /*0890*/  ISETP.GE.AND P0, PT, R7, R8, PT ;  /* 0x000000080700720c */ /* 0x000fda0003f06270 */
[C---:B------:R-:W-:Y:S01]  /*08a0*/  @!P0 IMAD.WIDE.U32 R10, R7.reuse, 0x4, R4 ;  /* 0x00000004070a8825 */ /* 0x040fe200078e0004 */
[----:B------:R-:W2:Y:S05]  /*08b0*/  @!P0 LDC R13, c[0x0][0x390] ;  /* 0x0000e400ff0d8b82 */ /* 0x000eaa0000000800 */
[----:B------:R-:W2:Y:S01]  /*08c0*/  @!P0 LDG.E R10, desc[UR4][R10.64] ;  /* 0x000000040a0a8981 */ /* 0x000ea2000c1e1900 */
[C---:B------:R-:W-:Y:S02]  /*08d0*/  VIADD R19, R7.reuse, 0x80 ;  /* 0x0000008007137836 */ /* 0x040fe40000000000 */
[----:B------:R-:W3:Y:S01]  /*08e0*/  @!P0 LDC R23, c[0x0][0x38c] ;  /* 0x0000e300ff178b82 */ /* 0x000ee20000000800 */
[----:B------:R-:W-:-:S02]  /*08f0*/  @!P0 IMAD.WIDE.U32 R14, R7, 0x4, R2 ;  /* 0x00000004070e8825 */ /* 0x000fc400078e0002 */
[----:B------:R-:W-:-:S13]  /*0900*/  ISETP.GE.AND P1, PT, R19, R8, PT ;  /* 0x000000081300720c */ /* 0x000fda0003f26270 */
[----:B------:R-:W4:Y:S01]  /*0910*/  @!P1 LDC R18, c[0x0][0x38c] ;  /* 0x0000e300ff129b82 */ /* 0x000f220000000800 */
[----:B--2---:R-:W-:-:S07]  /*0920*/  @!P0 FADD R12, R10, -R13 ;  /* 0x8000000d0a0c8221 */ /* 0x004fce0000000000 */
[----:B------:R-:W2:Y:S01]  /*0930*/  @!P1 LDC R10, c[0x0][0x390] ;  /* 0x0000e400ff0a9b82 */ /* 0x000ea20000000800 */
[----:B---3--:R-:W-:Y:S01]  /*0940*/  @!P0 FSET.BF.LT.AND R23, |R12|, R23, PT ;  /* 0x000000170c17820a */ /* 0x008fe20003801200 */
[----:B------:R-:W-:-:S04]  /*0950*/  IMAD.WIDE R12, R19, 0x4, R4 ;  /* 0x00000004130c7825 */ /* 0x000fc800078e0204 */
[----:B------:R3:W-:Y:S04]  /*0960*/  @!P0 STG.E desc[UR4][R14.64], R23 ;  /* 0x000000170e008986 */ /* 0x0007e8000c101904 */
[----:B------:R-:W2:Y:S01]  /*0970*/  @!P1 LDG.E R17, desc[UR4][R12.64] ;  /* 0x000000040c119981 */ /* 0x000ea2000c1e1900 */
[----:B------:R-:W-:-:S04]  /*0980*/  IADD3 R11, PT, PT, R7, 0x100, RZ ;  /* 0x00000100070b7810 */ /* 0x000fc80007ffe0ff */
[----:B------:R-:W-:-:S13]  /*0990*/  ISETP.GE.AND P0, PT, R11, R8, PT ;  /* 0x000000080b00720c */ /* 0x000fda0003f06270 */
[----:B---3--:R-:W3:Y:S01]  /*09a0*/  @!P0 LDC R14, c[0x0][0x390] ;  /* 0x0000e400ff0e8b82 */ /* 0x008ee20000000800 */
[----:B--2---:R-:W-:Y:S01]  /*09b0*/  @!P1 FADD R17, R17, -R10 ;  /* 0x8000000a11119221 */ /* 0x004fe20000000000 */
[----:B------:R-:W-:-:S04]  /*09c0*/  IMAD.WIDE R10, R19, 0x4, R2 ;  /* 0x00000004130a7825 */ /* 0x000fc800078e0202 */
[----:B----4-:R-:W-:Y:S02]  /*09d0*/  @!P1 FSET.BF.LT.AND R21, |R17|, R18, PT ;  /* 0x000000121115920a */ /* 0x010fe40003801200 */
[----:B------:R-:W2:Y:S03]  /*09e0*/  @!P0 LDC R18, c[0x0][0x38c] ;  /* 0x0000e300ff128b82 */ /* 0x000ea60000000800 */
[----:B------:R4:W-:Y:S04]  /*09f0*/  @!P1 STG.E desc[UR4][R10.64], R21 ;  /* 0x000000150a009986 */ /* 0x0009e8000c101904 */
[----:B------:R-:W3:Y:S01]  /*0a00*/  @!P0 LDG.E R17, desc[UR4][R12.64+0x200] ;  /* 0x000200040c118981 */ /* 0x000ee2000c1e1900 */
[----:B------:R-:W-:-:S05]  /*0a10*/  VIADD R15, R7, 0x180 ;  /* 0x00000180070f7836 */ /* 0x000fca0000000000 */
[----:B------:R-:W-:Y:S01]  /*0a20*/  ISETP.GE.AND P1, PT, R15, R8, PT ;  /* 0x000000080f00720c */ /* 0x000fe20003f26270 */
[----:B---3--:R-:W-:-:S12]  /*0a30*/  @!P0 FADD R17, R17, -R14 ;  /* 0x8000000e11118221 */ /* 0x008fd80000000000 */
[----:B----4-:R-:W3:Y:S01]  /*0a40*/  @!P1 LDC R21, c[0x0][0x38c] ;  /* 0x0000e300ff159b82 */ /* 0x010ee20000000800 */
[----:B--2---:R-:W-:-:S07]  /*0a50*/  @!P0 FSET.BF.LT.AND R19, |R17|, R18, PT ;  /* 0x000000121113820a */ /* 0x004fce0003801200 */
[----:B------:R-:W2:Y:S01]  /*0a60*/  @!P1 LDC R17, c[0x0][0x390] ;  /* 0x0000e400ff119b82 */ /* 0x000ea20000000800 */
[----:B------:R4:W-:Y:S04]  /*0a70*/  @!P0 STG.E desc[UR4][R10.64+0x200], R19 ;  /* 0x000200130a008986 */ /* 0x0009e8000c101904 */
[----:B------:R-:W2:Y:S01]  /*0a80*/  @!P1 LDG.E R14, desc[UR4][R12.64+0x400] ;  /* 0x000400040c0e9981 */ /* 0x000ea2000c1e1900 */
[----:B------:R-:W-:-:S05]  /*0a90*/  VIADD R15, R7, 0x200 ;  /* 0x00000200070f7836 */ /* 0x000fca0000000000 */
[----:B------:R-:W-:Y:S01]  /*0aa0*/  ISETP.GE.AND P0, PT, R15, R8, PT ;  /* 0x000000080f00720c */ /* 0x000fe20003f06270 */
[----:B--2---:R-:W-:-:S12]  /*0ab0*/  @!P1 FADD R14, R14, -R17 ;  /* 0x800000110e0e9221 */ /* 0x004fd80000000000 */
[----:B----4-:R-:W2:Y:S01]  /*0ac0*/  @!P0 LDC R19, c[0x0][0x38c] ;  /* 0x0000e300ff138b82 */ /* 0x010ea20000000800 */
[----:B---3--:R-:W-:-:S07]  /*0ad0*/  @!P1 FSET.BF.LT.AND R17, |R14|, R21, PT ;  /* 0x000000150e11920a */ /* 0x008fce0003801200 */
[----:B------:R-:W3:Y:S01]  /*0ae0*/  @!P0 LDC R21, c[0x0][0x390] ;  /* 0x0000e400ff158b82 */ /* 0x000ee20000000800 */
        /* <DEDUP_REMOVED lines=11> */
[----:B------:R-:W-:-:S13]  /*0ba0*/  ISETP.GE.AND P0, PT, R15, R8, PT ;  /* 0x000000080f00720c */ /* 0x000fda0003f06270 */
[----:B------:R-:W5:Y:S08]  /*0bb0*/  @!P0 LDC R15, c[0x0][0x390] ;  /* 0x0000e400ff0f8b82 */ /* 0x000f700000000800 */
[----:B----4-:R-:W4:Y:S01]  /*0bc0*/  @!P0 LDC R19, c[0x0][0x38c] ;  /* 0x0000e300ff138b82 */ /* 0x010f220000000800 */
[----:B--2---:R-:W-:-:S05]  /*0bd0*/  @!P1 FADD R14, R14, -R21 ;  /* 0x800000150e0e9221 */ /* 0x004fca0000000000 */
[----:B---3--:R-:W-:-:S05]  /*0be0*/  @!P1 FSET.BF.LT.AND R17, |R14|, R17, PT ;  /* 0x000000110e11920a */ /* 0x008fca0003801200 */
[----:B------:R2:W-:Y:S04]  /*0bf0*/  @!P1 STG.E desc[UR4][R10.64+0x800], R17 ;  /* 0x000800110a009986 */ /* 0x0005e8000c101904 */
[----:B------:R-:W5:Y:S01]  /*0c00*/  @!P0 LDG.E R14, desc[UR4][R12.64+0xa00] ;  /* 0x000a00040c0e8981 */ /* 0x000f62000c1e1900 */
[----:B------:R-:W-:Y:S01]  /*0c10*/  VIADD R7, R7, 0x380 ;  /* 0x0000038007077836 */ /* 0x000fe20000000000 */
[----:B------:R-:W-:Y:S01]  /*0c20*/  BSSY.RECONVERGENT B0, `(.L_x_296) ;  /* 0x000000c000007945 */ /* 0x000fe20003800200 */
[----:B------:R-:W-:-:S05]  /*0c30*/  VIADD R0, R0, 0x8 ;  /* 0x0000000800007836 */ /* 0x000fca0000000000 */
[----:B------:R-:W-:Y:S01]  /*0c40*/  ISETP.NE.AND P1, PT, R0, R6, PT ;  /* 0x000000060000720c */ /* 0x000fe20003f25270 */
[----:B-----5:R-:W-:-:S05]  /*0c50*/  @!P0 FADD R14, R14, -R15 ;  /* 0x8000000f0e0e8221 */ /* 0x020fca0000000000 */
[----:B----4-:R-:W-:-:S05]  /*0c60*/  @!P0 FSET.BF.LT.AND R15, |R14|, R19, PT ;  /* 0x000000130e0f820a */ /* 0x010fca0003801200 */
[----:B------:R2:W-:Y:S01]  /*0c70*/  @!P0 STG.E desc[UR4][R10.64+0xa00], R15 ;  /* 0x000a000f0a008986 */ /* 0x0005e2000c101904 */
[----:B------:R-:W-:-:S13]  /*0c80*/  ISETP.GE.AND P0, PT, R7, R8, PT ;  /* 0x000000080700720c */ /* 0x000fda0003f06270 */
[----:B--2---:R-:W-:Y:S05]  /*0c90*/  @P0 BRA `(.L_x_297) ;  /* 0x0000000000100947 */ /* 0x004fea0003800000 */
[----:B------:R-:W0:Y:S02]  /*0ca0*/  LDG.E R12, desc[UR4][R12.64+0xc00] ;  /* 0x000c00040c0c7981 */ /* 0x000e24000c1e1900 */
[----:B0-----:R-:W-:-:S05]  /*0cb0*/  FADD R7, R12, -UR6 ;  /* 0x800000060c077e21 */ /* 0x001fca0008000000 */
[----:B-1----:R-:W-:-:S05]  /*0cc0*/  FSET.BF.LT.AND R7, |R7|, UR7, PT ;  /* 0x0000000707077c0a */ /* 0x002fca000b801200 */
[----:B------:R2:W-:Y:S02]  /*0cd0*/  STG.E desc[UR4][R10.64+0xc00], R7 ;  /* 0x000c00070a007986 */ /* 0x0005e4000c101904 */
.L_x_297:
[----:B01----:R-:W-:Y:S05]  /*0ce0*/  BSYNC.RECONVERGENT B0 ;  /* 0x0000000000007941 */ /* 0x003fea0003800200 */
.L_x_296:
[----:B------:R-:W-:Y:S05]  /*0cf0*/  @P1 BRA `(.L_x_298) ;  /* 0xfffffff800e01947 */ /* 0x000fea000383ffff */
.L_x_295:
[----:B------:R-:W-:-:S13]  /*0d00*/  ISETP.NE.AND P0, PT, R16, RZ, PT ;  /* 0x000000ff1000720c */ /* 0x000fda0003f05270 */
[----:B------:R-:W-:Y:S05]  /*0d10*/  @!P0 EXIT ;  /* 0x000000000000894d */ /* 0x000fea0003800000 */
[----:B------:R-:W0:Y:S01]  /*0d20*/  LDC R0, c[0x0][0x388] ;  /* 0x0000e200ff007b82 */ /* 0x000e220000000800 */
[----:B------:R-:W-:Y:S02]  /*0d30*/  ISETP.GE.U32.AND P1, PT, R16, 0x4, PT ;  /* 0x000000041000780c */ /* 0x000fe40003f26070 */
[----:B0-----:R-:W-:-:S04]  /*0d40*/  LOP3.LUT R18, R0, 0x3, RZ, 0xc0, !PT ;  /* 0x0000000300127812 */ /* 0x001fc800078ec0ff */
[----:B------:R-:W-:-:S07]  /*0d50*/  ISETP.NE.AND P0, PT, R18, RZ, PT ;  /* 0x000000ff1200720c */ /* 0x000fce0003f05270 */
[----:B------:R-:W-:Y:S06]  /*0d60*/  @!P1 BRA `(.L_x_299) ;  /* 0x0000000000a49947 */ /* 0x000fec0003800000 */
[----:B--2---:R-:W-:-:S05]  /*0d70*/  IMAD R7, R6, 0x80, R9 ;  /* 0x0000008006077824 */ /* 0x004fca00078e0209 */
[----:B------:R-:W-:-:S13]  /*0d80*/  ISETP.GE.AND P2, PT, R7, R8, PT ;  /* 0x000000080700720c */ /* 0x000fda0003f46270 */
[C---:B------:R-:W-:Y:S01]  /*0d90*/  @!P2 IMAD.WIDE R10, R7.reuse, 0x4, R4 ;  /* 0x00000004070aa825 */ /* 0x040fe200078e0204 */
[----:B------:R-:W0:Y:S05]  /*0da0*/  @!P2 LDC R13, c[0x0][0x390] ;  /* 0x0000e400ff0dab82 */ /* 0x000e2a0000000800 */
[----:B------:R1:W0:Y:S01]  /*0db0*/  @!P2 LDG.E R10, desc[UR4][R10.64] ;  /* 0x000000040a0aa981 */ /* 0x000222000c1e1900 */
[----:B------:R-:W-:Y:S02]  /*0dc0*/  VIADD R17, R7, 0x80 ;  /* 0x0000008007117836 */ /* 0x000fe40000000000 */
[----:B------:R-:W2:Y:S03]  /*0dd0*/  @!P2 LDC R19, c[0x0][0x38c] ;  /* 0x0000e300ff13ab82 */ /* 0x000ea60000000800 */
[----:B------:R-:W-:Y:S01]  /*0de0*/  ISETP.GE.AND P1, PT, R17, R8, PT ;  /* 0x000000081100720c */ /* 0x000fe20003f26270 */
[----:B------:R-:W-:-:S12]  /*0df0*/  VIADD R23, R7, 0x100 ;  /* 0x0000010007177836 */ /* 0x000fd80000000000 */
[----:B-1----:R-:W1:Y:S08]  /*0e00*/  @!P1 LDC R11, c[0x0][0x390] ;  /* 0x0000e400ff0b9b82 */ /* 0x002e700000000800 */
[----:B------:R-:W3:Y:S01]  /*0e10*/  @!P1 LDC R21, c[0x0][0x38c] ;  /* 0x0000e300ff159b82 */ /* 0x000ee20000000800 */
[----:B0-----:R-:W-:Y:S01]  /*0e20*/  @!P2 FADD R14, R10, -R13 ;  /* 0x8000000d0a0ea221 */ /* 0x001fe20000000000 */
[----:B------:R-:W-:-:S04]  /*0e30*/  @!P2 IMAD.WIDE R12, R7, 0x4, R2 ;  /* 0x00000004070ca825 */ /* 0x000fc800078e0202 */
[----:B--2---:R-:W-:Y:S01]  /*0e40*/  @!P2 FSET.BF.LT.AND R19, |R14|, R19, PT ;  /* 0x000000130e13a20a */ /* 0x004fe20003801200 */
[----:B------:R-:W-:-:S04]  /*0e50*/  @!P1 IMAD.WIDE R14, R17, 0x4, R4 ;  /* 0x00000004110e9825 */ /* 0x000fc800078e0204 */
[----:B------:R0:W-:Y:S04]  /*0e60*/  @!P2 STG.E desc[UR4][R12.64], R19 ;  /* 0x000000130c00a986 */ /* 0x0001e8000c101904 */
[----:B------:R-:W1:Y:S01]  /*0e70*/  @!P1 LDG.E R14, desc[UR4][R14.64] ;  /* 0x000000040e0e9981 */ /* 0x000e62000c1e1900 */
[----:B------:R-:W-:-:S13]  /*0e80*/  ISETP.GE.AND P2, PT, R23, R8, PT ;  /* 0x000000081700720c */ /* 0x000fda0003f46270 */
[----:B0-----:R-:W0:Y:S01]  /*0e90*/  @!P2 LDC R13, c[0x0][0x390] ;  /* 0x0000e400ff0dab82 */ /* 0x001e220000000800 */
[----:B-1----:R-:W-:Y:S01]  /*0ea0*/  @!P1 FADD R16, R14, -R11 ;  /* 0x8000000b0e109221 */ /* 0x002fe20000000000 */
[----:B------:R-:W-:-:S06]  /*0eb0*/  @!P1 IMAD.WIDE R10, R17, 0x4, R2 ;  /* 0x00000004110a9825 */ /* 0x000fcc00078e0202 */
[----:B------:R-:W1:Y:S01]  /*0ec0*/  @!P2 LDC R14, c[0x0][0x38c] ;  /* 0x0000e300ff0eab82 */ /* 0x000e620000000800 */
[----:B---3--:R-:W-:Y:S01]  /*0ed0*/  @!P1 FSET.BF.LT.AND R21, |R16|, R21, PT ;  /* 0x000000151015920a */ /* 0x008fe20003801200 */
[----:B------:R-:W-:-:S04]  /*0ee0*/  @!P2 IMAD.WIDE R16, R23, 0x4, R4 ;  /* 0x000000041710a825 */ /* 0x000fc800078e0204 */
[----:B------:R2:W-:Y:S04]  /*0ef0*/  @!P1 STG.E desc[UR4][R10.64], R21 ;  /* 0x000000150a009986 */ /* 0x0005e8000c101904 */
[----:B------:R3:W0:Y:S01]  /*0f00*/  @!P2 LDG.E R16, desc[UR4][R16.64] ;  /* 0x000000041010a981 */ /* 0x000622000c1e1900 */
[----:B------:R-:W-:-:S04]  /*0f10*/  IADD3 R19, PT, PT, R7, 0x180, RZ ;  /* 0x0000018007137810 */ /* 0x000fc80007ffe0ff */
[----:B------:R-:W-:-:S13]  /*0f20*/  ISETP.GE.AND P1, PT, R19, R8, PT ;  /* 0x000000081300720c */ /* 0x000fda0003f26270 */
[----:B--2---:R-:W2:Y:S08]  /*0f30*/  @!P1 LDC R11, c[0x0][0x390] ;  /* 0x0000e400ff0b9b82 */ /* 0x004eb00000000800 */
[----:B---3--:R-:W3:Y:S01]  /*0f40*/  @!P1 LDC R17, c[0x0][0x38c] ;  /* 0x0000e300ff119b82 */ /* 0x008ee20000000800 */
[----:B0-----:R-:W-:Y:S01]  /*0f50*/  @!P2 FADD R7, R16, -R13 ;  /* 0x8000000d1007a221 */ /* 0x001fe20000000000 */
[----:B------:R-:W-:-:S04]  /*0f60*/  @!P2 IMAD.WIDE R12, R23, 0x4, R2 ;  /* 0x00000004170ca825 */ /* 0x000fc800078e0202 */
[----:B-1----:R-:W-:Y:S01]  /*0f70*/  @!P2 FSET.BF.LT.AND R7, |R7|, R14, PT ;  /* 0x0000000e0707a20a */ /* 0x002fe20003801200 */
[----:B------:R-:W-:-:S04]  /*0f80*/  @!P1 IMAD.WIDE R14, R19, 0x4, R4 ;  /* 0x00000004130e9825 */ /* 0x000fc800078e0204 */
[----:B------:R0:W-:Y:S04]  /*0f90*/  @!P2 STG.E desc[UR4][R12.64], R7 ;  /* 0x000000070c00a986 */ /* 0x0001e8000c101904 */
[----:B------:R-:W2:Y:S01]  /*0fa0*/  @!P1 LDG.E R14, desc[UR4][R14.64] ;  /* 0x000000040e0e9981 */ /* 0x000ea2000c1e1900 */
[----:B------:R-:W-:Y:S02]  /*0fb0*/  VIADD R6, R6, 0x4 ;  /* 0x0000000406067836 */ /* 0x000fe40000000000 */
[----:B--2---:R-:W-:Y:S01]  /*0fc0*/  @!P1 FADD R16, R14, -R11 ;  /* 0x8000000b0e109221 */ /* 0x004fe20000000000 */
[----:B------:R-:W-:-:S04]  /*0fd0*/  @!P1 IMAD.WIDE R10, R19, 0x4, R2 ;  /* 0x00000004130a9825 */ /* 0x000fc800078e0202 */
[----:B---3--:R-:W-:-:S05]  /*0fe0*/  @!P1 FSET.BF.LT.AND R17, |R16|, R17, PT ;  /* 0x000000111011920a */ /* 0x008fca0003801200 */
[----:B------:R0:W-:Y:S02]  /*0ff0*/  @!P1 STG.E desc[UR4][R10.64], R17 ;  /* 0x000000110a009986 */ /* 0x0001e4000c101904 */
.L_x_299:
[----:B------:R-:W-:Y:S05]  /*1000*/  @!P0 EXIT ;  /* 0x000000000000894d */ /* 0x000fea0003800000 */
[----:B------:R-:W-:Y:S02]  /*1010*/  ISETP.NE.AND P1, PT, R18, 0x1, PT ;  /* 0x000000011200780c */ /* 0x000fe40003f25270 */
[----:B------:R-:W-:-:S04]  /*1020*/  LOP3.LUT R0, R0, 0x1, RZ, 0xc0, !PT ;  /* 0x0000000100007812 */ /* 0x000fc800078ec0ff */
[----:B------:R-:W-:-:S07]  /*1030*/  ISETP.NE.U32.AND P0, PT, R0, 0x1, PT ;  /* 0x000000010000780c */ /* 0x000fce0003f05070 */
[----:B------:R-:W-:Y:S06]  /*1040*/  @!P1 BRA `(.L_x_300) ;  /* 0x0000000000549947 */ /* 0x000fec0003800000 */
[----:B0-----:R-:W-:-:S05]  /*1050*/  IMAD R13, R6, 0x80, R9 ;  /* 0x00000080060d7824 */ /* 0x001fca00078e0209 */
[----:B------:R-:W-:-:S13]  /*1060*/  ISETP.GE.AND P1, PT, R13, R8, PT ;  /* 0x000000080d00720c */ /* 0x000fda0003f26270 */
[C---:B--2---:R-:W-:Y:S01]  /*1070*/  @!P1 IMAD.WIDE R10, R13.reuse, 0x4, R4 ;  /* 0x000000040d0a9825 */ /* 0x044fe200078e0204 */
[----:B------:R-:W0:Y:S05]  /*1080*/  @!P1 LDC R7, c[0x0][0x390] ;  /* 0x0000e400ff079b82 */ /* 0x000e2a0000000800 */
[----:B------:R1:W0:Y:S01]  /*1090*/  @!P1 LDG.E R10, desc[UR4][R10.64] ;  /* 0x000000040a0a9981 */ /* 0x000222000c1e1900 */
[C---:B------:R-:W-:Y:S02]  /*10a0*/  VIADD R17, R13.reuse, 0x80 ;  /* 0x000000800d117836 */ /* 0x040fe40000000000 */
[----:B------:R-:W2:Y:S01]  /*10b0*/  @!P1 LDC R15, c[0x0][0x38c] ;  /* 0x0000e300ff0f9b82 */ /* 0x000ea20000000800 */
[----:B------:R-:W-:-:S02]  /*10c0*/  @!P1 IMAD.WIDE R12, R13, 0x4, R2 ;  /* 0x000000040d0c9825 */ /* 0x000fc400078e0202 */
[----:B------:R-:W-:-:S13]  /*10d0*/  ISETP.GE.AND P2, PT, R17, R8, PT ;  /* 0x000000081100720c */ /* 0x000fda0003f46270 */
[----:B-1----:R-:W1:Y:S08]  /*10e0*/  @!P2 LDC R11, c[0x0][0x390] ;  /* 0x0000e400ff0bab82 */ /* 0x002e700000000800 */
[----:B------:R-:W3:Y:S01]  /*10f0*/  @!P2 LDC R19, c[0x0][0x38c] ;  /* 0x0000e300ff13ab82 */ /* 0x000ee20000000800 */
[----:B0-----:R-:W-:-:S05]  /*1100*/  @!P1 FADD R0, R10, -R7 ;  /* 0x800000070a009221 */ /* 0x001fca0000000000 */
[----:B--2---:R-:W-:Y:S01]  /*1110*/  @!P1 FSET.BF.LT.AND R7, |R0|, R15, PT ;  /* 0x0000000f0007920a */ /* 0x004fe20003801200 */
[----:B------:R-:W-:-:S04]  /*1120*/  @!P2 IMAD.WIDE R14, R17, 0x4, R4 ;  /* 0x00000004110ea825 */ /* 0x000fc800078e0204 */
[----:B------:R4:W-:Y:S04]  /*1130*/  @!P1 STG.E desc[UR4][R12.64], R7 ;  /* 0x000000070c009986 */ /* 0x0009e8000c101904 */
[----:B------:R-:W1:Y:S01]  /*1140*/  @!P2 LDG.E R14, desc[UR4][R14.64] ;  /* 0x000000040e0ea981 */ /* 0x000e62000c1e1900 */
[----:B------:R-:W-:Y:S02]  /*1150*/  VIADD R6, R6, 0x2 ;  /* 0x0000000206067836 */ /* 0x000fe40000000000 */
[----:B-1----:R-:W-:Y:S01]  /*1160*/  @!P2 FADD R0, R14, -R11 ;  /* 0x8000000b0e00a221 */ /* 0x002fe20000000000 */
[----:B------:R-:W-:-:S04]  /*1170*/  @!P2 IMAD.WIDE R10, R17, 0x4, R2 ;  /* 0x00000004110aa825 */ /* 0x000fc800078e0202 */
[----:B---3--:R-:W-:-:S05]  /*1180*/  @!P2 FSET.BF.LT.AND R17, |R0|, R19, PT ;  /* 0x000000130011a20a */ /* 0x008fca0003801200 */
[----:B------:R4:W-:Y:S02]  /*1190*/  @!P2 STG.E desc[UR4][R10.64], R17 ;  /* 0x000000110a00a986 */ /* 0x0009e4000c101904 */
.L_x_300:
[----:B------:R-:W-:Y:S05]  /*11a0*/  @P0 EXIT ;  /* 0x000000000000094d */ /* 0x000fea0003800000 */
[----:B------:R-:W-:-:S05]  /*11b0*/  IMAD R9, R6, 0x80, R9 ;  /* 0x0000008006097824 */ /* 0x000fca00078e0209 */
[----:B------:R-:W-:-:S13]  /*11c0*/  ISETP.GE.AND P0, PT, R9, R8, PT ;  /* 0x000000080900720c */ /* 0x000fda0003f06270 */
[----:B------:R-:W-:Y:S05]  /*11d0*/  @P0 EXIT ;  /* 0x000000000000094d */ /* 0x000fea0003800000 */
[C---:B------:R-:W-:Y:S01]  /*11e0*/  IMAD.WIDE R4, R9.reuse, 0x4, R4 ;  /* 0x0000000409047825 */ /* 0x040fe200078e0204 */
[----:B------:R-:W1:Y:S01]  /*11f0*/  LDCU UR6, c[0x0][0x390] ;  /* 0x00007200ff0677ac */ /* 0x000e620008000800 */
[----:B------:R-:W0:Y:S04]  /*1200*/  LDCU UR7, c[0x0][0x38c] ;  /* 0x00007180ff0777ac */ /* 0x000e280008000800 */
[----:B------:R-:W1:Y:S01]  /*1210*/  LDG.E R4, desc[UR4][R4.64] ;  /* 0x0000000404047981 */ /* 0x000e62000c1e1900 */
[----:B------:R-:W-:-:S04]  /*1220*/  IMAD.WIDE R2, R9, 0x4, R2 ;  /* 0x0000000409027825 */ /* 0x000fc800078e0202 */
[----:B-1----:R-:W-:-:S05]  /*1230*/  FADD R0, R4, -UR6 ;  /* 0x8000000604007e21 */ /* 0x002fca0008000000 */
[----:B0-2-4-:R-:W-:-:S05]  /*1240*/  FSET.BF.LT.AND R7, |R0|, UR7, PT ;  /* 0x0000000700077c0a */ /* 0x015fca000b801200 */
[----:B------:R-:W-:Y:S01]  /*1250*/  STG.E desc[UR4][R2.64], R7 ;  /* 0x0000000702007986 */ /* 0x000fe2000c101904 */
[----:B------:R-:W-:Y:S05]  /*1260*/  EXIT ;  /* 0x000000000000794d */ /* 0x000fea0003800000 */
.L_x_294:
[----:B------:R-:W-:-:S13]  /*1270*/  ISETP.GE.AND P0, PT, R0, 0x1, PT ;  /* 0x000000010000780c */ /* 0x000fda0003f06270 */
[----:B------:R-:W-:Y:S05]  /*1280*/  @!P0 EXIT ;  /* 0x000000000000894d */ /* 0x000fea0003800000 */
[C---:B------:R-:W-:Y:S01]  /*1290*/  ISETP.GE.U32.AND P1, PT, R0.reuse, 0x8, PT ;  /* 0x000000080000780c */ /* 0x040fe20003f26070 */
[----:B------:R-:W-:Y:S01]  /*12a0*/  IMAD.MOV.U32 R8, RZ, RZ, RZ ;  /* 0x000000ffff087224 */ /* 0x000fe200078e00ff */
[----:B------:R-:W-:-:S04]  /*12b0*/  LOP3.LUT R24, R0, 0x7, RZ, 0xc0, !PT ;  /* 0x0000000700187812 */ /* 0x000fc800078ec0ff */
[----:B------:R-:W-:-:S07]  /*12c0*/  ISETP.NE.AND P0, PT, R24, RZ, PT ;  /* 0x000000ff1800720c */ /* 0x000fce0003f05270 */
[----:B------:R-:W-:Y:S06]  /*12d0*/  @!P1 BRA `(.L_x_301) ;  /* 0x0000000000d89947 */ /* 0x000fec0003800000 */
[C---:B------:R-:W-:Y:S01]  /*12e0*/  IMAD.WIDE.U32 R16, R9.reuse, 0x4, R6 ;  /* 0x0000000409107825 */ /* 0x040fe200078e0006 */
[----:B------:R-:W-:Y:S01]  /*12f0*/  LOP3.LUT R8, R0, 0x7ffffff8, RZ, 0xc0, !PT ;  /* 0x7ffffff800087812 */ /* 0x000fe200078ec0ff */
[----:B------:R-:W0:Y:S02]  /*1300*/  LDCU UR10, c[0x0][0x390] ;  /* 0x00007200ff0a77ac */ /* 0x000e240008000800 */
[----:B------:R-:W-:Y:S02]  /*1310*/  IMAD.MOV.U32 R19, RZ, RZ, R17 ;  /* 0x000000ffff137224 */ /* 0x000fe400078e0011 */
[----:B------:R-:W-:Y:S01]  /*1320*/  VIADD R17, R9, 0x80 ;  /* 0x0000008009117836 */ /* 0x000fe20000000000 */
[----:B------:R-:W1:Y:S01]  /*1330*/  LDCU UR11, c[0x0][0x38c] ;  /* 0x00007180ff0b77ac */ /* 0x000e620008000800 */
[----:B------:R-:W-:-:S07]  /*1340*/  IMAD.MOV R18, RZ, RZ, -R8 ;  /* 0x000000ffff127224 */ /* 0x000fce00078e0a08 */
.L_x_302:
[----:B------:R-:W-:-:S04]  /*1350*/  IADD3 R20, P1, PT, R16, UR8, RZ ;  /* 0x0000000810147c10 */ /* 0x000fc8000ff3e0ff */
[----:B--2---:R-:W-:-:S05]  /*1360*/  IADD3.X R21, PT, PT, R19, UR9, RZ, P1, !PT ;  /* 0x0000000913157c10 */ /* 0x004fca0008ffe4ff */
[----:B------:R-:W0:Y:S01]  /*1370*/  LDG.E R20, desc[UR4][R20.64] ;  /* 0x0000000414147981 */ /* 0x000e22000c1e1900 */
[----:B------:R-:W-:Y:S01]  /*1380*/  IMAD.WIDE R14, R17, 0x4, R6 ;  /* 0x00000004110e7825 */ /* 0x000fe200078e0206 */
[----:B------:R-:W-:Y:S02]  /*1390*/  IADD3 R12, P1, PT, R16, UR6, RZ ;  /* 0x00000006100c7c10 */ /* 0x000fe4000ff3e0ff */
[----:B------:R-:W-:Y:S02]  /*13a0*/  IADD3 R10, P2, PT, R14, UR8, RZ ;  /* 0x000000080e0a7c10 */ /* 0x000fe4000ff5e0ff */
[----:B------:R-:W-:Y:S02]  /*13b0*/  IADD3.X R13, PT, PT, R19, UR7, RZ, P1, !PT ;  /* 0x00000007130d7c10 */ /* 0x000fe40008ffe4ff */
[----:B------:R-:W-:Y:S01]  /*13c0*/  IADD3.X R11, PT, PT, R15, UR9, RZ, P2, !PT ;  /* 0x000000090f0b7c10 */ /* 0x000fe200097fe4ff */
[----:B0-----:R-:W-:-:S05]  /*13d0*/  FADD R22, R20, -UR10 ;  /* 0x8000000a14167e21 */ /* 0x001fca0008000000 */
[----:B-1----:R-:W-:-:S05]  /*13e0*/  FSET.BF.LT.AND R23, |R22|, UR11, PT ;  /* 0x0000000b16177c0a */ /* 0x002fca000b801200 */
[----:B------:R0:W-:Y:S04]  /*13f0*/  STG.E desc[UR4][R12.64], R23 ;  /* 0x000000170c007986 */ /* 0x0001e8000c101904 */
[----:B------:R-:W2:Y:S01]  /*1400*/  LDG.E R22, desc[UR4][R10.64] ;  /* 0x000000040a167981 */ /* 0x000ea2000c1e1900 */
[----:B------:R-:W-:-:S04]  /*1410*/  IADD3 R14, P1, PT, R14, UR6, RZ ;  /* 0x000000060e0e7c10 */ /* 0x000fc8000ff3e0ff */
[----:B------:R-:W-:Y:S01]  /*1420*/  IADD3.X R15, PT, PT, R15, UR7, RZ, P1, !PT ;  /* 0x000000070f0f7c10 */ /* 0x000fe20008ffe4ff */
[----:B--2---:R-:W-:-:S05]  /*1430*/  FADD R22, R22, -UR10 ;  /* 0x8000000a16167e21 */ /* 0x004fca0008000000 */
[----:B------:R-:W-:-:S05]  /*1440*/  FSET.BF.LT.AND R21, |R22|, UR11, PT ;  /* 0x0000000b16157c0a */ /* 0x000fca000b801200 */
[----:B------:R1:W-:Y:S04]  /*1450*/  STG.E desc[UR4][R14.64], R21 ;  /* 0x000000150e007986 */ /* 0x0003e8000c101904 */
[----:B------:R-:W2:Y:S02]  /*1460*/  LDG.E R20, desc[UR4][R10.64+0x200] ;  /* 0x000200040a147981 */ /* 0x000ea4000c1e1900 */
[----:B--2---:R-:W-:-:S05]  /*1470*/  FADD R20, R20, -UR10 ;  /* 0x8000000a14147e21 */ /* 0x004fca0008000000 */
[----:B------:R-:W-:-:S05]  /*1480*/  FSET.BF.LT.AND R25, |R20|, UR11, PT ;  /* 0x0000000b14197c0a */ /* 0x000fca000b801200 */
[----:B------:R-:W-:Y:S04]  /*1490*/  STG.E desc[UR4][R14.64+0x200], R25 ;  /* 0x000200190e007986 */ /* 0x000fe8000c101904 */
[----:B0-----:R-:W2:Y:S02]  /*14a0*/  LDG.E R12, desc[UR4][R10.64+0x400] ;  /* 0x000400040a0c7981 */ /* 0x001ea4000c1e1900 */
[----:B--2---:R-:W-:-:S05]  /*14b0*/  FADD R12, R12, -UR10 ;  /* 0x8000000a0c0c7e21 */ /* 0x004fca0008000000 */
[----:B------:R-:W-:-:S05]  /*14c0*/  FSET.BF.LT.AND R13, |R12|, UR11, PT ;  /* 0x0000000b0c0d7c0a */ /* 0x000fca000b801200 */
[----:B------:R0:W-:Y:S04]  /*14d0*/  STG.E desc[UR4][R14.64+0x400], R13 ;  /* 0x0004000d0e007986 */ /* 0x0001e8000c101904 */
[----:B------:R-:W2:Y:S02]  /*14e0*/  LDG.E R12, desc[UR4][R10.64+0x600] ;  /* 0x000600040a0c7981 */ /* 0x000ea4000c1e1900 */
[----:B--2---:R-:W-:-:S05]  /*14f0*/  FADD R12, R12, -UR10 ;  /* 0x8000000a0c0c7e21 */ /* 0x004fca0008000000 */
[----:B-1----:R-:W-:-:S05]  /*1500*/  FSET.BF.LT.AND R21, |R12|, UR11, PT ;  /* 0x0000000b0c157c0a */ /* 0x002fca000b801200 */
[----:B------:R1:W-:Y:S04]  /*1510*/  STG.E desc[UR4][R14.64+0x600], R21 ;  /* 0x000600150e007986 */ /* 0x0003e8000c101904 */
[----:B------:R-:W2:Y:S02]  /*1520*/  LDG.E R12, desc[UR4][R10.64+0x800] ;  /* 0x000800040a0c7981 */ /* 0x000ea4000c1e1900 */
[----:B--2---:R-:W-:-:S05]  /*1530*/  FADD R12, R12, -UR10 ;  /* 0x8000000a0c0c7e21 */ /* 0x004fca0008000000 */
[----:B------:R-:W-:-:S05]  /*1540*/  FSET.BF.LT.AND R23, |R12|, UR11, PT ;  /* 0x0000000b0c177c0a */ /* 0x000fca000b801200 */
[----:B------:R2:W-:Y:S04]  /*1550*/  STG.E desc[UR4][R14.64+0x800], R23 ;  /* 0x000800170e007986 */ /* 0x0005e8000c101904 */
[----:B------:R-:W3:Y:S02]  /*1560*/  LDG.E R12, desc[UR4][R10.64+0xa00] ;  /* 0x000a00040a0c7981 */ /* 0x000ee4000c1e1900 */
[----:B---3--:R-:W-:-:S05]  /*1570*/  FADD R12, R12, -UR10 ;  /* 0x8000000a0c0c7e21 */ /* 0x008fca0008000000 */
[----:B0-----:R-:W-:-:S05]  /*1580*/  FSET.BF.LT.AND R13, |R12|, UR11, PT ;  /* 0x0000000b0c0d7c0a */ /* 0x001fca000b801200 */
[----:B------:R2:W-:Y:S04]  /*1590*/  STG.E desc[UR4][R14.64+0xa00], R13 ;  /* 0x000a000d0e007986 */ /* 0x0005e8000c101904 */
[----:B------:R-:W3:Y:S01]  /*15a0*/  LDG.E R12, desc[UR4][R10.64+0xc00] ;  /* 0x000c00040a0c7981 */ /* 0x000ee2000c1e1900 */
[----:B------:R-:W-:Y:S01]  /*15b0*/  IADD3 R18, PT, PT, R18, 0x8, RZ ;  /* 0x0000000812127810 */ /* 0x000fe20007ffe0ff */
[----:B------:R-:W-:Y:S01]  /*15c0*/  VIADD R17, R17, 0x400 ;  /* 0x0000040011117836 */ /* 0x000fe20000000000 */
[----:B------:R-:W-:Y:S02]  /*15d0*/  IADD3 R16, P2, PT, R16, 0x1000, RZ ;  /* 0x0000100010107810 */ /* 0x000fe40007f5e0ff */
[----:B------:R-:W-:-:S03]  /*15e0*/  ISETP.NE.AND P1, PT, R18, RZ, PT ;  /* 0x000000ff1200720c */ /* 0x000fc60003f25270 */
[----:B------:R-:W-:Y:S02]  /*15f0*/  IMAD.X R19, RZ, RZ, R19, P2 ;  /* 0x000000ffff137224 */ /* 0x000fe400010e0613 */
[----:B---3--:R-:W-:-:S05]  /*1600*/  FADD R12, R12, -UR10 ;  /* 0x8000000a0c0c7e21 */ /* 0x008fca0008000000 */
[----:B-1----:R-:W-:-:S05]  /*1610*/  FSET.BF.LT.AND R21, |R12|, UR11, PT ;  /* 0x0000000b0c157c0a */ /* 0x002fca000b801200 */
[----:B------:R2:W-:Y:S01]  /*1620*/  STG.E desc[UR4][R14.64+0xc00], R21 ;  /* 0x000c00150e007986 */ /* 0x0005e2000c101904 */
[----:B------:R-:W-:Y:S05]  /*1630*/  @P1 BRA `(.L_x_302) ;  /* 0xfffffffc00441947 */ /* 0x000fea000383ffff */
.L_x_301:
[----:B------:R-:W-:Y:S05]  /*1640*/  @!P0 EXIT ;  /* 0x000000000000894d */ /* 0x000fea0003800000 */
[----:B------:R-:W-:Y:S02]  /*1650*/  ISETP.GE.U32.AND P0, PT, R24, 0x4, PT ;  /* 0x000000041800780c */ /* 0x000fe40003f06070 */
[----:B--2---:R-:W-:-:S04]  /*1660*/  LOP3.LUT R14, R0, 0x3, RZ, 0xc0, !PT ;  /* 0x00000003000e7812 */ /* 0x004fc800078ec0ff */
[----:B------:R-:W-:-:S07]  /*1670*/  ISETP.NE.AND P1, PT, R14, RZ, PT ;  /* 0x000000ff0e00720c */ /* 0x000fce0003f25270 */
[----:B------:R-:W-:Y:S06]  /*1680*/  @!P0 BRA `(.L_x_303) ;  /* 0x0000000000588947 */ /* 0x000fec0003800000 */
[----:B------:R-:W-:Y:S01]  /*1690*/  IMAD R11, R8, 0x80, R9 ;  /* 0x00000080080b7824 */ /* 0x000fe200078e0209 */
[----:B------:R-:W0:Y:S03]  /*16a0*/  LDCU UR6, c[0x0][0x390] ;  /* 0x00007200ff0677ac */ /* 0x000e260008000800 */
[C---:B------:R-:W-:Y:S01]  /*16b0*/  IMAD.WIDE R6, R11.reuse, 0x4, R4 ;  /* 0x000000040b067825 */ /* 0x040fe200078e0204 */
[----:B------:R-:W1:Y:S04]  /*16c0*/  LDCU UR7, c[0x0][0x38c] ;  /* 0x00007180ff0777ac */ /* 0x000e680008000800 */
[----:B------:R-:W0:Y:S02]  /*16d0*/  LDG.E R10, desc[UR4][R6.64] ;  /* 0x00000004060a7981 */ /* 0x000e24000c1e1900 */
[----:B0-----:R-:W-:Y:S01]  /*16e0*/  FADD R12, R10, -UR6 ;  /* 0x800000060a0c7e21 */ /* 0x001fe20008000000 */
[----:B------:R-:W-:-:S04]  /*16f0*/  IMAD.WIDE R10, R11, 0x4, R2 ;  /* 0x000000040b0a7825 */ /* 0x000fc800078e0202 */
[----:B-1----:R-:W-:-:S05]  /*1700*/  FSET.BF.LT.AND R13, |R12|, UR7, PT ;  /* 0x000000070c0d7c0a */ /* 0x002fca000b801200 */
[----:B------:R0:W-:Y:S04]  /*1710*/  STG.E desc[UR4][R10.64], R13 ;  /* 0x0000000d0a007986 */ /* 0x0001e8000c101904 */
[----:B------:R-:W2:Y:S02]  /*1720*/  LDG.E R12, desc[UR4][R6.64+0x200] ;  /* 0x00020004060c7981 */ /* 0x000ea4000c1e1900 */
[----:B--2---:R-:W-:-:S05]  /*1730*/  FADD R12, R12, -UR6 ;  /* 0x800000060c0c7e21 */ /* 0x004fca0008000000 */
[----:B------:R-:W-:-:S05]  /*1740*/  FSET.BF.LT.AND R15, |R12|, UR7, PT ;  /* 0x000000070c0f7c0a */ /* 0x000fca000b801200 */
[----:B------:R1:W-:Y:S04]  /*1750*/  STG.E desc[UR4][R10.64+0x200], R15 ;  /* 0x0002000f0a007986 */ /* 0x0003e8000c101904 */
[----:B------:R-:W2:Y:S02]  /*1760*/  LDG.E R12, desc[UR4][R6.64+0x400] ;  /* 0x00040004060c7981 */ /* 0x000ea4000c1e1900 */
[----:B--2---:R-:W-:-:S05]  /*1770*/  FADD R12, R12, -UR6 ;  /* 0x800000060c0c7e21 */ /* 0x004fca0008000000 */
[----:B------:R-:W-:-:S05]  /*1780*/  FSET.BF.LT.AND R17, |R12|, UR7, PT ;  /* 0x000000070c117c0a */ /* 0x000fca000b801200 */
[----:B------:R1:W-:Y:S04]  /*1790*/  STG.E desc[UR4][R10.64+0x400], R17 ;  /* 0x000400110a007986 */ /* 0x0003e8000c101904 */
[----:B------:R-:W2:Y:S01]  /*17a0*/  LDG.E R12, desc[UR4][R6.64+0x600] ;  /* 0x00060004060c7981 */ /* 0x000ea2000c1e1900 */
[----:B------:R-:W-:Y:S02]  /*17b0*/  VIADD R8, R8, 0x4 ;  /* 0x0000000408087836 */ /* 0x000fe40000000000 */
[----:B--2---:R-:W-:-:S05]  /*17c0*/  FADD R12, R12, -UR6 ;  /* 0x800000060c0c7e21 */ /* 0x004fca0008000000 */
[----:B0-----:R-:W-:-:S05]  /*17d0*/  FSET.BF.LT.AND R13, |R12|, UR7, PT ;  /* 0x000000070c0d7c0a */ /* 0x001fca000b801200 */
[----:B------:R1:W-:Y:S02]  /*17e0*/  STG.E desc[UR4][R10.64+0x600], R13 ;  /* 0x0006000d0a007986 */ /* 0x0003e4000c101904 */
.L_x_303:
[----:B------:R-:W-:Y:S05]  /*17f0*/  @!P1 EXIT ;  /* 0x000000000000994d */ /* 0x000fea0003800000 */
[----:B------:R-:W-:Y:S02]  /*1800*/  ISETP.NE.AND P0, PT, R14, 0x1, PT ;  /* 0x000000010e00780c */ /* 0x000fe40003f05270 */
[----:B------:R-:W-:-:S04]  /*1810*/  LOP3.LUT R0, R0, 0x1, RZ, 0xc0, !PT ;  /* 0x0000000100007812 */ /* 0x000fc800078ec0ff */
[----:B------:R-:W-:-:S07]  /*1820*/  ISETP.NE.U32.AND P1, PT, R0, 0x1, PT ;  /* 0x000000010000780c */ /* 0x000fce0003f25070 */
[----:B------:R-:W-:Y:S06]  /*1830*/  @!P0 BRA `(.L_x_304) ;  /* 0x0000000000388947 */ /* 0x000fec0003800000 */
[----:B-1----:R-:W-:Y:S01]  /*1840*/  IMAD R11, R8, 0x80, R9 ;  /* 0x00000080080b7824 */ /* 0x002fe200078e0209 */
[----:B------:R-:W0:Y:S03]  /*1850*/  LDCU UR6, c[0x0][0x390] ;  /* 0x00007200ff0677ac */ /* 0x000e260008000800 */
[C---:B------:R-:W-:Y:S01]  /*1860*/  IMAD.WIDE R6, R11.reuse, 0x4, R4 ;  /* 0x000000040b067825 */ /* 0x040fe200078e0204 */
[----:B------:R-:W1:Y:S04]  /*1870*/  LDCU UR7, c[0x0][0x38c] ;  /* 0x00007180ff0777ac */ /* 0x000e680008000800 */
[----:B------:R-:W0:Y:S01]  /*1880*/  LDG.E R0, desc[UR4][R6.64] ;  /* 0x0000000406007981 */ /* 0x000e22000c1e1900 */
[----:B------:R-:W-:-:S04]  /*1890*/  IMAD.WIDE R10, R11, 0x4, R2 ;  /* 0x000000040b0a7825 */ /* 0x000fc800078e0202 */
[----:B0-----:R-:W-:-:S05]  /*18a0*/  FADD R0, R0, -UR6 ;  /* 0x8000000600007e21 */ /* 0x001fca0008000000 */
[----:B-1----:R-:W-:-:S05]  /*18b0*/  FSET.BF.LT.AND R13, |R0|, UR7, PT ;  /* 0x00000007000d7c0a */ /* 0x002fca000b801200 */
[----:B------:R0:W-:Y:S04]  /*18c0*/  STG.E desc[UR4][R10.64], R13 ;  /* 0x0000000d0a007986 */ /* 0x0001e8000c101904 */
[----:B------:R-:W2:Y:S01]  /*18d0*/  LDG.E R0, desc[UR4][R6.64+0x200] ;  /* 0x0002000406007981 */ /* 0x000ea2000c1e1900 */
[----:B------:R-:W-:Y:S02]  /*18e0*/  VIADD R8, R8, 0x2 ;  /* 0x0000000208087836 */ /* 0x000fe40000000000 */
[----:B--2---:R-:W-:-:S05]  /*18f0*/  FADD R0, R0, -UR6 ;  /* 0x8000000600007e21 */ /* 0x004fca0008000000 */
[----:B------:R-:W-:-:S05]  /*1900*/  FSET.BF.LT.AND R15, |R0|, UR7, PT ;  /* 0x00000007000f7c0a */ /* 0x000fca000b801200 */
[----:B------:R0:W-:Y:S02]  /*1910*/  STG.E desc[UR4][R10.64+0x200], R15 ;  /* 0x0002000f0a007986 */ /* 0x0001e4000c101904 */
.L_x_304:
[----:B------:R-:W-:Y:S05]  /*1920*/  @P1 EXIT ;  /* 0x000000000000194d */ /* 0x000fea0003800000 */
[----:B------:R-:W-:Y:S01]  /*1930*/  IMAD R9, R8, 0x80, R9 ;  /* 0x0000008008097824 */ /* 0x000fe200078e0209 */
[----:B------:R-:W2:Y:S03]  /*1940*/  LDCU UR6, c[0x0][0x390] ;  /* 0x00007200ff0677ac */ /* 0x000ea60008000800 */
[C---:B------:R-:W-:Y:S01]  /*1950*/  IMAD.WIDE R4, R9.reuse, 0x4, R4 ;  /* 0x0000000409047825 */ /* 0x040fe200078e0204 */
[----:B------:R-:W3:Y:S05]  /*1960*/  LDCU UR7, c[0x0][0x38c] ;  /* 0x00007180ff0777ac */ /* 0x000eea0008000800 */
[----:B------:R-:W2:Y:S01]  /*1970*/  LDG.E R4, desc[UR4][R4.64] ;  /* 0x0000000404047981 */ /* 0x000ea2000c1e1900 */
[----:B------:R-:W-:-:S04]  /*1980*/  IMAD.WIDE R2, R9, 0x4, R2 ;  /* 0x0000000409027825 */ /* 0x000fc800078e0202 */
[----:B--2---:R-:W-:-:S05]  /*1990*/  FADD R0, R4, -UR6 ;  /* 0x8000000604007e21 */ /* 0x004fca0008000000 */
[----:B---3--:R-:W-:-:S05]  /*19a0*/  FSET.BF.LT.AND R7, |R0|, UR7, PT ;  /* 0x0000000700077c0a */ /* 0x008fca000b801200 */
[----:B------:R-:W-:Y:S01]  /*19b0*/  STG.E desc[UR4][R2.64], R7 ;  /* 0x0000000702007986 */ /* 0x000fe2000c101904 */
[----:B------:R-:W-:Y:S05]  /*19c0*/  EXIT ;  /* 0x000000000000794d */ /* 0x000fea0003800000 */
.L_x_305:
        /* <DEDUP_REMOVED lines=11> */
.L_x_340:


//--------------------- .text._ZN3cub18CUB_300001_SM_10006detail9transform16transform_kernelINS2_10policy_hubILb1EN4cuda3std3__45tupleIJN6thrust24THRUST_300001_SM_1000_NS6detail15normal_iteratorINSA_10device_ptrIfEEEESF_EEEE10policy1000Ei16smoother_functorSF_JPfSK_EEEvT0_iT1_T2_DpNS2_10kernel_argIT3_EE --------------------------
	.section	.text._ZN3cub18CUB_300001_SM_10006detail9transform16transform_kernelINS2_10policy_hubILb1EN4cuda3std3__45tupleIJN6thrust24THRUST_300001_SM_1000_NS6detail15normal_iteratorINSA_10device_ptrIfEEEESF_EEEE10policy1000Ei16smoother_functorSF_JPfSK_EEEvT0_iT1_T2_DpNS2_10kernel_argIT3_EE,"ax",@progbits
	.align	128
        .global         _ZN3cub18CUB_300001_SM_10006detail9transform16transform_kernelINS2_10policy_hubILb1EN4cuda3std3__45tupleIJN6thrust24THRUST_300001_SM_1000_NS6detail15normal_iteratorINSA_10device_ptrIfEEEESF_EEEE10policy1000Ei16smoother_functorSF_JPfSK_EEEvT0_iT1_T2_DpNS2_10kernel_argIT3_EE
        .type           _ZN3cub18CUB_300001_SM_10006detail9transform16transform_kernelINS2_10policy_hubILb1EN4cuda3std3__45tupleIJN6thrust24THRUST_300001_SM_1000_NS6detail15normal_iteratorINSA_10device_ptrIfEEEESF_EEEE10policy1000Ei16smoother_functorSF_JPfSK_EEEvT0_iT1_T2_DpNS2_10kernel_argIT3_EE,@function
        .size           _ZN3cub18CUB_300001_SM_10006detail9transform16transform_kernelINS2_10policy_hubILb1EN4cuda3std3__45tupleIJN6thrust24THRUST_300001_SM_1000_NS6detail15normal_iteratorINSA_10device_ptrIfEEEESF_EEEE10policy1000Ei16smoother_functorSF_JPfSK_EEEvT0_iT1_T2_DpNS2_10kernel_argIT3_EE,(.L_x_341 - _ZN3cub18CUB_300001_SM_10006detail9transform16transform_kernelINS2_10policy_hubILb1EN4cuda3std3__45tupleIJN6thrust24THRUST_300001_SM_1000_NS6detail15normal_iteratorINSA_10device_ptrIfEEEESF_EEEE10policy1000Ei16smoother_functorSF_JPfSK_EEEvT0_iT1_T2_DpNS2_10kernel_argIT3_EE)
        .other          _ZN3cub18CUB_300001_SM_10006detail9transform16transform_kernelINS2_10policy_hubILb1EN4cuda3std3__45tupleIJN6thrust24THRUST_300001_SM_1000_NS6detail15normal_iteratorINSA_10device_ptrIfEEEESF_EEEE10policy1000Ei16smoother_functorSF_JPfSK_EEEvT0_iT1_T2_DpNS2_10kernel_argIT3_EE,@"STO_CUDA_ENTRY STV_DEFAULT"
_ZN3cub18CUB_300001_SM_10006detail9transform16transform_kernelINS2_10policy_hubILb1EN4cuda3std3__45tupleIJN6thrust24THRUST_300001_SM_1000_NS6detail15normal_iteratorINSA_10device_ptrIfEEEESF_EEEE10policy1000Ei16smoother_functorSF_JPfSK_EEEvT0_iT1_T2_DpNS2_10kernel_argIT3_EE:
.text._ZN3cub18CUB_300001_SM_10006detail9transform16transform_kernelINS2_10policy_hubILb1EN4cuda3std3__45tupleIJN6thrust24THRUST_300001_SM_1000_NS6detail15normal_iteratorINSA_10device_ptrIfEEEESF_EEEE10policy1000Ei16smoother_functorSF_JPfSK_EEEvT0_iT1_T2_DpNS2_10kernel_argIT3_EE:
[----:B------:R-:W-:Y:S08]  /*0000*/  LDC R1, c[0x0][0x37c] ;  /* 0x0000df00ff017b82 */ /* 0x000ff00000000800 */
[----:B------:R-:W0:Y:S01]  /*0010*/  LDC.64 R10, c[0x0][0x380] ;  /* 0x0000e000ff0a7b82 */ /* 0x000e220000000a00 */
[----:B------:R-:W1:Y:S01]  /*0020*/  S2R R9, SR_TID.X ;  /* 0x0000000000097919 */ /* 0x000e620000002100 */
[----:B------:R-:W-:Y:S06]  /*0030*/  BSSY.RECONVERGENT B0, `(.L_x_306) ;  /* 0x000001f000007945 */ /* 0x000fec0003800200 */
[----:B------:R-:W2:Y:S01]  /*0040*/  S2UR UR4, SR_CTAID.X ;  /* 0x00000000000479c3 */ /* 0x000ea20000002500 */
[----:B0-----:R-:W-:-:S04]  /*0050*/  IMAD.SHL.U32 R3, R11, 0x80, RZ ;  /* 0x000000800b037824 */ /* 0x001fc800078e00ff */
[----:B--2---:R-:W-:Y:S02]  /*0060*/  IMAD R7, R3, UR4, RZ ;  /* 0x0000000403077c24 */ /* 0x004fe4000f8e02ff */
[----:B-1----:R-:W-:Y:S02]  /*0070*/  IMAD.SHL.U32 R13, R9, 0x80, RZ ;  /* 0x00000080090d7824 */ /* 0x002fe400078e00ff */
[----:B------:R-:W-:-:S05]  /*0080*/  IMAD.IADD R10, R10, 0x1, -R7 ;  /* 0x000000010a0a7824 */ /* 0x000fca00078e0a07 */
[----:B------:R-:W-:-:S05]  /*0090*/  VIMNMX R0, PT, PT, R3, R10, PT ;  /* 0x0000000a03007248 */ /* 0x000fca0003fe0100 */
[----:B------:R-:W-:-:S05]  /*00a0*/  IMAD.SHL.U32 R2, R0, 0x4, RZ ;  /* 0x0000000400027824 */ /* 0x000fca00078e00ff */
[----:B------:R-:W-:-:S13]  /*00b0*/  ISETP.GE.AND P0, PT, R13, R2, PT ;  /* 0x000000020d00720c */ /* 0x000fda0003f06270 */
[----:B------:R-:W-:Y:S05]  /*00c0*/  @P0 BRA `(.L_x_307) ;  /* 0x0000000000540947 */ /* 0x000fea0003800000 */
[----:B------:R-:W0:Y:S01]  /*00d0*/  LDC.64 R4, c[0x0][0x398] ;  /* 0x0000e600ff047b82 */ /* 0x000e220000000a00 */
[----:B------:R-:W-:Y:S01]  /*00e0*/  BSSY.RECONVERGENT B1, `(.L_x_308) ;  /* 0x000000a000017945 */ /* 0x000fe20003800200 */
[----:B------:R-:W-:Y:S02]  /*00f0*/  IMAD.MOV.U32 R15, RZ, RZ, R13 ;  /* 0x000000ffff0f7224 */ /* 0x000fe400078e000d */
[----:B0-----:R-:W-:-:S04]  /*0100*/  IMAD.WIDE.U32 R4, R9, 0x80, R4 ;  /* 0x0000008009047825 */ /* 0x001fc800078e0004 */
[----:B------:R-:W-:-:S07]  /*0110*/  IMAD.WIDE R4, R7, 0x4, R4 ;  /* 0x0000000407047825 */ /* 0x000fce00078e0204 */
.L_x_309:
[----:B------:R-:W-:Y:S01]  /*0120*/  IADD3 R15, PT, PT, R15, 0x4000, RZ ;  /* 0x000040000f0f7810 */ /* 0x000fe20007ffe0ff */
[----:B------:R0:W-:Y:S03]  /*0130*/  CCTL.E.PF2 [R4] ;  /* 0x000000000400798f */ /* 0x0001e60000800100 */
[----:B------:R-:W-:Y:S02]  /*0140*/  ISETP.GE.AND P0, PT, R15, R2, PT ;  /* 0x000000020f00720c */ /* 0x000fe40003f06270 */
[----:B0-----:R-:W-:-:S05]  /*0150*/  IADD3 R4, P1, PT, R4, 0x4000, RZ ;  /* 0x0000400004047810 */ /* 0x001fca0007f3e0ff */
[----:B------:R-:W-:-:S06]  /*0160*/  IMAD.X R5, RZ, RZ, R5, P1 ;  /* 0x000000ffff057224 */ /* 0x000fcc00008e0605 */
[----:B------:R-:W-:Y:S05]  /*0170*/  @!P0 BRA `(.L_x_309) ;  /* 0xfffffffc00e88947 */ /* 0x000fea000383ffff */
[----:B------:R-:W-:Y:S05]  /*0180*/  BSYNC.RECONVERGENT B1 ;  /* 0x0000000000017941 */ /* 0x000fea0003800200 */
.L_x_308:
[----:B------:R-:W0:Y:S02]  /*0190*/  LDC.64 R4, c[0x0][0x3a8] ;  /* 0x0000ea00ff047b82 */ /* 0x000e240000000a00 */
[----:B0-----:R-:W-:-:S04]  /*01a0*/  IMAD.WIDE.U32 R4, R9, 0x80, R4 ;  /* 0x0000008009047825 */ /* 0x001fc800078e0004 */
[----:B------:R-:W-:-:S07]  /*01b0*/  IMAD.WIDE R4, R7, 0x4, R4 ;  /* 0x0000000407047825 */ /* 0x000fce00078e0204 */
.L_x_310:
[----:B------:R-:W-:Y:S01]  /*01c0*/  VIADD R13, R13, 0x4000 ;  /* 0x000040000d0d7836 */ /* 0x000fe20000000000 */
[----:B------:R0:W-:Y:S04]  /*01d0*/  CCTL.E.PF2 [R4] ;  /* 0x000000000400798f */ /* 0x0001e80000800100 */
[----:B------:R-:W-:Y:S02]  /*01e0*/  ISETP.GE.AND P0, PT, R13, R2, PT ;  /* 0x000000020d00720c */ /* 0x000fe40003f06270 */
[----:B0-----:R-:W-:-:S05]  /*01f0*/  IADD3 R4, P1, PT, R4, 0x4000, RZ ;  /* 0x0000400004047810 */ /* 0x001fca0007f3e0ff */
[----:B------:R-:W-:-:S06]  /*0200*/  IMAD.X R5, RZ, RZ, R5, P1 ;  /* 0x000000ffff057224 */ /* 0x000fcc00008e0605 */
[----:B------:R-:W-:Y:S05]  /*0210*/  @!P0 BRA `(.L_x_310) ;  /* 0xfffffffc00e88947 */ /* 0x000fea000383ffff */
.L_x_307:
[----:B------:R-:W-:Y:S05]  /*0220*/  BSYNC.RECONVERGENT B0 ;  /* 0x0000000000007941 */ /* 0x000fea0003800200 */
.L_x_306:
[----:B------:R-:W0:Y:S01]  /*0230*/  LDCU.128 UR8, c[0x0][0x390] ;  /* 0x00007200ff0877ac */ /* 0x000e220008000c00 */
[----:B------:R-:W-:Y:S01]  /*0240*/  ISETP.GT.AND P0, PT, R3, R10, PT ;  /* 0x0000000a0300720c */ /* 0x000fe20003f04270 */
[----:B------:R-:W-:Y:S01]  /*0250*/  IMAD.WIDE R6, R7, 0x4, RZ ;  /* 0x0000000407067825 */ /* 0x000fe200078e02ff */
[----:B------:R-:W1:Y:S02]  /*0260*/  LDCU.64 UR4, c[0x0][0x358] ;  /* 0x00006b00ff0477ac */ /* 0x000e640008000a00 */
[C---:B0-----:R-:W-:Y:S02]  /*0270*/  IADD3 R2, P1, PT, R6.reuse, UR10, RZ ;  /* 0x0000000a06027c10 */ /* 0x041fe4000ff3e0ff */
[----:B------:R-:W-:Y:S02]  /*0280*/  IADD3 R4, P2, PT, R6, UR8, RZ ;  /* 0x0000000806047c10 */ /* 0x000fe4000ff5e0ff */
[C---:B------:R-:W-:Y:S02]  /*0290*/  IADD3.X R3, PT, PT, R7.reuse, UR11, RZ, P1, !PT ;  /* 0x0000000b07037c10 */ /* 0x040fe40008ffe4ff */
[----:B------:R-:W-:-:S03]  /*02a0*/  IADD3.X R5, PT, PT, R7, UR9, RZ, P2, !PT ;  /* 0x0000000907057c10 */ /* 0x000fc600097fe4ff */
[----:B-1----:R-:W-:Y:S06]  /*02b0*/  @P0 BRA `(.L_x_311) ;  /* 0x0000000400d00947 */ /* 0x002fec0003800000 */
[----:B------:R-:W-:-:S13]  /*02c0*/  ISETP.GE.AND P0, PT, R11, 0x1, PT ;  /* 0x000000010b00780c */ /* 0x000fda0003f06270 */
[----:B------:R-:W-:Y:S05]  /*02d0*/  @!P0 EXIT ;  /* 0x000000000000894d */ /* 0x000fea0003800000 */
[C---:B------:R-:W-:Y:S01]  /*02e0*/  ISETP.GE.U32.AND P1, PT, R11.reuse, 0x8, PT ;  /* 0x000000080b00780c */ /* 0x040fe20003f26070 */
[----:B------:R-:W-:Y:S01]  /*02f0*/  IMAD.MOV.U32 R0, RZ, RZ, RZ ;  /* 0x000000ffff007224 */ /* 0x000fe200078e00ff */
[----:B------:R-:W-:-:S04]  /*0300*/  LOP3.LUT R22, R11, 0x7, RZ, 0xc0, !PT ;  /* 0x000000070b167812 */ /* 0x000fc800078ec0ff */
[----:B------:R-:W-:-:S07]  /*0310*/  ISETP.NE.AND P0, PT, R22, RZ, PT ;  /* 0x000000ff1600720c */ /* 0x000fce0003f05270 */
[----:B------:R-:W-:Y:S06]  /*0320*/  @!P1 BRA `(.L_x_312) ;  /* 0x0000000000d89947 */ /* 0x000fec0003800000 */
[----:B------:R-:W-:Y:S01]  /*0330*/  IMAD.WIDE.U32 R18, R9, 0x4, R6 ;  /* 0x0000000409127825 */ /* 0x000fe200078e0006 */
[----:B------:R-:W-:Y:S01]  /*0340*/  LOP3.LUT R0, R11, 0x7ffffff8, RZ, 0xc0, !PT ;  /* 0x7ffffff80b007812 */ /* 0x000fe200078ec0ff */
[----:B------:R-:W0:Y:S02]  /*0350*/  LDCU.64 UR6, c[0x0][0x388] ;  /* 0x00007100ff0677ac */ /* 0x000e240008000a00 */
[----:B------:R-:W-:Y:S01]  /*0360*/  VIADD R17, R9, 0x80 ;  /* 0x0000008009117836 */ /* 0x000fe20000000000 */
[----:B------:R-:W-:Y:S01]  /*0370*/  MOV R8, R18 ;  /* 0x0000001200087202 */ /* 0x000fe20000000f00 */
[----:B------:R-:W-:Y:S01]  /*0380*/  IMAD.MOV R16, RZ, RZ, -R0 ;  /* 0x000000ffff107224 */ /* 0x000fe200078e0a00 */
[----:B------:R-:W1:Y:S06]  /*0390*/  LDCU.128 UR8, c[0x0][0x390] ;  /* 0x00007200ff0877ac */ /* 0x000e6c0008000c00 */
.L_x_313:
[----:B-1----:R-:W-:-:S04]  /*03a0*/  IADD3 R20, P1, PT, R8, UR10, RZ ;  /* 0x0000000a08147c10 */ /* 0x002fc8000ff3e0ff */
        /* <DEDUP_REMOVED lines=8> */
[----:B------:R-:W-:-:S05]  /*0430*/  FSET.BF.LT.AND R23, |R18|, UR6, PT ;  /* 0x0000000612177c0a */ /* 0x000fca000b801200 */
        /* <DEDUP_REMOVED lines=28> */
[----:B------:R-:W-:Y:S01]  /*0600*/  VIADD R16, R16, 0x8 ;  /* 0x0000000810107836 */ /* 0x000fe20000000000 */
[----:B------:R-:W-:Y:S01]  /*0610*/  IADD3 R8, P2, PT, R8, 0x1000, RZ ;  /* 0x0000100008087810 */ /* 0x000fe20007f5e0ff */
[----:B------:R-:W-:-:S03]  /*0620*/  VIADD R17, R17, 0x400 ;  /* 0x0000040011117836 */ /* 0x000fc60000000000 */
[----:B------:R-:W-:Y:S02]  /*0630*/  ISETP.NE.AND P1, PT, R16, RZ, PT ;  /* 0x000000ff1000720c */ /* 0x000fe40003f25270 */
[----:B------:R-:W-:Y:S01]  /*0640*/  IADD3.X R19, PT, PT, RZ, R19, RZ, P2, !PT ;  /* 0x00000013ff137210 */ /* 0x000fe200017fe4ff */
[----:B---3--:R-:W-:-:S05]  /*0650*/  FADD R14, R14, -UR7 ;  /* 0x800000070e0e7e21 */ /* 0x008fca0008000000 */
[----:B-1----:R-:W-:-:S05]  /*0660*/  FSET.BF.LT.AND R21, |R14|, UR6, PT ;  /* 0x000000060e157c0a */ /* 0x002fca000b801200 */
[----:B------:R2:W-:Y:S01]  /*0670*/  STG.E desc[UR4][R12.64+0xc00], R21 ;  /* 0x000c00150c007986 */ /* 0x0005e2000c101904 */
[----:B------:R-:W-:Y:S05]  /*0680*/  @P1 BRA `(.L_x_313) ;  /* 0xfffffffc00441947 */ /* 0x000fea000383ffff */
.L_x_312:
[----:B------:R-:W-:Y:S05]  /*0690*/  @!P0 EXIT ;  /* 0x000000000000894d */ /* 0x000fea0003800000 */
[----:B--2---:R-:W0:Y:S01]  /*06a0*/  LDC R12, c[0x0][0x384] ;  /* 0x0000e100ff0c7b82 */ /* 0x004e220000000800 */
[----:B------:R-:W-:Y:S02]  /*06b0*/  ISETP.GE.U32.AND P0, PT, R22, 0x4, PT ;  /* 0x000000041600780c */ /* 0x000fe40003f06070 */
[----:B0-----:R-:W-:-:S04]  /*06c0*/  LOP3.LUT R14, R12, 0x3, RZ, 0xc0, !PT ;  /* 0x000000030c0e7812 */ /* 0x001fc800078ec0ff */
[----:B------:R-:W-:-:S07]  /*06d0*/  ISETP.NE.AND P1, PT, R14, RZ, PT ;  /* 0x000000ff0e00720c */ /* 0x000fce0003f25270 */
[----:B------:R-:W-:Y:S06]  /*06e0*/  @!P0 BRA `(.L_x_314) ;  /* 0x0000000000548947 */ /* 0x000fec0003800000 */
[----:B------:R-:W-:Y:S01]  /*06f0*/  IMAD R11, R0, 0x80, R9 ;  /* 0x00000080000b7824 */ /* 0x000fe200078e0209 */
[----:B------:R-:W0:Y:S03]  /*0700*/  LDCU.64 UR6, c[0x0][0x388] ;  /* 0x00007100ff0677ac */ /* 0x000e260008000a00 */
[----:B------:R-:W-:-:S05]  /*0710*/  IMAD.WIDE R6, R11, 0x4, R2 ;  /* 0x000000040b067825 */ /* 0x000fca00078e0202 */
[----:B------:R-:W0:Y:S01]  /*0720*/  LDG.E R8, desc[UR4][R6.64] ;  /* 0x0000000406087981 */ /* 0x000e22000c1e1900 */
[----:B------:R-:W-:-:S04]  /*0730*/  IMAD.WIDE R10, R11, 0x4, R4 ;  /* 0x000000040b0a7825 */ /* 0x000fc800078e0204 */
[----:B0-----:R-:W-:-:S05]  /*0740*/  FADD R8, R8, -UR7 ;  /* 0x8000000708087e21 */ /* 0x001fca0008000000 */
[----:B------:R-:W-:-:S05]  /*0750*/  FSET.BF.LT.AND R13, |R8|, UR6, PT ;  /* 0x00000006080d7c0a */ /* 0x000fca000b801200 */
        /* <DEDUP_REMOVED lines=14> */
.L_x_314:
[----:B------:R-:W-:Y:S05]  /*0840*/  @!P1 EXIT ;  /* 0x000000000000994d */ /* 0x000fea0003800000 */
[----:B------:R-:W-:Y:S02]  /*0850*/  ISETP.NE.AND P0, PT, R14, 0x1, PT ;  /* 0x000000010e00780c */ /* 0x000fe40003f05270 */
[----:B------:R-:W-:-:S04]  /*0860*/  LOP3.LUT R6, R12, 0x1, RZ, 0xc0, !PT ;  /* 0x000000010c067812 */ /* 0x000fc800078ec0ff */
[----:B------:R-:W-:-:S07]  /*0870*/  ISETP.NE.U32.AND P1, PT, R6, 0x1, PT ;  /* 0x000000010600780c */ /* 0x000fce0003f25070 */
[----:B------:R-:W-:Y:S06]  /*0880*/  @!P0 BRA `(.L_x_315) ;  /* 0x0000000000348947 */ /* 0x000fec0003800000 */
[----:B-1----:R-:W-:Y:S01]  /*0890*/  IMAD R11, R0, 0x80, R9 ;  /* 0x00000080000b7824 */ /* 0x002fe200078e0209 */
[----:B------:R-:W0:Y:S03]  /*08a0*/  LDCU.64 UR6, c[0x0][0x388] ;  /* 0x00007100ff0677ac */ /* 0x000e260008000a00 */
[----:B------:R-:W-:-:S05]  /*08b0*/  IMAD.WIDE R6, R11, 0x4, R2 ;  /* 0x000000040b067825 */ /* 0x000fca00078e0202 */
[----:B------:R-:W0:Y:S01]  /*08c0*/  LDG.E R8, desc[UR4][R6.64] ;  /* 0x0000000406087981 */ /* 0x000e22000c1e1900 */
[----:B------:R-:W-:-:S04]  /*08d0*/  IMAD.WIDE R10, R11, 0x4, R4 ;  /* 0x000000040b0a7825 */ /* 0x000fc800078e0204 */
[----:B0-----:R-:W-:-:S05]  /*08e0*/  FADD R8, R8, -UR7 ;  /* 0x8000000708087e21 */ /* 0x001fca0008000000 */
[----:B------:R-:W-:-:S05]  /*08f0*/  FSET.BF.LT.AND R13, |R8|, UR6, PT ;  /* 0x00000006080d7c0a */ /* 0x000fca000b801200 */
[----:B------:R0:W-:Y:S04]  /*0900*/  STG.E desc[UR4][R10.64], R13 ;  /* 0x0000000d0a007986 */ /* 0x0001e8000c101904 */
[----:B------:R-:W2:Y:S01]  /*0910*/  LDG.E R8, desc[UR4][R6.64+0x200] ;  /* 0x0002000406087981 */ /* 0x000ea2000c1e1900 */
[----:B------:R-:W-:Y:S02]  /*0920*/  VIADD R0, R0, 0x2 ;  /* 0x0000000200007836 */ /* 0x000fe40000000000 */
[----:B--2---:R-:W-:-:S05]  /*0930*/  FADD R8, R8, -UR7 ;  /* 0x8000000708087e21 */ /* 0x004fca0008000000 */
[----:B------:R-:W-:-:S05]  /*0940*/  FSET.BF.LT.AND R15, |R8|, UR6, PT ;  /* 0x00000006080f7c0a */ /* 0x000fca000b801200 */
[----:B------:R0:W-:Y:S02]  /*0950*/  STG.E desc[UR4][R10.64+0x200], R15 ;  /* 0x0002000f0a007986 */ /* 0x0001e4000c101904 */
.L_x_315:
[----:B------:R-:W-:Y:S05]  /*0960*/  @P1 EXIT ;  /* 0x000000000000194d */ /* 0x000fea0003800000 */
[----:B------:R-:W-:Y:S01]  /*0970*/  LEA R9, R0, R9, 0x7 ;  /* 0x0000000900097211 */ /* 0x000fe200078e38ff */
[----:B------:R-:W2:Y:S04]  /*0980*/  LDCU.64 UR6, c[0x0][0x388] ;  /* 0x00007100ff0677ac */ /* 0x000ea80008000a00 */
[----:B------:R-:W-:-:S06]  /*0990*/  IMAD.WIDE R2, R9, 0x4, R2 ;  /* 0x0000000409027825 */ /* 0x000fcc00078e0202 */
[----:B------:R-:W2:Y:S01]  /*09a0*/  LDG.E R2, desc[UR4][R2.64] ;  /* 0x0000000402027981 */ /* 0x000ea2000c1e1900 */
[----:B------:R-:W-:-:S04]  /*09b0*/  IMAD.WIDE R4, R9, 0x4, R4 ;  /* 0x0000000409047825 */ /* 0x000fc800078e0204 */
[----:B--2---:R-:W-:-:S05]  /*09c0*/  FADD R0, R2, -UR7 ;  /* 0x8000000702007e21 */ /* 0x004fca0008000000 */
[----:B------:R-:W-:-:S05]  /*09d0*/  FSET.BF.LT.AND R7, |R0|, UR6, PT ;  /* 0x0000000600077c0a */ /* 0x000fca000b801200 */
[----:B------:R-:W-:Y:S01]  /*09e0*/  STG.E desc[UR4][R4.64], R7 ;  /* 0x0000000704007986 */ /* 0x000fe2000c101904 */
[----:B------:R-:W-:Y:S05]  /*09f0*/  EXIT ;  /* 0x000000000000794d */ /* 0x000fea0003800000 */
.L_x_311:
[----:B------:R-:W-:-:S13]  /*0a00*/  ISETP.GE.AND P0, PT, R11, 0x1, PT ;  /* 0x000000010b00780c */ /* 0x000fda0003f06270 */
[----:B------:R-:W-:Y:S05]  /*0a10*/  @!P0 EXIT ;  /* 0x000000000000894d */ /* 0x000fea0003800000 */
[C---:B------:R-:W-:Y:S01]  /*0a20*/  ISETP.GE.U32.AND P0, PT, R11.reuse, 0x8, PT ;  /* 0x000000080b00780c */ /* 0x040fe20003f06070 */
[----:B------:R-:W-:Y:S01]  /*0a30*/  IMAD.MOV.U32 R6, RZ, RZ, RZ ;  /* 0x000000ffff067224 */ /* 0x000fe200078e00ff */
[----:B------:R-:W-:-:S11]  /*0a40*/  LOP3.LUT R20, R11, 0x7, RZ, 0xc0, !PT ;  /* 0x000000070b147812 */ /* 0x000fd600078ec0ff */
[----:B------:R-:W-:Y:S05]  /*0a50*/  @!P0 BRA `(.L_x_316) ;  /* 0x0000000400108947 */ /* 0x000fea0003800000 */
[----:B------:R-:W-:Y:S01]  /*0a60*/  LOP3.LUT R6, R11, 0x7ffffff8, RZ, 0xc0, !PT ;  /* 0x7ffffff80b067812 */ /* 0x000fe200078ec0ff */
[----:B------:R-:W-:Y:S01]  /*0a70*/  IMAD.MOV.U32 R8, RZ, RZ, RZ ;  /* 0x000000ffff087224 */ /* 0x000fe200078e00ff */
[----:B------:R-:W0:Y:S06]  /*0a80*/  LDCU.64 UR6, c[0x0][0x388] ;  /* 0x00007100ff0677ac */ /* 0x000e2c0008000a00 */
.L_x_319:
[----:B-1----:R-:W-:-:S05]  /*0a90*/  IMAD R7, R8, 0x80, R9 ;  /* 0x0000008008077824 */ /* 0x002fca00078e0209 */
[----:B------:R-:W-:-:S13]  /*0aa0*/  ISETP.GE.AND P0, PT, R7, R0, PT ;  /* 0x000000000700720c */ /* 0x000fda0003f06270 */
[C---:B------:R-:W-:Y:S01]  /*0ab0*/  @!P0 IMAD.WIDE.U32 R14, R7.reuse, 0x4, R2 ;  /* 0x00000004070e8825 */ /* 0x040fe200078e0002 */
[----:B------:R-:W1:Y:S05]  /*0ac0*/  @!P0 LDC.64 R10, c[0x0][0x388] ;  /* 0x0000e200ff0a8b82 */ /* 0x000e6a0000000a00 */
[----:B------:R-:W1:Y:S01]  /*0ad0*/  @!P0 LDG.E R14, desc[UR4][R14.64] ;  /* 0x000000040e0e8981 */ /* 0x000e62000c1e1900 */
[C---:B------:R-:W-:Y:S02]  /*0ae0*/  VIADD R21, R7.reuse, 0x80 ;  /* 0x0000008007157836 */ /* 0x040fe40000000000 */
[----:B------:R-:W-:-:S03]  /*0af0*/  @!P0 IMAD.WIDE.U32 R16, R7, 0x4, R4 ;  /* 0x0000000407108825 */ /* 0x000fc600078e0004 */
[----:B------:R-:W-:-:S13]  /*0b00*/  ISETP.GE.AND P1, PT, R21, R0, PT ;  /* 0x000000001500720c */ /* 0x000fda0003f26270 */
[----:B------:R-:W2:Y:S01]  /*0b10*/  @!P1 LDC.64 R12, c[0x0][0x388] ;  /* 0x0000e200ff0c9b82 */ /* 0x000ea20000000a00 */
[----:B-1----:R-:W-:-:S05]  /*0b20*/  @!P0 FADD R11, R14, -R11 ;  /* 0x8000000b0e0b8221 */ /* 0x002fca0000000000 */
[----:B------:R-:W-:Y:S01]  /*0b30*/  @!P0 FSET.BF.LT.AND R19, |R11|, R10, PT ;  /* 0x0000000a0b13820a */ /* 0x000fe20003801200 */
[----:B------:R-:W-:-:S04]  /*0b40*/  IMAD.WIDE R10, R21, 0x4, R2 ;  /* 0x00000004150a7825 */ /* 0x000fc800078e0202 */
[----:B------:R1:W-:Y:S04]  /*0b50*/  @!P0 STG.E desc[UR4][R16.64], R19 ;  /* 0x0000001310008986 */ /* 0x0003e8000c101904 */
[----:B------:R-:W2:Y:S01]  /*0b60*/  @!P1 LDG.E R18, desc[UR4][R10.64] ;  /* 0x000000040a129981 */ /* 0x000ea2000c1e1900 */
[----:B------:R-:W-:-:S04]  /*0b70*/  IADD3 R15, PT, PT, R7, 0x100, RZ ;  /* 0x00000100070f7810 */ /* 0x000fc80007ffe0ff */
[----:B------:R-:W-:Y:S01]  /*0b80*/  ISETP.GE.AND P0, PT, R15, R0, PT ;  /* 0x000000000f00720c */ /* 0x000fe20003f06270 */
[----:B------:R-:W-:-:S12]  /*0b90*/  IMAD.WIDE R14, R21, 0x4, R4 ;  /* 0x00000004150e7825 */ /* 0x000fd800078e0204 */
[----:B------:R-:W3:Y:S01]  /*0ba0*/  @!P0 LDC.64 R22, c[0x0][0x388] ;  /* 0x0000e200ff168b82 */ /* 0x000ee20000000a00 */
[----:B--2---:R-:W-:-:S05]  /*0bb0*/  @!P1 FADD R13, R18, -R13 ;  /* 0x8000000d120d9221 */ /* 0x004fca0000000000 */
[----:B------:R-:W-:-:S05]  /*0bc0*/  @!P1 FSET.BF.LT.AND R13, |R13|, R12, PT ;  /* 0x0000000c0d0d920a */ /* 0x000fca0003801200 */
[----:B------:R2:W-:Y:S04]  /*0bd0*/  @!P1 STG.E desc[UR4][R14.64], R13 ;  /* 0x0000000d0e009986 */ /* 0x0005e8000c101904 */
[----:B------:R-:W3:Y:S01]  /*0be0*/  @!P0 LDG.E R12, desc[UR4][R10.64+0x200] ;  /* 0x000200040a0c8981 */ /* 0x000ee2000c1e1900 */
[----:B-1----:R-:W-:-:S05]  /*0bf0*/  VIADD R17, R7, 0x180 ;  /* 0x0000018007117836 */ /* 0x002fca0000000000 */
[----:B------:R-:W-:Y:S01]  /*0c00*/  ISETP.GE.AND P1, PT, R17, R0, PT ;  /* 0x000000001100720c */ /* 0x000fe20003f26270 */
[----:B---3--:R-:W-:-:S05]  /*0c10*/  @!P0 FADD R17, R12, -R23 ;  /* 0x800000170c118221 */ /* 0x008fca0000000000 */
[----:B------:R-:W-:-:S07]  /*0c20*/  @!P0 FSET.BF.LT.AND R17, |R17|, R22, PT ;  /* 0x000000161111820a */ /* 0x000fce0003801200 */
[----:B------:R-:W2:Y:S01]  /*0c30*/  @!P1 LDC.64 R22, c[0x0][0x388] ;  /* 0x0000e200ff169b82 */ /* 0x000ea20000000a00 */
[----:B------:R1:W-:Y:S04]  /*0c40*/  @!P0 STG.E desc[UR4][R14.64+0x200], R17 ;  /* 0x000200110e008986 */ /* 0x0003e8000c101904 */
[----:B------:R-:W2:Y:S01]  /*0c50*/  @!P1 LDG.E R12, desc[UR4][R10.64+0x400] ;  /* 0x000400040a0c9981 */ /* 0x000ea2000c1e1900 */
[----:B------:R-:W-:-:S05]  /*0c60*/  VIADD R19, R7, 0x200 ;  /* 0x0000020007137836 */ /* 0x000fca0000000000 */
[----:B------:R-:W-:Y:S01]  /*0c70*/  ISETP.GE.AND P0, PT, R19, R0, PT ;  /* 0x000000001300720c */ /* 0x000fe20003f06270 */
[----:B--2---:R-:W-:-:S05]  /*0c80*/  @!P1 FADD R13, R12, -R23 ;  /* 0x800000170c0d9221 */ /* 0x004fca0000000000 */
[----:B------:R-:W-:-:S07]  /*0c90*/  @!P1 FSET.BF.LT.AND R13, |R13|, R22, PT ;  /* 0x000000160d0d920a */ /* 0x000fce0003801200 */
[----:B------:R-:W1:Y:S01]  /*0ca0*/  @!P0 LDC.64 R22, c[0x0][0x388] ;  /* 0x0000e200ff168b82 */ /* 0x000e620000000a00 */
[----:B------:R2:W-:Y:S04]  /*0cb0*/  @!P1 STG.E desc[UR4][R14.64+0x400], R13 ;  /* 0x0004000d0e009986 */ /* 0x0005e8000c101904 */
[----:B------:R-:W1:Y:S01]  /*0cc0*/  @!P0 LDG.E R12, desc[UR4][R10.64+0x600] ;  /* 0x000600040a0c8981 */ /* 0x000e62000c1e1900 */
[----:B------:R-:W-:-:S05]  /*0cd0*/  VIADD R19, R7, 0x280 ;  /* 0x0000028007137836 */ /* 0x000fca0000000000 */
[----:B------:R-:W-:Y:S01]  /*0ce0*/  ISETP.GE.AND P1, PT, R19, R0, PT ;  /* 0x000000001300720c */ /* 0x000fe20003f26270 */
[----:B-1----:R-:W-:-:S05]  /*0cf0*/  @!P0 FADD R17, R12, -R23 ;  /* 0x800000170c118221 */ /* 0x002fca0000000000 */
[----:B------:R-:W-:-:S07]  /*0d00*/  @!P0 FSET.BF.LT.AND R17, |R17|, R22, PT ;  /* 0x000000161111820a */ /* 0x000fce0003801200 */
[----:B------:R-:W2:Y:S01]  /*0d10*/  @!P1 LDC.64 R22, c[0x0][0x388] ;  /* 0x0000e200ff169b82 */ /* 0x000ea20000000a00 */
[----:B------:R1:W-:Y:S04]  /*0d20*/  @!P0 STG.E desc[UR4][R14.64+0x600], R17 ;  /* 0x000600110e008986 */ /* 0x0003e8000c101904 */
[----:B------:R-:W2:Y:S01]  /*0d30*/  @!P1 LDG.E R12, desc[UR4][R10.64+0x800] ;  /* 0x000800040a0c9981 */ /* 0x000ea2000c1e1900 */
[----:B------:R-:W-:-:S05]  /*0d40*/  VIADD R19, R7, 0x300 ;  /* 0x0000030007137836 */ /* 0x000fca0000000000 */
[----:B------:R-:W-:-:S13]  /*0d50*/  ISETP.GE.AND P0, PT, R19, R0, PT ;  /* 0x000000001300720c */ /* 0x000fda0003f06270 */
[----:B------:R-:W3:Y:S01]  /*0d60*/  @!P0 LDC.64 R18, c[0x0][0x388] ;  /* 0x0000e200ff128b82 */ /* 0x000ee20000000a00 */
[----:B--2---:R-:W-:-:S05]  /*0d70*/  @!P1 FADD R13, R12, -R23 ;  /* 0x800000170c0d9221 */ /* 0x004fca0000000000 */
[----:B------:R-:W-:-:S05]  /*0d80*/  @!P1 FSET.BF.LT.AND R13, |R13|, R22, PT ;  /* 0x000000160d0d920a */ /* 0x000fca0003801200 */
[----:B------:R1:W-:Y:S04]  /*0d90*/  @!P1 STG.E desc[UR4][R14.64+0x800], R13 ;  /* 0x0008000d0e009986 */ /* 0x0003e8000c101904 */
[----:B------:R-:W3:Y:S01]  /*0da0*/  @!P0 LDG.E R12, desc[UR4][R10.64+0xa00] ;  /* 0x000a00040a0c8981 */ /* 0x000ee2000c1e1900 */
[----:B------:R-:W-:Y:S01]  /*0db0*/  IADD3 R7, PT, PT, R7, 0x380, RZ ;  /* 0x0000038007077810 */ /* 0x000fe20007ffe0ff */
[----:B------:R-:W-:Y:S01]  /*0dc0*/  VIADD R8, R8, 0x8 ;  /* 0x0000000808087836 */ /* 0x000fe20000000000 */
[----:B------:R-:W-:Y:S04]  /*0dd0*/  BSSY.RECONVERGENT B0, `(.L_x_317) ;  /* 0x000000b000007945 */ /* 0x000fe80003800200 */
[----:B------:R-:W-:Y:S01]  /*0de0*/  ISETP.NE.AND P1, PT, R8, R6, PT ;  /* 0x000000060800720c */ /* 0x000fe20003f25270 */
[----:B---3--:R-:W-:-:S05]  /*0df0*/  @!P0 FADD R19, R12, -R19 ;  /* 0x800000130c138221 */ /* 0x008fca0000000000 */
[----:B------:R-:W-:-:S05]  /*0e00*/  @!P0 FSET.BF.LT.AND R19, |R19|, R18, PT ;  /* 0x000000121313820a */ /* 0x000fca0003801200 */
[----:B------:R1:W-:Y:S01]  /*0e10*/  @!P0 STG.E desc[UR4][R14.64+0xa00], R19 ;  /* 0x000a00130e008986 */ /* 0x0003e2000c101904 */
[----:B------:R-:W-:-:S13]  /*0e20*/  ISETP.GE.AND P0, PT, R7, R0, PT ;  /* 0x000000000700720c */ /* 0x000fda0003f06270 */
[----:B-1----:R-:W-:Y:S05]  /*0e30*/  @P0 BRA `(.L_x_318) ;  /* 0x0000000000100947 */ /* 0x002fea0003800000 */
[----:B------:R-:W0:Y:S02]  /*0e40*/  LDG.E R10, desc[UR4][R10.64+0xc00] ;  /* 0x000c00040a0a7981 */ /* 0x000e24000c1e1900 */
[----:B0-----:R-:W-:-:S05]  /*0e50*/  FADD R7, R10, -UR7 ;  /* 0x800000070a077e21 */ /* 0x001fca0008000000 */
[----:B------:R-:W-:-:S05]  /*0e60*/  FSET.BF.LT.AND R7, |R7|, UR6, PT ;  /* 0x0000000607077c0a */ /* 0x000fca000b801200 */
[----:B------:R1:W-:Y:S02]  /*0e70*/  STG.E desc[UR4][R14.64+0xc00], R7 ;  /* 0x000c00070e007986 */ /* 0x0003e4000c101904 */
.L_x_318:
[----:B0-----:R-:W-:Y:S05]  /*0e80*/  BSYNC.RECONVERGENT B0 ;  /* 0x0000000000007941 */ /* 0x001fea0003800200 */
.L_x_317:
[----:B------:R-:W-:Y:S05]  /*0e90*/  @P1 BRA `(.L_x_319) ;  /* 0xfffffff800fc1947 */ /* 0x000fea000383ffff */
.L_x_316:
[----:B------:R-:W-:-:S13]  /*0ea0*/  ISETP.NE.AND P0, PT, R20, RZ, PT ;  /* 0x000000ff1400720c */ /* 0x000fda0003f05270 */
[----:B------:R-:W-:Y:S05]  /*0eb0*/  @!P0 EXIT ;  /* 0x000000000000894d */ /* 0x000fea0003800000 */
[----:B-1----:R-:W0:Y:S01]  /*0ec0*/  LDC R7, c[0x0][0x384] ;  /* 0x0000e100ff077b82 */ /* 0x002e220000000800 */
[----:B------:R-:W-:Y:S02]  /*0ed0*/  ISETP.GE.U32.AND P1, PT, R20, 0x4, PT ;  /* 0x000000041400780c */ /* 0x000fe40003f26070 */
[----:B0-----:R-:W-:-:S04]  /*0ee0*/  LOP3.LUT R8, R7, 0x3, RZ, 0xc0, !PT ;  /* 0x0000000307087812 */ /* 0x001fc800078ec0ff */
[----:B------:R-:W-:-:S07]  /*0ef0*/  ISETP.NE.AND P0, PT, R8, RZ, PT ;  /* 0x000000ff0800720c */ /* 0x000fce0003f05270 */
[----:B------:R-:W-:Y:S06]  /*0f00*/  @!P1 BRA `(.L_x_320) ;  /* 0x0000000000949947 */ /* 0x000fec0003800000 */
[----:B------:R-:W-:-:S05]  /*0f10*/  IMAD R11, R6, 0x80, R9 ;  /* 0x00000080060b7824 */ /* 0x000fca00078e0209 */
[----:B------:R-:W-:-:S13]  /*0f20*/  ISETP.GE.AND P2, PT, R11, R0, PT ;  /* 0x000000000b00720c */ /* 0x000fda0003f46270 */
[C---:B------:R-:W-:Y:S01]  /*0f30*/  @!P2 IMAD.WIDE R12, R11.reuse, 0x4, R2 ;  /* 0x000000040b0ca825 */ /* 0x040fe200078e0202 */
[----:B------:R-:W0:Y:S05]  /*0f40*/  @!P2 LDC.64 R16, c[0x0][0x388] ;  /* 0x0000e200ff10ab82 */ /* 0x000e2a0000000a00 */
[----:B------:R-:W0:Y:S01]  /*0f50*/  @!P2 LDG.E R12, desc[UR4][R12.64] ;  /* 0x000000040c0ca981 */ /* 0x000e22000c1e1900 */
[C---:B------:R-:W-:Y:S02]  /*0f60*/  VIADD R23, R11.reuse, 0x80 ;  /* 0x000000800b177836 */ /* 0x040fe40000000000 */
[----:B------:R-:W-:-:S03]  /*0f70*/  @!P2 IMAD.WIDE R14, R11, 0x4, R4 ;  /* 0x000000040b0ea825 */ /* 0x000fc600078e0204 */
[----:B------:R-:W-:-:S13]  /*0f80*/  ISETP.GE.AND P1, PT, R23, R0, PT ;  /* 0x000000001700720c */ /* 0x000fda0003f26270 */
[----:B------:R-:W1:Y:S01]  /*0f90*/  @!P1 LDC.64 R18, c[0x0][0x388] ;  /* 0x0000e200ff129b82 */ /* 0x000e620000000a00 */
[----:B0-----:R-:W-:-:S05]  /*0fa0*/  @!P2 FADD R17, R12, -R17 ;  /* 0x800000110c11a221 */ /* 0x001fca0000000000 */
[----:B------:R-:W-:Y:S01]  /*0fb0*/  @!P2 FSET.BF.LT.AND R21, |R17|, R16, PT ;  /* 0x000000101115a20a */ /* 0x000fe20003801200 */
[----:B------:R-:W-:-:S04]  /*0fc0*/  @!P1 IMAD.WIDE R16, R23, 0x4, R2 ;  /* 0x0000000417109825 */ /* 0x000fc800078e0202 */
[----:B------:R0:W-:Y:S04]  /*0fd0*/  @!P2 STG.E desc[UR4][R14.64], R21 ;  /* 0x000000150e00a986 */ /* 0x0001e8000c101904 */
[----:B------:R-:W1:Y:S01]  /*0fe0*/  @!P1 LDG.E R16, desc[UR4][R16.64] ;  /* 0x0000000410109981 */ /* 0x000e62000c1e1900 */
[----:B------:R-:W-:Y:S01]  /*0ff0*/  IADD3 R25, PT, PT, R11, 0x100, RZ ;  /* 0x000001000b197810 */ /* 0x000fe20007ffe0ff */
[----:B------:R-:W-:-:S03]  /*1000*/  @!P1 IMAD.WIDE R12, R23, 0x4, R4 ;  /* 0x00000004170c9825 */ /* 0x000fc600078e0204 */
[----:B------:R-:W-:-:S13]  /*1010*/  ISETP.GE.AND P2, PT, R25, R0, PT ;  /* 0x000000001900720c */ /* 0x000fda0003f46270 */
[----:B0-----:R-:W0:Y:S01]  /*1020*/  @!P2 LDC.64 R14, c[0x0][0x388] ;  /* 0x0000e200ff0eab82 */ /* 0x001e220000000a00 */
[----:B-1----:R-:W-:-:S05]  /*1030*/  @!P1 FADD R19, R16, -R19 ;  /* 0x8000001310139221 */ /* 0x002fca0000000000 */
[----:B------:R-:W-:Y:S01]  /*1040*/  @!P1 FSET.BF.LT.AND R23, |R19|, R18, PT ;  /* 0x000000121317920a */ /* 0x000fe20003801200 */
[----:B------:R-:W-:-:S04]  /*1050*/  @!P2 IMAD.WIDE R18, R25, 0x4, R2 ;  /* 0x000000041912a825 */ /* 0x000fc800078e0202 */
[----:B------:R1:W-:Y:S04]  /*1060*/  @!P1 STG.E desc[UR4][R12.64], R23 ;  /* 0x000000170c009986 */ /* 0x0003e8000c101904 */
[----:B------:R-:W0:Y:S01]  /*1070*/  @!P2 LDG.E R18, desc[UR4][R18.64] ;  /* 0x000000041212a981 */ /* 0x000e22000c1e1900 */
[----:B------:R-:W-:Y:S02]  /*1080*/  VIADD R21, R11, 0x180 ;  /* 0x000001800b157836 */ /* 0x000fe40000000000 */
[----:B------:R-:W-:-:S03]  /*1090*/  @!P2 IMAD.WIDE R10, R25, 0x4, R4 ;  /* 0x00000004190aa825 */ /* 0x000fc600078e0204 */
[----:B------:R-:W-:-:S13]  /*10a0*/  ISETP.GE.AND P1, PT, R21, R0, PT ;  /* 0x000000001500720c */ /* 0x000fda0003f26270 */
[----:B-1----:R-:W1:Y:S01]  /*10b0*/  @!P1 LDC.64 R22, c[0x0][0x388] ;  /* 0x0000e200ff169b82 */ /* 0x002e620000000a00 */
[----:B0-----:R-:W-:-:S05]  /*10c0*/  @!P2 FADD R15, R18, -R15 ;  /* 0x8000000f120fa221 */ /* 0x001fca0000000000 */
[----:B------:R-:W-:Y:S01]  /*10d0*/  @!P2 FSET.BF.LT.AND R17, |R15|, R14, PT ;  /* 0x0000000e0f11a20a */ /* 0x000fe20003801200 */
[----:B------:R-:W-:-:S04]  /*10e0*/  @!P1 IMAD.WIDE R14, R21, 0x4, R2 ;  /* 0x00000004150e9825 */ /* 0x000fc800078e0202 */
[----:B------:R0:W-:Y:S04]  /*10f0*/  @!P2 STG.E desc[UR4][R10.64], R17 ;  /* 0x000000110a00a986 */ /* 0x0001e8000c101904 */
[----:B------:R-:W1:Y:S01]  /*1100*/  @!P1 LDG.E R14, desc[UR4][R14.64] ;  /* 0x000000040e0e9981 */ /* 0x000e62000c1e1900 */
[----:B------:R-:W-:-:S04]  /*1110*/  @!P1 IMAD.WIDE R12, R21, 0x4, R4 ;  /* 0x00000004150c9825 */ /* 0x000fc800078e0204 */
[----:B------:R-:W-:Y:S02]  /*1120*/  VIADD R6, R6, 0x4 ;  /* 0x0000000406067836 */ /* 0x000fe40000000000 */
[----:B-1----:R-:W-:-:S05]  /*1130*/  @!P1 FADD R19, R14, -R23 ;  /* 0x800000170e139221 */ /* 0x002fca0000000000 */
[----:B------:R-:W-:-:S05]  /*1140*/  @!P1 FSET.BF.LT.AND R19, |R19|, R22, PT ;  /* 0x000000161313920a */ /* 0x000fca0003801200 */
[----:B------:R0:W-:Y:S02]  /*1150*/  @!P1 STG.E desc[UR4][R12.64], R19 ;  /* 0x000000130c009986 */ /* 0x0001e4000c101904 */
.L_x_320:
[----:B------:R-:W-:Y:S05]  /*1160*/  @!P0 EXIT ;  /* 0x000000000000894d */ /* 0x000fea0003800000 */
[----:B------:R-:W-:Y:S02]  /*1170*/  ISETP.NE.AND P1, PT, R8, 0x1, PT ;  /* 0x000000010800780c */ /* 0x000fe40003f25270 */
[----:B------:R-:W-:-:S04]  /*1180*/  LOP3.LUT R7, R7, 0x1, RZ, 0xc0, !PT ;  /* 0x0000000107077812 */ /* 0x000fc800078ec0ff */
[----:B------:R-:W-:-:S07]  /*1190*/  ISETP.NE.U32.AND P0, PT, R7, 0x1, PT ;  /* 0x000000010700780c */ /* 0x000fce0003f05070 */
[----:B------:R-:W-:Y:S06]  /*11a0*/  @!P1 BRA `(.L_x_321) ;  /* 0x00000000004c9947 */ /* 0x000fec0003800000 */
[----:B0-----:R-:W-:-:S05]  /*11b0*/  IMAD R13, R6, 0x80, R9 ;  /* 0x00000080060d7824 */ /* 0x001fca00078e0209 */
[----:B------:R-:W-:-:S13]  /*11c0*/  ISETP.GE.AND P1, PT, R13, R0, PT ;  /* 0x000000000d00720c */ /* 0x000fda0003f26270 */
[C---:B------:R-:W-:Y:S01]  /*11d0*/  @!P1 IMAD.WIDE R10, R13.reuse, 0x4, R2 ;  /* 0x000000040d0a9825 */ /* 0x040fe200078e0202 */
[----:B------:R-:W0:Y:S05]  /*11e0*/  @!P1 LDC.64 R14, c[0x0][0x388] ;  /* 0x0000e200ff0e9b82 */ /* 0x000e2a0000000a00 */
[----:B------:R-:W0:Y:S01]  /*11f0*/  @!P1 LDG.E R10, desc[UR4][R10.64] ;  /* 0x000000040a0a9981 */ /* 0x000e22000c1e1900 */
[C---:B------:R-:W-:Y:S01]  /*1200*/  IADD3 R19, PT, PT, R13.reuse, 0x80, RZ ;  /* 0x000000800d137810 */ /* 0x040fe20007ffe0ff */
        /* <DEDUP_REMOVED lines=13> */
.L_x_321:
[----:B------:R-:W-:Y:S05]  /*12e0*/  @P0 EXIT ;  /* 0x000000000000094d */ /* 0x000fea0003800000 */
[----:B------:R-:W-:-:S05]  /*12f0*/  IMAD R9, R6, 0x80, R9 ;  /* 0x0000008006097824 */ /* 0x000fca00078e0209 */
[----:B------:R-:W-:-:S13]  /*1300*/  ISETP.GE.AND P0, PT, R9, R0, PT ;  /* 0x000000000900720c */ /* 0x000fda0003f06270 */
[----:B------:R-:W-:Y:S05]  /*1310*/  @P0 EXIT ;  /* 0x000000000000094d */ /* 0x000fea0003800000 */
[C---:B------:R-:W-:Y:S01]  /*1320*/  IMAD.WIDE R2, R9.reuse, 0x4, R2 ;  /* 0x0000000409027825 */ /* 0x040fe200078e0202 */
[----:B------:R-:W1:Y:S05]  /*1330*/  LDCU.64 UR6, c[0x0][0x388] ;  /* 0x00007100ff0677ac */ /* 0x000e6a0008000a00 */
[----:B------:R-:W1:Y:S01]  /*1340*/  LDG.E R2, desc[UR4][R2.64] ;  /* 0x0000000402027981 */ /* 0x000e62000c1e1900 */
[----:B------:R-:W-:-:S04]  /*1350*/  IMAD.WIDE R4, R9, 0x4, R4 ;  /* 0x0000000409047825 */ /* 0x000fc800078e0204 */
[----:B-1----:R-:W-:-:S05]  /*1360*/  FADD R0, R2, -UR7 ;  /* 0x8000000702007e21 */ /* 0x002fca0008000000 */
[----:B--2---:R-:W-:-:S05]  /*1370*/  FSET.BF.LT.AND R7, |R0|, UR6, PT ;  /* 0x0000000600077c0a */ /* 0x004fca000b801200 */
[----:B------:R-:W-:Y:S01]  /*1380*/  STG.E desc[UR4][R4.64], R7 ;  /* 0x0000000704007986 */ /* 0x000fe2000c101904 */
[----:B------:R-:W-:Y:S05]  /*1390*/  EXIT ;  /* 0x000000000000794d */ /* 0x000fea0003800000 */
.L_x_322:
        /* <DEDUP_REMOVED lines=14> */
.L_x_341:


//--------------------- .text._ZN3cub18CUB_300001_SM_10006detail8for_each13static_kernelINS2_12policy_hub_t12policy_500_tElN6thrust24THRUST_300001_SM_1000_NS8cuda_cub20__uninitialized_copy7functorINS7_6detail15normal_iteratorINS7_10device_ptrIfEEEENS7_7pointerIfNS8_3tagENS7_11use_defaultESI_EEEEEEvT0_T1_ --------------------------
	.section	.text._ZN3cub18CUB_300001_SM_10006detail8for_each13static_kernelINS2_12policy_hub_t12policy_500_tElN6thrust24THRUST_300001_SM_1000_NS8cuda_cub20__uninitialized_copy7functorINS7_6detail15normal_iteratorINS7_10device_ptrIfEEEENS7_7pointerIfNS8_3tagENS7_11use_defaultESI_EEEEEEvT0_T1_,"ax",@progbits
	.align	128
        .global         _ZN3cub18CUB_300001_SM_10006detail8for_each13static_kernelINS2_12policy_hub_t12policy_500_tElN6thrust24THRUST_300001_SM_1000_NS8cuda_cub20__uninitialized_copy7functorINS7_6detail15normal_iteratorINS7_10device_ptrIfEEEENS7_7pointerIfNS8_3tagENS7_11use_defaultESI_EEEEEEvT0_T1_
        .type           _ZN3cub18CUB_300001_SM_10006detail8for_each13static_kernelINS2_12policy_hub_t12policy_500_tElN6thrust24THRUST_300001_SM_1000_NS8cuda_cub20__uninitialized_copy7functorINS7_6detail15normal_iteratorINS7_10device_ptrIfEEEENS7_7pointerIfNS8_3tagENS7_11use_defaultESI_EEEEEEvT0_T1_,@function
        .size           _ZN3cub18CUB_300001_SM_10006detail8for_each13static_kernelINS2_12policy_hub_t12policy_500_tElN6thrust24THRUST_300001_SM_1000_NS8cuda_cub20__uninitialized_copy7functorINS7_6detail15normal_iteratorINS7_10device_ptrIfEEEENS7_7pointerIfNS8_3tagENS7_11use_defaultESI_EEEEEEvT0_T1_,(.L_x_342 - _ZN3cub18CUB_300001_SM_10006detail8for_each13static_kernelINS2_12policy_hub_t12policy_500_tElN6thrust24THRUST_300001_SM_1000_NS8cuda_cub20__uninitialized_copy7functorINS7_6detail15normal_iteratorINS7_10device_ptrIfEEEENS7_7pointerIfNS8_3tagENS7_11use_defaultESI_EEEEEEvT0_T1_)
        .other          _ZN3cub18CUB_300001_SM_10006detail8for_each13static_kernelINS2_12policy_hub_t12policy_500_tElN6thrust24THRUST_300001_SM_1000_NS8cuda_cub20__uninitialized_copy7functorINS7_6detail15normal_iteratorINS7_10device_ptrIfEEEENS7_7pointerIfNS8_3tagENS7_11use_defaultESI_EEEEEEvT0_T1_,@"STO_CUDA_ENTRY STV_DEFAULT"
_ZN3cub18CUB_300001_SM_10006detail8for_each13static_kernelINS2_12policy_hub_t12policy_500_tElN6thrust24THRUST_300001_SM_1000_NS8cuda_cub20__uninitialized_copy7functorINS7_6detail15normal_iteratorINS7_10device_ptrIfEEEENS7_7pointerIfNS8_3tagENS7_11use_defaultESI_EEEEEEvT0_T1_:
.text._ZN3cub18CUB_300001_SM_10006detail8for_each13static_kernelINS2_12policy_hub_t12policy_500_tElN6thrust24THRUST_300001_SM_1000_NS8cuda_cub20__uninitialized_copy7functorINS7_6detail15normal_iteratorINS7_10device_ptrIfEEEENS7_7pointerIfNS8_3tagENS7_11use_defaultESI_EEEEEEvT0_T1_:
[----:B------:R-:W-:Y:S08]  /*0000*/  LDC R1, c[0x0][0x37c] ;  /* 0x0000df00ff017b82 */ /* 0x000ff00000000800 */
[----:B------:R-:W0:Y:S01]  /*0010*/  S2UR UR4, SR_CTAID.X ;  /* 0x00000000000479c3 */ /* 0x000e220000002500 */
[----:B------:R-:W1:Y:S01]  /*0020*/  LDCU.64 UR6, c[0x0][0x380] ;  /* 0x00007000ff0677ac */ /* 0x000e620008000a00 */
[----:B------:R-:W2:Y:S01]  /*0030*/  LDCU.64 UR8, c[0x0][0x358] ;  /* 0x00006b00ff0877ac */ /* 0x000ea20008000a00 */
[----:B0-----:R-:W-:-:S04]  /*0040*/  UIMAD.WIDE.U32 UR4, UR4, 0x200, URZ ;  /* 0x00000200040478a5 */ /* 0x001fc8000f8e00ff */
[----:B-1----:R-:W-:-:S04]  /*0050*/  UIADD3 UR6, UP0, UPT, -UR4, UR6, URZ ;  /* 0x0000000604067290 */ /* 0x002fc8000ff1e1ff */
[----:B------:R-:W-:Y:S02]  /*0060*/  UIADD3.X UR7, UPT, UPT, ~UR5, UR7, URZ, UP0, !UPT ;  /* 0x0000000705077290 */ /* 0x000fe400087fe5ff */
[----:B------:R-:W-:-:S04]  /*0070*/  UISETP.GE.U32.AND UP0, UPT, UR6, 0x200, UPT ;  /* 0x000002000600788c */ /* 0x000fc8000bf06070 */
[----:B------:R-:W-:-:S09]  /*0080*/  UISETP.GE.AND.EX UP0, UPT, UR7, URZ, UPT, UP0 ;  /* 0x000000ff0700728c */ /* 0x000fd2000bf06300 */
[----:B--2---:R-:W-:Y:S05]  /*0090*/  BRA.U !UP0, `(.L_x_323) ;  /* 0x0000000108407547 */ /* 0x004fea000b800000 */
[----:B------:R-:W0:Y:S01]  /*00a0*/  S2R R0, SR_TID.X ;  /* 0x0000000000007919 */ /* 0x000e220000002100 */
[----:B------:R-:W1:Y:S01]  /*00b0*/  LDCU.64 UR10, c[0x0][0x388] ;  /* 0x00007100ff0a77ac */ /* 0x000e620008000a00 */
[----:B0-----:R-:W-:-:S05]  /*00c0*/  IADD3 R0, P0, PT, R0, UR4, RZ ;  /* 0x0000000400007c10 */ /* 0x001fca000ff1e0ff */
[----:B------:R-:W-:Y:S02]  /*00d0*/  IMAD.X R3, RZ, RZ, UR5, P0 ;  /* 0x00000005ff037e24 */ /* 0x000fe400080e06ff */
[----:B------:R-:W-:-:S03]  /*00e0*/  IMAD.SHL.U32 R4, R0, 0x4, RZ ;  /* 0x0000000400047824 */ /* 0x000fc600078e00ff */
[----:B------:R-:W-:Y:S02]  /*00f0*/  SHF.L.U64.HI R0, R0, 0x2, R3 ;  /* 0x0000000200007819 */ /* 0x000fe40000010203 */
[----:B-1----:R-:W-:-:S04]  /*0100*/  IADD3 R2, P0, PT, R4, UR10, RZ ;  /* 0x0000000a04027c10 */ /* 0x002fc8000ff1e0ff */
[----:B------:R-:W-:Y:S01]  /*0110*/  IADD3.X R3, PT, PT, R0, UR11, RZ, P0, !PT ;  /* 0x0000000b00037c10 */ /* 0x000fe200087fe4ff */
[----:B------:R-:W0:Y:S04]  /*0120*/  LDCU.64 UR10, c[0x0][0x390] ;  /* 0x00007200ff0a77ac */ /* 0x000e280008000a00 */
[----:B------:R-:W2:Y:S01]  /*0130*/  LDG.E R7, desc[UR8][R2.64] ;  /* 0x0000000802077981 */ /* 0x000ea2000c1e1900 */
[----:B0-----:R-:W-:-:S04]  /*0140*/  IADD3 R4, P0, PT, R4, UR10, RZ ;  /* 0x0000000a04047c10 */ /* 0x001fc8000ff1e0ff */
[----:B------:R-:W-:-:S05]  /*0150*/  IADD3.X R5, PT, PT, R0, UR11, RZ, P0, !PT ;  /* 0x0000000b00057c10 */ /* 0x000fca00087fe4ff */
[----:B--2---:R-:W-:Y:S04]  /*0160*/  STG.E desc[UR8][R4.64], R7 ;  /* 0x0000000704007986 */ /* 0x004fe8000c101908 */
[----:B------:R-:W2:Y:S04]  /*0170*/  LDG.E R9, desc[UR8][R2.64+0x400] ;  /* 0x0004000802097981 */ /* 0x000ea8000c1e1900 */
[----:B--2---:R-:W-:Y:S01]  /*0180*/  STG.E desc[UR8][R4.64+0x400], R9 ;  /* 0x0004000904007986 */ /* 0x004fe2000c101908 */
[----:B------:R-:W-:Y:S05]  /*0190*/  EXIT ;  /* 0x000000000000794d */ /* 0x000fea0003800000 */
.L_x_323:
[----:B------:R-:W0:Y:S01]  /*01a0*/  S2R R0, SR_TID.X ;  /* 0x0000000000007919 */ /* 0x000e220000002100 */
[----:B------:R-:W-:Y:S01]  /*01b0*/  USHF.R.S32.HI UR7, URZ, 0x1f, UR6 ;  /* 0x0000001fff077899 */ /* 0x000fe20008011406 */
[----:B------:R-:W-:Y:S05]  /*01c0*/  BSSY.RECONVERGENT B0, `(.L_x_324) ;  /* 0x0000015000007945 */ /* 0x000fea0003800200 */
[----:B------:R-:W-:Y:S01]  /*01d0*/  IMAD.U32 R3, RZ, RZ, UR7 ;  /* 0x00000007ff037e24 */ /* 0x000fe2000f8e00ff */
[C---:B0-----:R-:W-:Y:S01]  /*01e0*/  ISETP.LT.U32.AND P0, PT, R0.reuse, UR6, PT ;  /* 0x0000000600007c0c */ /* 0x041fe2000bf01070 */
[----:B------:R-:W-:-:S03]  /*01f0*/  VIADD R2, R0, 0x100 ;  /* 0x0000010000027836 */ /* 0x000fc60000000000 */
[----:B------:R-:W-:Y:S02]  /*0200*/  ISETP.GT.AND.EX P0, PT, R3, RZ, PT, P0 ;  /* 0x000000ff0300720c */ /* 0x000fe40003f04300 */
[----:B------:R-:W-:Y:S01]  /*0210*/  ISETP.LT.U32.AND P1, PT, R2, UR6, PT ;  /* 0x0000000602007c0c */ /* 0x000fe2000bf21070 */
[----:B------:R-:W-:-:S05]  /*0220*/  IMAD.U32 R2, RZ, RZ, UR7 ;  /* 0x00000007ff027e24 */ /* 0x000fca000f8e00ff */
[----:B------:R-:W-:-:S05]  /*0230*/  ISETP.GT.AND.EX P1, PT, R2, RZ, PT, P1 ;  /* 0x000000ff0200720c */ /* 0x000fca0003f24310 */
[----:B------:R-:W-:Y:S08]  /*0240*/  @!P0 BRA `(.L_x_325) ;  /* 0x0000000000308947 */ /* 0x000ff00003800000 */
[----:B------:R-:W0:Y:S01]  /*0250*/  LDCU.64 UR10, c[0x0][0x388] ;  /* 0x00007100ff0a77ac */ /* 0x000e220008000a00 */
[----:B------:R-:W-:-:S05]  /*0260*/  IADD3 R2, P0, PT, R0, UR4, RZ ;  /* 0x0000000400027c10 */ /* 0x000fca000ff1e0ff */
[----:B------:R-:W-:Y:S02]  /*0270*/  IMAD.X R3, RZ, RZ, UR5, P0 ;  /* 0x00000005ff037e24 */ /* 0x000fe400080e06ff */
[----:B------:R-:W-:-:S03]  /*0280*/  IMAD.SHL.U32 R4, R2, 0x4, RZ ;  /* 0x0000000402047824 */ /* 0x000fc600078e00ff */
[----:B------:R-:W-:Y:S02]  /*0290*/  SHF.L.U64.HI R5, R2, 0x2, R3 ;  /* 0x0000000202057819 */ /* 0x000fe40000010203 */
[----:B0-----:R-:W-:-:S04]  /*02a0*/  IADD3 R2, P0, PT, R4, UR10, RZ ;  /* 0x0000000a04027c10 */ /* 0x001fc8000ff1e0ff */
[----:B------:R-:W-:Y:S01]  /*02b0*/  IADD3.X R3, PT, PT, R5, UR11, RZ, P0, !PT ;  /* 0x0000000b05037c10 */ /* 0x000fe200087fe4ff */
[----:B------:R-:W0:Y:S05]  /*02c0*/  LDCU.64 UR10, c[0x0][0x390] ;  /* 0x00007200ff0a77ac */ /* 0x000e2a0008000a00 */
[----:B------:R-:W2:Y:S01]  /*02d0*/  LDG.E R3, desc[UR8][R2.64] ;  /* 0x0000000802037981 */ /* 0x000ea2000c1e1900 */
[----:B0-----:R-:W-:-:S04]  /*02e0*/  IADD3 R4, P0, PT, R4, UR10, RZ ;  /* 0x0000000a04047c10 */ /* 0x001fc8000ff1e0ff */
[----:B------:R-:W-:-:S05]  /*02f0*/  IADD3.X R5, PT, PT, R5, UR11, RZ, P0, !PT ;  /* 0x0000000b05057c10 */ /* 0x000fca00087fe4ff */
[----:B--2---:R0:W-:Y:S04]  /*0300*/  STG.E desc[UR8][R4.64], R3 ;  /* 0x0000000304007986 */ /* 0x0041e8000c101908 */
.L_x_325:
[----:B------:R-:W-:Y:S05]  /*0310*/  BSYNC.RECONVERGENT B0 ;  /* 0x0000000000007941 */ /* 0x000fea0003800200 */
.L_x_324:
[----:B------:R-:W-:Y:S05]  /*0320*/  @!P1 EXIT ;  /* 0x000000000000994d */ /* 0x000fea0003800000 */
[----:B------:R-:W1:Y:S01]  /*0330*/  LDCU.64 UR6, c[0x0][0x388] ;  /* 0x00007100ff0677ac */ /* 0x000e620008000a00 */
[----:B------:R-:W-:-:S05]  /*0340*/  IADD3 R0, P0, PT, R0, UR4, RZ ;  /* 0x0000000400007c10 */ /* 0x000fca000ff1e0ff */
[----:B0-----:R-:W-:Y:S02]  /*0350*/  IMAD.X R3, RZ, RZ, UR5, P0 ;  /* 0x00000005ff037e24 */ /* 0x001fe400080e06ff */
[----:B------:R-:W-:-:S03]  /*0360*/  IMAD.SHL.U32 R4, R0, 0x4, RZ ;  /* 0x0000000400047824 */ /* 0x000fc600078e00ff */
[----:B------:R-:W-:Y:S02]  /*0370*/  SHF.L.U64.HI R0, R0, 0x2, R3 ;  /* 0x0000000200007819 */ /* 0x000fe40000010203 */
[----:B-1----:R-:W-:-:S04]  /*0380*/  IADD3 R2, P0, PT, R4, UR6, RZ ;  /* 0x0000000604027c10 */ /* 0x002fc8000ff1e0ff */
[----:B------:R-:W-:Y:S01]  /*0390*/  IADD3.X R3, PT, PT, R0, UR7, RZ, P0, !PT ;  /* 0x0000000700037c10 */ /* 0x000fe200087fe4ff */
[----:B------:R-:W0:Y:S05]  /*03a0*/  LDCU.64 UR6, c[0x0][0x390] ;  /* 0x00007200ff0677ac */ /* 0x000e2a0008000a00 */
[----:B------:R-:W2:Y:S01]  /*03b0*/  LDG.E R3, desc[UR8][R2.64+0x400] ;  /* 0x0004000802037981 */ /* 0x000ea2000c1e1900 */
[----:B0-----:R-:W-:-:S04]  /*03c0*/  IADD3 R4, P0, PT, R4, UR6, RZ ;  /* 0x0000000604047c10 */ /* 0x001fc8000ff1e0ff */
[----:B------:R-:W-:-:S05]  /*03d0*/  IADD3.X R5, PT, PT, R0, UR7, RZ, P0, !PT ;  /* 0x0000000700057c10 */ /* 0x000fca00087fe4ff */
[----:B--2---:R-:W-:Y:S01]  /*03e0*/  STG.E desc[UR8][R4.64+0x400], R3 ;  /* 0x0004000304007986 */ /* 0x004fe2000c101908 */
[----:B------:R-:W-:Y:S05]  /*03f0*/  EXIT ;  /* 0x000000000000794d */ /* 0x000fea0003800000 */
.L_x_326:
        /* <DEDUP_REMOVED lines=16> */
.L_x_342:


//--------------------- .text._ZN3cub18CUB_300001_SM_10006detail8for_each13static_kernelINS2_12policy_hub_t12policy_500_tEmN6thrust24THRUST_300001_SM_1000_NS8cuda_cub20__uninitialized_fill7functorINS7_10device_ptrIfEEfEEEEvT0_T1_ --------------------------
	.section	.text._ZN3cub18CUB_300001_SM_10006detail8for_each13static_kernelINS2_12policy_hub_t12policy_500_tEmN6thrust24THRUST_300001_SM_1000_NS8cuda_cub20__uninitialized_fill7functorINS7_10device_ptrIfEEfEEEEvT0_T1_,"ax",@progbits
	.align	128
        .global         _ZN3cub18CUB_300001_SM_10006detail8for_each13static_kernelINS2_12policy_hub_t12policy_500_tEmN6thrust24THRUST_300001_SM_1000_NS8cuda_cub20__uninitialized_fill7functorINS7_10device_ptrIfEEfEEEEvT0_T1_
        .type           _ZN3cub18CUB_300001_SM_10006detail8for_each13static_kernelINS2_12policy_hub_t12policy_500_tEmN6thrust24THRUST_300001_SM_1000_NS8cuda_cub20__uninitialized_fill7functorINS7_10device_ptrIfEEfEEEEvT0_T1_,@function
        .size           _ZN3cub18CUB_300001_SM_10006detail8for_each13static_kernelINS2_12policy_hub_t12policy_500_tEmN6thrust24THRUST_300001_SM_1000_NS8cuda_cub20__uninitialized_fill7functorINS7_10device_ptrIfEEfEEEEvT0_T1_,(.L_x_343 - _ZN3cub18CUB_300001_SM_10006detail8for_each13static_kernelINS2_12policy_hub_t12policy_500_tEmN6thrust24THRUST_300001_SM_1000_NS8cuda_cub20__uninitialized_fill7functorINS7_10device_ptrIfEEfEEEEvT0_T1_)
        .other          _ZN3cub18CUB_300001_SM_10006detail8for_each13static_kernelINS2_12policy_hub_t12policy_500_tEmN6thrust24THRUST_300001_SM_1000_NS8cuda_cub20__uninitialized_fill7functorINS7_10device_ptrIfEEfEEEEvT0_T1_,@"STO_CUDA_ENTRY STV_DEFAULT"
_ZN3cub18CUB_300001_SM_10006detail8for_each13static_kernelINS2_12policy_hub_t12policy_500_tEmN6thrust24THRUST_300001_SM_1000_NS8cuda_cub20__uninitialized_fill7functorINS7_10device_ptrIfEEfEEEEvT0_T1_:
.text._ZN3cub18CUB_300001_SM_10006detail8for_each13static_kernelINS2_12policy_hub_t12policy_500_tEmN6thrust24THRUST_300001_SM_1000_NS8cuda_cub20__uninitialized_fill7functorINS7_10device_ptrIfEEfEEEEvT0_T1_:
        /* <DEDUP_REMOVED lines=8> */
[----:B------:R-:W-:-:S09]  /*0080*/  UISETP.GE.U32.AND.EX UP0, UPT, UR7, URZ, UPT, UP0 ;  /* 0x000000ff0700728c */ /* 0x000fd2000bf06100 */
[----:B--2---:R-:W-:Y:S05]  /*0090*/  BRA.U !UP0, `(.L_x_327) ;  /* 0x0000000108287547 */ /* 0x004fea000b800000 */
[----:B------:R-:W0:Y:S01]  /*00a0*/  S2R R0, SR_TID.X ;  /* 0x0000000000007919 */ /* 0x000e220000002100 */
[----:B------:R-:W1:Y:S01]  /*00b0*/  LDCU.64 UR6, c[0x0][0x388] ;  /* 0x00007100ff0677ac */ /* 0x000e620008000a00 */
[----:B------:R-:W2:Y:S01]  /*00c0*/  LDC R5, c[0x0][0x390] ;  /* 0x0000e400ff057b82 */ /* 0x000ea20000000800 */
[----:B0-----:R-:W-:-:S05]  /*00d0*/  IADD3 R0, P0, PT, R0, UR4, RZ ;  /* 0x0000000400007c10 */ /* 0x001fca000ff1e0ff */
[----:B------:R-:W-:Y:S01]  /*00e0*/  IMAD.X R3, RZ, RZ, UR5, P0 ;  /* 0x00000005ff037e24 */ /* 0x000fe200080e06ff */
[----:B-1----:R-:W-:-:S04]  /*00f0*/  LEA R2, P0, R0, UR6, 0x2 ;  /* 0x0000000600027c11 */ /* 0x002fc8000f8010ff */
[----:B------:R-:W-:-:S05]  /*0100*/  LEA.HI.X R3, R0, UR7, R3, 0x2, P0 ;  /* 0x0000000700037c11 */ /* 0x000fca00080f1403 */
[----:B--2---:R-:W-:Y:S04]  /*0110*/  STG.E desc[UR8][R2.64], R5 ;  /* 0x0000000502007986 */ /* 0x004fe8000c101908 */
[----:B------:R-:W-:Y:S01]  /*0120*/  STG.E desc[UR8][R2.64+0x400], R5 ;  /* 0x0004000502007986 */ /* 0x000fe2000c101908 */
[----:B------:R-:W-:Y:S05]  /*0130*/  EXIT ;  /* 0x000000000000794d */ /* 0x000fea0003800000 */
.L_x_327:
[----:B------:R-:W0:Y:S01]  /*0140*/  S2R R0, SR_TID.X ;  /* 0x0000000000007919 */ /* 0x000e220000002100 */
[----:B------:R-:W-:Y:S01]  /*0150*/  IMAD.U32 R2, RZ, RZ, UR7 ;  /* 0x00000007ff027e24 */ /* 0x000fe2000f8e00ff */
[----:B------:R-:W1:Y:S01]  /*0160*/  LDCU.64 UR10, c[0x0][0x388] ;  /* 0x00007100ff0a77ac */ /* 0x000e620008000a00 */
[----:B------:R-:W-:Y:S01]  /*0170*/  IMAD.U32 R4, RZ, RZ, UR7 ;  /* 0x00000007ff047e24 */ /* 0x000fe2000f8e00ff */
[----:B0-----:R-:W-:-:S04]  /*0180*/  ISETP.LT.U32.AND P0, PT, R0, UR6, PT ;  /* 0x0000000600007c0c */ /* 0x001fc8000bf01070 */
[----:B------:R-:W-:Y:S01]  /*0190*/  ISETP.GT.U32.AND.EX P0, PT, R2, RZ, PT, P0 ;  /* 0x000000ff0200720c */ /* 0x000fe20003f04100 */
[C---:B------:R-:W-:Y:S01]  /*01a0*/  VIADD R2, R0.reuse, 0x100 ;  /* 0x0000010000027836 */ /* 0x040fe20000000000 */
[----:B------:R-:W-:-:S04]  /*01b0*/  IADD3 R0, P2, PT, R0, UR4, RZ ;  /* 0x0000000400007c10 */ /* 0x000fc8000ff5e0ff */
[----:B------:R-:W-:Y:S01]  /*01c0*/  ISETP.LT.U32.AND P1, PT, R2, UR6, PT ;  /* 0x0000000602007c0c */ /* 0x000fe2000bf21070 */
[----:B------:R-:W-:Y:S01]  /*01d0*/  IMAD.X R3, RZ, RZ, UR5, P2 ;  /* 0x00000005ff037e24 */ /* 0x000fe200090e06ff */
[----:B-1----:R-:W-:Y:S02]  /*01e0*/  LEA R2, P2, R0, UR10, 0x2 ;  /* 0x0000000a00027c11 */ /* 0x002fe4000f8410ff */
[----:B------:R-:W-:Y:S02]  /*01f0*/  ISETP.GT.U32.AND.EX P1, PT, R4, RZ, PT, P1 ;  /* 0x000000ff0400720c */ /* 0x000fe40003f24110 */
[----:B------:R-:W-:Y:S01]  /*0200*/  LEA.HI.X R3, R0, UR11, R3, 0x2, P2 ;  /* 0x0000000b00037c11 */ /* 0x000fe200090f1403 */
[----:B------:R-:W0:Y:S04]  /*0210*/  @P0 LDC R5, c[0x0][0x390] ;  /* 0x0000e400ff050b82 */ /* 0x000e280000000800 */
[----:B0-----:R0:W-:Y:S06]  /*0220*/  @P0 STG.E desc[UR8][R2.64], R5 ;  /* 0x0000000502000986 */ /* 0x0011ec000c101908 */
[----:B------:R-:W-:Y:S05]  /*0230*/  @!P1 EXIT ;  /* 0x000000000000994d */ /* 0x000fea0003800000 */
[----:B0-----:R-:W0:Y:S02]  /*0240*/  LDC R5, c[0x0][0x390] ;  /* 0x0000e400ff057b82 */ /* 0x001e240000000800 */
[----:B0-----:R-:W-:Y:S01]  /*0250*/  STG.E desc[UR8][R2.64+0x400], R5 ;  /* 0x0004000502007986 */ /* 0x001fe2000c101908 */
[----:B------:R-:W-:Y:S05]  /*0260*/  EXIT ;  /* 0x000000000000794d */ /* 0x000fea0003800000 */
.L_x_328:
        /* <DEDUP_REMOVED lines=9> */
.L_x_343:


//--------------------- .text._ZN3cub18CUB_300001_SM_10006detail11EmptyKernelIvEEvv --------------------------
	.section	.text._ZN3cub18CUB_300001_SM_10006detail11EmptyKernelIvEEvv,"ax",@progbits
	.align	128
        .global         _ZN3cub18CUB_300001_SM_10006detail11EmptyKernelIvEEvv
        .type           _ZN3cub18CUB_300001_SM_10006detail11EmptyKernelIvEEvv,@function
        .size           _ZN3cub18CUB_300001_SM_10006detail11EmptyKernelIvEEvv,(.L_x_344 - _ZN3cub18CUB_300001_SM_10006detail11EmptyKernelIvEEvv)
        .other          _ZN3cub18CUB_300001_SM_10006detail11EmptyKernelIvEEvv,@"STO_CUDA_ENTRY STV_DEFAULT"
_ZN3cub18CUB_300001_SM_10006detail11EmptyKernelIvEEvv:
.text._ZN3cub18CUB_300001_SM_10006detail11EmptyKernelIvEEvv:
[----:B------:R-:W-:Y:S01]  /*0000*/  LDC R1, c[0x0][0x37c] ;  /* 0x0000df00ff017b82 */ /* 0x000fe20000000800 */
[----:B------:R-:W-:Y:S05]  /*0010*/  EXIT ;  /* 0x000000000000794d */ /* 0x000fea0003800000 */
.L_x_329:
        /* <DEDUP_REMOVED lines=14> */
.L_x_344:


//--------------------- .nv.shared._ZN3cub18CUB_300001_SM_10006detail6reduce28DeviceReduceSingleTileKernelINS2_10policy_hubIfyN4cuda3std3__44plusIfEEE10Policy1000EPfSC_iS9_ffNS7_10__identityEEEvT0_T1_T2_T3_T4_T6_ --------------------------
	.section	.nv.shared._ZN3cub18CUB_300001_SM_10006detail6reduce28DeviceReduceSingleTileKernelINS2_10policy_hubIfyN4cuda3std3__44plusIfEEE10Policy1000EPfSC_iS9_ffNS7_10__identityEEEvT0_T1_T2_T3_T4_T6_,"aw",@nobits
	.sectionflags	@""
	.align	128
.nv.shared._ZN3cub18CUB_300001_SM_10006detail6reduce28DeviceReduceSingleTileKernelINS2_10policy_hubIfyN4cuda3std3__44plusIfEEE10Policy1000EPfSC_iS9_ffNS7_10__identityEEEvT0_T1_T2_T3_T4_T6_:
	.zero		1152


//--------------------- .nv.shared.reserved.0     --------------------------
	.section	.nv.shared.reserved.0,"aw",@nobits
	.weak		__nv_reservedSMEM_offset_0_alias
	.size		__nv_reservedSMEM_offset_0_alias, 0, 64
	.other		__nv_reservedSMEM_offset_0_alias,@"STO_CUDA_RESERVED_SHARED STV_DEFAULT"
__nv_reservedSMEM_offset_0_alias:
	.zero		0
	.zero		64


//--------------------- .nv.global                --------------------------
	.section	.nv.global,"aw",@nobits
.nv.global:
	.type		_ZN34_INTERNAL_9c77c0f8_4_k_cu_2cf8e89a6thrust24THRUST_300001_SM_1000_NS3seqE,@object
	.size		_ZN34_INTERNAL_9c77c0f8_4_k_cu_2cf8e89a6thrust24THRUST_300001_SM_1000_NS3seqE,(_ZN34_INTERNAL_9c77c0f8_4_k_cu_2cf8e89a4cuda3std3__48in_placeE - _ZN34_INTERNAL_9c77c0f8_4_k_cu_2cf8e89a6thrust24THRUST_300001_SM_1000_NS3seqE)
_ZN34_INTERNAL_9c77c0f8_4_k_cu_2cf8e89a6thrust24THRUST_300001_SM_1000_NS3seqE:
	.zero		1
	.type		_ZN34_INTERNAL_9c77c0f8_4_k_cu_2cf8e89a4cuda3std3__48in_placeE,@object
	.size		_ZN34_INTERNAL_9c77c0f8_4_k_cu_2cf8e89a4cuda3std3__48in_placeE,(_ZN34_INTERNAL_9c77c0f8_4_k_cu_2cf8e89a4cuda3std6ranges3__45__cpo4sizeE - _ZN34_INTERNAL_9c77c0f8_4_k_cu_2cf8e89a4cuda3std3__48in_placeE)
_ZN34_INTERNAL_9c77c0f8_4_k_cu_2cf8e89a4cuda3std3__48in_placeE:
	.zero		1
	.type		_ZN34_INTERNAL_9c77c0f8_4_k_cu_2cf8e89a4cuda3std6ranges3__45__cpo4sizeE,@object
	.size		_ZN34_INTERNAL_9c77c0f8_4_k_cu_2cf8e89a4cuda3std6ranges3__45__cpo4sizeE,(_ZN34_INTERNAL_9c77c0f8_4_k_cu_2cf8e89a6thrust24THRUST_300001_SM_1000_NS12placeholders2_3E - _ZN34_INTERNAL_9c77c0f8_4_k_cu_2cf8e89a4cuda3std6ranges3__45__cpo4sizeE)
_ZN34_INTERNAL_9c77c0f8_4_k_cu_2cf8e89a4cuda3std6ranges3__45__cpo4sizeE:
	.zero		1
	.type		_ZN34_INTERNAL_9c77c0f8_4_k_cu_2cf8e89a6thrust24THRUST_300001_SM_1000_NS12placeholders2_3E,@object
	.size		_ZN34_INTERNAL_9c77c0f8_4_k_cu_2cf8e89a6thrust24THRUST_300001_SM_1000_NS12placeholders2_3E,(_ZN34_INTERNAL_9c77c0f8_4_k_cu_2cf8e89a4cuda3std3__45__cpo6cbeginE - _ZN34_INTERNAL_9c77c0f8_4_k_cu_2cf8e89a6thrust24THRUST_300001_SM_1000_NS12placeholders2_3E)
_ZN34_INTERNAL_9c77c0f8_4_k_cu_2cf8e89a6thrust24THRUST_300001_SM_1000_NS12placeholders2_3E:
	.zero		1
	.type		_ZN34_INTERNAL_9c77c0f8_4_k_cu_2cf8e89a4cuda3std3__45__cpo6cbeginE,@object
	.size		_ZN34_INTERNAL_9c77c0f8_4_k_cu_2cf8e89a4cuda3std3__45__cpo6cbeginE,(_ZN34_INTERNAL_9c77c0f8_4_k_cu_2cf8e89a4cuda3std6ranges3__45__cpo6cbeginE - _ZN34_INTERNAL_9c77c0f8_4_k_cu_2cf8e89a4cuda3std3__45__cpo6cbeginE)
_ZN34_INTERNAL_9c77c0f8_4_k_cu_2cf8e89a4cuda3std3__45__cpo6cbeginE:
	.zero		1
	.type		_ZN34_INTERNAL_9c77c0f8_4_k_cu_2cf8e89a4cuda3std6ranges3__45__cpo6cbeginE,@object
	.size		_ZN34_INTERNAL_9c77c0f8_4_k_cu_2cf8e89a4cuda3std6ranges3__45__cpo6cbeginE,(_ZN34_INTERNAL_9c77c0f8_4_k_cu_2cf8e89a6thrust24THRUST_300001_SM_1000_NS12placeholders2_7E - _ZN34_INTERNAL_9c77c0f8_4_k_cu_2cf8e89a4cuda3std6ranges3__45__cpo6cbeginE)
_ZN34_INTERNAL_9c77c0f8_4_k_cu_2cf8e89a4cuda3std6ranges3__45__cpo6cbeginE:
	.zero		1
	.type		_ZN34_INTERNAL_9c77c0f8_4_k_cu_2cf8e89a6thrust24THRUST_300001_SM_1000_NS12placeholders2_7E,@object
	.size		_ZN34_INTERNAL_9c77c0f8_4_k_cu_2cf8e89a6thrust24THRUST_300001_SM_1000_NS12placeholders2_7E,(_ZN34_INTERNAL_9c77c0f8_4_k_cu_2cf8e89a4cuda3std3__45__cpo7crbeginE - _ZN34_INTERNAL_9c77c0f8_4_k_cu_2cf8e89a6thrust24THRUST_300001_SM_1000_NS12placeholders2_7E)
_ZN34_INTERNAL_9c77c0f8_4_k_cu_2cf8e89a6thrust24THRUST_300001_SM_1000_NS12placeholders2_7E:
	.zero		1
	.type		_ZN34_INTERNAL_9c77c0f8_4_k_cu_2cf8e89a4cuda3std3__45__cpo7crbeginE,@object
	.size		_ZN34_INTERNAL_9c77c0f8_4_k_cu_2cf8e89a4cuda3std3__45__cpo7crbeginE,(_ZN34_INTERNAL_9c77c0f8_4_k_cu_2cf8e89a4cuda3std6ranges3__45__cpo4nextE - _ZN34_INTERNAL_9c77c0f8_4_k_cu_2cf8e89a4cuda3std3__45__cpo7crbeginE)
_ZN34_INTERNAL_9c77c0f8_4_k_cu_2cf8e89a4cuda3std3__45__cpo7crbeginE:
	.zero		1
	.type		_ZN34_INTERNAL_9c77c0f8_4_k_cu_2cf8e89a4cuda3std6ranges3__45__cpo4nextE,@object
	.size		_ZN34_INTERNAL_9c77c0f8_4_k_cu_2cf8e89a4cuda3std6ranges3__45__cpo4nextE,(_ZN34_INTERNAL_9c77c0f8_4_k_cu_2cf8e89a4cuda3std6ranges3__45__cpo4swapE - _ZN34_INTERNAL_9c77c0f8_4_k_cu_2cf8e89a4cuda3std6ranges3__45__cpo4nextE)
_ZN34_INTERNAL_9c77c0f8_4_k_cu_2cf8e89a4cuda3std6ranges3__45__cpo4nextE:
	.zero		1
	.type		_ZN34_INTERNAL_9c77c0f8_4_k_cu_2cf8e89a4cuda3std6ranges3__45__cpo4swapE,@object
	.size		_ZN34_INTERNAL_9c77c0f8_4_k_cu_2cf8e89a4cuda3std6ranges3__45__cpo4swapE,(_ZN34_INTERNAL_9c77c0f8_4_k_cu_2cf8e89a6thrust24THRUST_300001_SM_1000_NS8cuda_cub10par_nosyncE - _ZN34_INTERNAL_9c77c0f8_4_k_cu_2cf8e89a4cuda3std6ranges3__45__cpo4swapE)
_ZN34_INTERNAL_9c77c0f8_4_k_cu_2cf8e89a4cuda3std6ranges3__45__cpo4swapE:
	.zero		1
	.type		_ZN34_INTERNAL_9c77c0f8_4_k_cu_2cf8e89a6thrust24THRUST_300001_SM_1000_NS8cuda_cub10par_nosyncE,@object
	.size		_ZN34_INTERNAL_9c77c0f8_4_k_cu_2cf8e89a6thrust24THRUST_300001_SM_1000_NS8cuda_cub10par_nosyncE,(_ZN34_INTERNAL_9c77c0f8_4_k_cu_2cf8e89a6thrust24THRUST_300001_SM_1000_NS12placeholders2_9E - _ZN34_INTERNAL_9c77c0f8_4_k_cu_2cf8e89a6thrust24THRUST_300001_SM_1000_NS8cuda_cub10par_nosyncE)
_ZN34_INTERNAL_9c77c0f8_4_k_cu_2cf8e89a6thrust24THRUST_300001_SM_1000_NS8cuda_cub10par_nosyncE:
	.zero		1
	.type		_ZN34_INTERNAL_9c77c0f8_4_k_cu_2cf8e89a6thrust24THRUST_300001_SM_1000_NS12placeholders2_9E,@object
	.size		_ZN34_INTERNAL_9c77c0f8_4_k_cu_2cf8e89a6thrust24THRUST_300001_SM_1000_NS12placeholders2_9E,(_ZN34_INTERNAL_9c77c0f8_4_k_cu_2cf8e89a4cuda3std3__436_GLOBAL__N__9c77c0f8_4_k_cu_2cf8e89a6ignoreE - _ZN34_INTERNAL_9c77c0f8_4_k_cu_2cf8e89a6thrust24THRUST_300001_SM_1000_NS12placeholders2_9E)
_ZN34_INTERNAL_9c77c0f8_4_k_cu_2cf8e89a6thrust24THRUST_300001_SM_1000_NS12placeholders2_9E:
	.zero		1
	.type		_ZN34_INTERNAL_9c77c0f8_4_k_cu_2cf8e89a4cuda3std3__436_GLOBAL__N__9c77c0f8_4_k_cu_2cf8e89a6ignoreE,@object
	.size		_ZN34_INTERNAL_9c77c0f8_4_k_cu_2cf8e89a4cuda3std3__436_GLOBAL__N__9c77c0f8_4_k_cu_2cf8e89a6ignoreE,(_ZN34_INTERNAL_9c77c0f8_4_k_cu_2cf8e89a4cuda3std6ranges3__45__cpo4dataE - _ZN34_INTERNAL_9c77c0f8_4_k_cu_2cf8e89a4cuda3std3__436_GLOBAL__N__9c77c0f8_4_k_cu_2cf8e89a6ignoreE)
_ZN34_INTERNAL_9c77c0f8_4_k_cu_2cf8e89a4cuda3std3__436_GLOBAL__N__9c77c0f8_4_k_cu_2cf8e89a6ignoreE:
	.zero		1
	.type		_ZN34_INTERNAL_9c77c0f8_4_k_cu_2cf8e89a4cuda3std6ranges3__45__cpo4dataE,@object
	.size		_ZN34_INTERNAL_9c77c0f8_4_k_cu_2cf8e89a4cuda3std6ranges3__45__cpo4dataE,(_ZN34_INTERNAL_9c77c0f8_4_k_cu_2cf8e89a6thrust24THRUST_300001_SM_1000_NS12placeholders2_1E - _ZN34_INTERNAL_9c77c0f8_4_k_cu_2cf8e89a4cuda3std6ranges3__45__cpo4dataE)
_ZN34_INTERNAL_9c77c0f8_4_k_cu_2cf8e89a4cuda3std6ranges3__45__cpo4dataE:
	.zero		1
	.type		_ZN34_INTERNAL_9c77c0f8_4_k_cu_2cf8e89a6thrust24THRUST_300001_SM_1000_NS12placeholders2_1E,@object
	.size		_ZN34_INTERNAL_9c77c0f8_4_k_cu_2cf8e89a6thrust24THRUST_300001_SM_1000_NS12placeholders2_1E,(_ZN34_INTERNAL_9c77c0f8_4_k_cu_2cf8e89a4cuda3std3__45__cpo5beginE - _ZN34_INTERNAL_9c77c0f8_4_k_cu_2cf8e89a6thrust24THRUST_300001_SM_1000_NS12placeholders2_1E)
_ZN34_INTERNAL_9c77c0f8_4_k_cu_2cf8e89a6thrust24THRUST_300001_SM_1000_NS12placeholders2_1E:
	.zero		1
	.type		_ZN34_INTERNAL_9c77c0f8_4_k_cu_2cf8e89a4cuda3std3__45__cpo5beginE,@object
	.size		_ZN34_INTERNAL_9c77c0f8_4_k_cu_2cf8e89a4cuda3std3__45__cpo5beginE,(_ZN34_INTERNAL_9c77c0f8_4_k_cu_2cf8e89a4cuda3std6ranges3__45__cpo5beginE - _ZN34_INTERNAL_9c77c0f8_4_k_cu_2cf8e89a4cuda3std3__45__cpo5beginE)
_ZN34_INTERNAL_9c77c0f8_4_k_cu_2cf8e89a4cuda3std3__45__cpo5beginE:
	.zero		1
	.type		_ZN34_INTERNAL_9c77c0f8_4_k_cu_2cf8e89a4cuda3std6ranges3__45__cpo5beginE,@object
	.size		_ZN34_INTERNAL_9c77c0f8_4_k_cu_2cf8e89a4cuda3std6ranges3__45__cpo5beginE,(_ZN34_INTERNAL_9c77c0f8_4_k_cu_2cf8e89a6thrust24THRUST_300001_SM_1000_NS12placeholders2_5E - _ZN34_INTERNAL_9c77c0f8_4_k_cu_2cf8e89a4cuda3std6ranges3__45__cpo5beginE)
_ZN34_INTERNAL_9c77c0f8_4_k_cu_2cf8e89a4cuda3std6ranges3__45__cpo5beginE:
	.zero		1
	.type		_ZN34_INTERNAL_9c77c0f8_4_k_cu_2cf8e89a6thrust24THRUST_300001_SM_1000_NS12placeholders2_5E,@object
	.size		_ZN34_INTERNAL_9c77c0f8_4_k_cu_2cf8e89a6thrust24THRUST_300001_SM_1000_NS12placeholders2_5E,(_ZN34_INTERNAL_9c77c0f8_4_k_cu_2cf8e89a4cuda3std3__45__cpo6rbeginE - _ZN34_INTERNAL_9c77c0f8_4_k_cu_2cf8e89a6thrust24THRUST_300001_SM_1000_NS12placeholders2_5E)
_ZN34_INTERNAL_9c77c0f8_4_k_cu_2cf8e89a6thrust24THRUST_300001_SM_1000_NS12placeholders2_5E:
	.zero		1
	.type		_ZN34_INTERNAL_9c77c0f8_4_k_cu_2cf8e89a4cuda3std3__45__cpo6rbeginE,@object
	.size		_ZN34_INTERNAL_9c77c0f8_4_k_cu_2cf8e89a4cuda3std3__45__cpo6rbeginE,(_ZN34_INTERNAL_9c77c0f8_4_k_cu_2cf8e89a4cuda3std6ranges3__45__cpo7advanceE - _ZN34_INTERNAL_9c77c0f8_4_k_cu_2cf8e89a4cuda3std3__45__cpo6rbeginE)
_ZN34_INTERNAL_9c77c0f8_4_k_cu_2cf8e89a4cuda3std3__45__cpo6rbeginE:
	.zero		1
	.type		_ZN34_INTERNAL_9c77c0f8_4_k_cu_2cf8e89a4cuda3std6ranges3__45__cpo7advanceE,@object
	.size		_ZN34_INTERNAL_9c77c0f8_4_k_cu_2cf8e89a4cuda3std6ranges3__45__cpo7advanceE,(_ZN34_INTERNAL_9c77c0f8_4_k_cu_2cf8e89a4cuda3std3__47nulloptE - _ZN34_INTERNAL_9c77c0f8_4_k_cu_2cf8e89a4cuda3std6ranges3__45__cpo7advanceE)
_ZN34_INTERNAL_9c77c0f8_4_k_cu_2cf8e89a4cuda3std6ranges3__45__cpo7advanceE:
	.zero		1
	.type		_ZN34_INTERNAL_9c77c0f8_4_k_cu_2cf8e89a4cuda3std3__47nulloptE,@object
	.size		_ZN34_INTERNAL_9c77c0f8_4_k_cu_2cf8e89a4cuda3std3__47nulloptE,(_ZN34_INTERNAL_9c77c0f8_4_k_cu_2cf8e89a4cuda3std6ranges3__45__cpo8distanceE - _ZN34_INTERNAL_9c77c0f8_4_k_cu_2cf8e89a4cuda3std3__47nulloptE)
_ZN34_INTERNAL_9c77c0f8_4_k_cu_2cf8e89a4cuda3std3__47nulloptE:
	.zero		1
	.type		_ZN34_INTERNAL_9c77c0f8_4_k_cu_2cf8e89a4cuda3std6ranges3__45__cpo8distanceE,@object
	.size		_ZN34_INTERNAL_9c77c0f8_4_k_cu_2cf8e89a4cuda3std6ranges3__45__cpo8distanceE,(_ZN34_INTERNAL_9c77c0f8_4_k_cu_2cf8e89a6thrust24THRUST_300001_SM_1000_NS12placeholders3_10E - _ZN34_INTERNAL_9c77c0f8_4_k_cu_2cf8e89a4cuda3std6ranges3__45__cpo8distanceE)
_ZN34_INTERNAL_9c77c0f8_4_k_cu_2cf8e89a4cuda3std6ranges3__45__cpo8distanceE:
	.zero		1
	.type		_ZN34_INTERNAL_9c77c0f8_4_k_cu_2cf8e89a6thrust24THRUST_300001_SM_1000_NS12placeholders3_10E,@object
	.size		_ZN34_INTERNAL_9c77c0f8_4_k_cu_2cf8e89a6thrust24THRUST_300001_SM_1000_NS12placeholders3_10E,(_ZN34_INTERNAL_9c77c0f8_4_k_cu_2cf8e89a4cuda3std3__419piecewise_constructE - _ZN34_INTERNAL_9c77c0f8_4_k_cu_2cf8e89a6thrust24THRUST_300001_SM_1000_NS12placeholders3_10E)
_ZN34_INTERNAL_9c77c0f8_4_k_cu_2cf8e89a6thrust24THRUST_300001_SM_1000_NS12placeholders3_10E:
	.zero		1
	.type		_ZN34_INTERNAL_9c77c0f8_4_k_cu_2cf8e89a4cuda3std3__419piecewise_constructE,@object
	.size		_ZN34_INTERNAL_9c77c0f8_4_k_cu_2cf8e89a4cuda3std3__419piecewise_constructE,(_ZN34_INTERNAL_9c77c0f8_4_k_cu_2cf8e89a4cuda3std6ranges3__45__cpo5cdataE - _ZN34_INTERNAL_9c77c0f8_4_k_cu_2cf8e89a4cuda3std3__419piecewise_constructE)
_ZN34_INTERNAL_9c77c0f8_4_k_cu_2cf8e89a4cuda3std3__419piecewise_constructE:
	.zero		1
	.type		_ZN34_INTERNAL_9c77c0f8_4_k_cu_2cf8e89a4cuda3std6ranges3__45__cpo5cdataE,@object
	.size		_ZN34_INTERNAL_9c77c0f8_4_k_cu_2cf8e89a4cuda3std6ranges3__45__cpo5cdataE,(_ZN34_INTERNAL_9c77c0f8_4_k_cu_2cf8e89a6thrust24THRUST_300001_SM_1000_NS12placeholders2_2E - _ZN34_INTERNAL_9c77c0f8_4_k_cu_2cf8e89a4cuda3std6ranges3__45__cpo5cdataE)
_ZN34_INTERNAL_9c77c0f8_4_k_cu_2cf8e89a4cuda3std6ranges3__45__cpo5cdataE:
	.zero		1
	.type		_ZN34_INTERNAL_9c77c0f8_4_k_cu_2cf8e89a6thrust24THRUST_300001_SM_1000_NS12placeholders2_2E,@object
	.size		_ZN34_INTERNAL_9c77c0f8_4_k_cu_2cf8e89a6thrust24THRUST_300001_SM_1000_NS12placeholders2_2E,(_ZN34_INTERNAL_9c77c0f8_4_k_cu_2cf8e89a4cuda3std3__45__cpo3endE - _ZN34_INTERNAL_9c77c0f8_4_k_cu_2cf8e89a6thrust24THRUST_300001_SM_1000_NS12placeholders2_2E)
_ZN34_INTERNAL_9c77c0f8_4_k_cu_2cf8e89a6thrust24THRUST_300001_SM_1000_NS12placeholders2_2E:
	.zero		1
	.type		_ZN34_INTERNAL_9c77c0f8_4_k_cu_2cf8e89a4cuda3std3__45__cpo3endE,@object
	.size		_ZN34_INTERNAL_9c77c0f8_4_k_cu_2cf8e89a4cuda3std3__45__cpo3endE,(_ZN34_INTERNAL_9c77c0f8_4_k_cu_2cf8e89a4cuda3std6ranges3__45__cpo3endE - _ZN34_INTERNAL_9c77c0f8_4_k_cu_2cf8e89a4cuda3std3__45__cpo3endE)
_ZN34_INTERNAL_9c77c0f8_4_k_cu_2cf8e89a4cuda3std3__45__cpo3endE:
	.zero		1
	.type		_ZN34_INTERNAL_9c77c0f8_4_k_cu_2cf8e89a4cuda3std6ranges3__45__cpo3endE,@object
	.size		_ZN34_INTERNAL_9c77c0f8_4_k_cu_2cf8e89a4cuda3std6ranges3__45__cpo3endE,(_ZN34_INTERNAL_9c77c0f8_4_k_cu_2cf8e89a6thrust24THRUST_300001_SM_1000_NS12placeholders2_6E - _ZN34_INTERNAL_9c77c0f8_4_k_cu_2cf8e89a4cuda3std6ranges3__45__cpo3endE)
_ZN34_INTERNAL_9c77c0f8_4_k_cu_2cf8e89a4cuda3std6ranges3__45__cpo3endE:
	.zero		1
	.type		_ZN34_INTERNAL_9c77c0f8_4_k_cu_2cf8e89a6thrust24THRUST_300001_SM_1000_NS12placeholders2_6E,@object
	.size		_ZN34_INTERNAL_9c77c0f8_4_k_cu_2cf8e89a6thrust24THRUST_300001_SM_1000_NS12placeholders2_6E,(_ZN34_INTERNAL_9c77c0f8_4_k_cu_2cf8e89a4cuda3std3__45__cpo4rendE - _ZN34_INTERNAL_9c77c0f8_4_k_cu_2cf8e89a6thrust24THRUST_300001_SM_1000_NS12placeholders2_6E)
_ZN34_INTERNAL_9c77c0f8_4_k_cu_2cf8e89a6thrust24THRUST_300001_SM_1000_NS12placeholders2_6E:
	.zero		1
	.type		_ZN34_INTERNAL_9c77c0f8_4_k_cu_2cf8e89a4cuda3std3__45__cpo4rendE,@object
	.size		_ZN34_INTERNAL_9c77c0f8_4_k_cu_2cf8e89a4cuda3std3__45__cpo4rendE,(_ZN34_INTERNAL_9c77c0f8_4_k_cu_2cf8e89a4cuda3std6ranges3__45__cpo9iter_swapE - _ZN34_INTERNAL_9c77c0f8_4_k_cu_2cf8e89a4cuda3std3__45__cpo4rendE)
_ZN34_INTERNAL_9c77c0f8_4_k_cu_2cf8e89a4cuda3std3__45__cpo4rendE:
	.zero		1
	.type		_ZN34_INTERNAL_9c77c0f8_4_k_cu_2cf8e89a4cuda3std6ranges3__45__cpo9iter_swapE,@object
	.size		_ZN34_INTERNAL_9c77c0f8_4_k_cu_2cf8e89a4cuda3std6ranges3__45__cpo9iter_swapE,(_ZN34_INTERNAL_9c77c0f8_4_k_cu_2cf8e89a4cuda3std3__48unexpectE - _ZN34_INTERNAL_9c77c0f8_4_k_cu_2cf8e89a4cuda3std6ranges3__45__cpo9iter_swapE)
_ZN34_INTERNAL_9c77c0f8_4_k_cu_2cf8e89a4cuda3std6ranges3__45__cpo9iter_swapE:
	.zero		1
	.type		_ZN34_INTERNAL_9c77c0f8_4_k_cu_2cf8e89a4cuda3std3__48unexpectE,@object
	.size		_ZN34_INTERNAL_9c77c0f8_4_k_cu_2cf8e89a4cuda3std3__48unexpectE,(_ZN34_INTERNAL_9c77c0f8_4_k_cu_2cf8e89a6thrust24THRUST_300001_SM_1000_NS8cuda_cub3parE - _ZN34_INTERNAL_9c77c0f8_4_k_cu_2cf8e89a4cuda3std3__48unexpectE)
_ZN34_INTERNAL_9c77c0f8_4_k_cu_2cf8e89a4cuda3std3__48unexpectE:
	.zero		1
	.type		_ZN34_INTERNAL_9c77c0f8_4_k_cu_2cf8e89a6thrust24THRUST_300001_SM_1000_NS8cuda_cub3parE,@object
	.size		_ZN34_INTERNAL_9c77c0f8_4_k_cu_2cf8e89a6thrust24THRUST_300001_SM_1000_NS8cuda_cub3parE,(_ZN34_INTERNAL_9c77c0f8_4_k_cu_2cf8e89a6thrust24THRUST_300001_SM_1000_NS12placeholders2_4E - _ZN34_INTERNAL_9c77c0f8_4_k_cu_2cf8e89a6thrust24THRUST_300001_SM_1000_NS8cuda_cub3parE)
_ZN34_INTERNAL_9c77c0f8_4_k_cu_2cf8e89a6thrust24THRUST_300001_SM_1000_NS8cuda_cub3parE:
	.zero		1
	.type		_ZN34_INTERNAL_9c77c0f8_4_k_cu_2cf8e89a6thrust24THRUST_300001_SM_1000_NS12placeholders2_4E,@object
	.size		_ZN34_INTERNAL_9c77c0f8_4_k_cu_2cf8e89a6thrust24THRUST_300001_SM_1000_NS12placeholders2_4E,(_ZN34_INTERNAL_9c77c0f8_4_k_cu_2cf8e89a4cuda3std3__45__cpo4cendE - _ZN34_INTERNAL_9c77c0f8_4_k_cu_2cf8e89a6thrust24THRUST_300001_SM_1000_NS12placeholders2_4E)
_ZN34_INTERNAL_9c77c0f8_4_k_cu_2cf8e89a6thrust24THRUST_300001_SM_1000_NS12placeholders2_4E:
	.zero		1
	.type		_ZN34_INTERNAL_9c77c0f8_4_k_cu_2cf8e89a4cuda3std3__45__cpo4cendE,@object
	.size		_ZN34_INTERNAL_9c77c0f8_4_k_cu_2cf8e89a4cuda3std3__45__cpo4cendE,(_ZN34_INTERNAL_9c77c0f8_4_k_cu_2cf8e89a4cuda3std6ranges3__45__cpo4cendE - _ZN34_INTERNAL_9c77c0f8_4_k_cu_2cf8e89a4cuda3std3__45__cpo4cendE)
_ZN34_INTERNAL_9c77c0f8_4_k_cu_2cf8e89a4cuda3std3__45__cpo4cendE:
	.zero		1
	.type		_ZN34_INTERNAL_9c77c0f8_4_k_cu_2cf8e89a4cuda3std6ranges3__45__cpo4cendE,@object
	.size		_ZN34_INTERNAL_9c77c0f8_4_k_cu_2cf8e89a4cuda3std6ranges3__45__cpo4cendE,(_ZN34_INTERNAL_9c77c0f8_4_k_cu_2cf8e89a4cuda3std3__420unreachable_sentinelE - _ZN34_INTERNAL_9c77c0f8_4_k_cu_2cf8e89a4cuda3std6ranges3__45__cpo4cendE)
_ZN34_INTERNAL_9c77c0f8_4_k_cu_2cf8e89a4cuda3std6ranges3__45__cpo4cendE:
	.zero		1
	.type		_ZN34_INTERNAL_9c77c0f8_4_k_cu_2cf8e89a4cuda3std3__420unreachable_sentinelE,@object
	.size		_ZN34_INTERNAL_9c77c0f8_4_k_cu_2cf8e89a4cuda3std3__420unreachable_sentinelE,(_ZN34_INTERNAL_9c77c0f8_4_k_cu_2cf8e89a4cuda3std6ranges3__45__cpo5ssizeE - _ZN34_INTERNAL_9c77c0f8_4_k_cu_2cf8e89a4cuda3std3__420unreachable_sentinelE)
_ZN34_INTERNAL_9c77c0f8_4_k_cu_2cf8e89a4cuda3std3__420unreachable_sentinelE:
	.zero		1
	.type		_ZN34_INTERNAL_9c77c0f8_4_k_cu_2cf8e89a4cuda3std6ranges3__45__cpo5ssizeE,@object
	.size		_ZN34_INTERNAL_9c77c0f8_4_k_cu_2cf8e89a4cuda3std6ranges3__45__cpo5ssizeE,(_ZN34_INTERNAL_9c77c0f8_4_k_cu_2cf8e89a6thrust24THRUST_300001_SM_1000_NS12placeholders2_8E - _ZN34_INTERNAL_9c77c0f8_4_k_cu_2cf8e89a4cuda3std6ranges3__45__cpo5ssizeE)
_ZN34_INTERNAL_9c77c0f8_4_k_cu_2cf8e89a4cuda3std6ranges3__45__cpo5ssizeE:
	.zero		1
	.type		_ZN34_INTERNAL_9c77c0f8_4_k_cu_2cf8e89a6thrust24THRUST_300001_SM_1000_NS12placeholders2_8E,@object
	.size		_ZN34_INTERNAL_9c77c0f8_4_k_cu_2cf8e89a6thrust24THRUST_300001_SM_1000_NS12placeholders2_8E,(_ZN34_INTERNAL_9c77c0f8_4_k_cu_2cf8e89a4cuda3std3__45__cpo5crendE - _ZN34_INTERNAL_9c77c0f8_4_k_cu_2cf8e89a6thrust24THRUST_300001_SM_1000_NS12placeholders2_8E)
_ZN34_INTERNAL_9c77c0f8_4_k_cu_2cf8e89a6thrust24THRUST_300001_SM_1000_NS12placeholders2_8E:
	.zero		1
	.type		_ZN34_INTERNAL_9c77c0f8_4_k_cu_2cf8e89a4cuda3std3__45__cpo5crendE,@object
	.size		_ZN34_INTERNAL_9c77c0f8_4_k_cu_2cf8e89a4cuda3std3__45__cpo5crendE,(_ZN34_INTERNAL_9c77c0f8_4_k_cu_2cf8e89a4cuda3std6ranges3__45__cpo4prevE - _ZN34_INTERNAL_9c77c0f8_4_k_cu_2cf8e89a4cuda3std3__45__cpo5crendE)
_ZN34_INTERNAL_9c77c0f8_4_k_cu_2cf8e89a4cuda3std3__45__cpo5crendE:
	.zero		1
	.type		_ZN34_INTERNAL_9c77c0f8_4_k_cu_2cf8e89a4cuda3std6ranges3__45__cpo4prevE,@object
	.size		_ZN34_INTERNAL_9c77c0f8_4_k_cu_2cf8e89a4cuda3std6ranges3__45__cpo4prevE,(_ZN34_INTERNAL_9c77c0f8_4_k_cu_2cf8e89a4cuda3std6ranges3__45__cpo9iter_moveE - _ZN34_INTERNAL_9c77c0f8_4_k_cu_2cf8e89a4cuda3std6ranges3__45__cpo4prevE)
_ZN34_INTERNAL_9c77c0f8_4_k_cu_2cf8e89a4cuda3std6ranges3__45__cpo4prevE:
	.zero		1
	.type		_ZN34_INTERNAL_9c77c0f8_4_k_cu_2cf8e89a4cuda3std6ranges3__45__cpo9iter_moveE,@object
	.size		_ZN34_INTERNAL_9c77c0f8_4_k_cu_2cf8e89a4cuda3std6ranges3__45__cpo9iter_moveE,(_ZN34_INTERNAL_9c77c0f8_4_k_cu_2cf8e89a6thrust24THRUST_300001_SM_1000_NS6system6detail10sequential3seqE - _ZN34_INTERNAL_9c77c0f8_4_k_cu_2cf8e89a4cuda3std6ranges3__45__cpo9iter_moveE)
_ZN34_INTERNAL_9c77c0f8_4_k_cu_2cf8e89a4cuda3std6ranges3__45__cpo9iter_moveE:
	.zero		1
	.type		_ZN34_INTERNAL_9c77c0f8_4_k_cu_2cf8e89a6thrust24THRUST_300001_SM_1000_NS6system6detail10sequential3seqE,@object
	.size		_ZN34_INTERNAL_9c77c0f8_4_k_cu_2cf8e89a6thrust24THRUST_300001_SM_1000_NS6system6detail10sequential3seqE,(.L_31 - _ZN34_INTERNAL_9c77c0f8_4_k_cu_2cf8e89a6thrust24THRUST_300001_SM_1000_NS6system6detail10sequential3seqE)
_ZN34_INTERNAL_9c77c0f8_4_k_cu_2cf8e89a6thrust24THRUST_300001_SM_1000_NS6system6detail10sequential3seqE:
	.zero		1
.L_31:


//--------------------- .nv.shared._ZN3cub18CUB_300001_SM_10006detail6reduce18DeviceReduceKernelINS2_10policy_hubIfyN4cuda3std3__44plusIfEEE10Policy1000EN6thrust24THRUST_300001_SM_1000_NS6detail15normal_iteratorINSD_10device_ptrIfEEEEyS9_fNS7_10__identityEEEvT0_PT3_T1_NS0_13GridEvenShareISN_EET2_T4_ --------------------------
	.section	.nv.shared._ZN3cub18CUB_300001_SM_10006detail6reduce18DeviceReduceKernelINS2_10policy_hubIfyN4cuda3std3__44plusIfEEE10Policy1000EN6thrust24THRUST_300001_SM_1000_NS6detail15normal_iteratorINSD_10device_ptrIfEEEEyS9_fNS7_10__identityEEEvT0_PT3_T1_NS0_13GridEvenShareISN_EET2_T4_,"aw",@nobits
	.sectionflags	@""
	.align	128
.nv.shared._ZN3cub18CUB_300001_SM_10006detail6reduce18DeviceReduceKernelINS2_10policy_hubIfyN4cuda3std3__44plusIfEEE10Policy1000EN6thrust24THRUST_300001_SM_1000_NS6detail15normal_iteratorINSD_10device_ptrIfEEEEyS9_fNS7_10__identityEEEvT0_PT3_T1_NS0_13GridEvenShareISN_EET2_T4_:
	.zero		1152


//--------------------- .nv.shared._ZN3cub18CUB_300001_SM_10006detail6reduce28DeviceReduceSingleTileKernelINS2_10policy_hubIfyN4cuda3std3__44plusIfEEE10Policy1000EN6thrust24THRUST_300001_SM_1000_NS6detail15normal_iteratorINSD_10device_ptrIfEEEEPfyS9_ffNS7_10__identityEEEvT0_T1_T2_T3_T4_T6_ --------------------------
	.section	.nv.shared._ZN3cub18CUB_300001_SM_10006detail6reduce28DeviceReduceSingleTileKernelINS2_10policy_hubIfyN4cuda3std3__44plusIfEEE10Policy1000EN6thrust24THRUST_300001_SM_1000_NS6detail15normal_iteratorINSD_10device_ptrIfEEEEPfyS9_ffNS7_10__identityEEEvT0_T1_T2_T3_T4_T6_,"aw",@nobits
	.sectionflags	@""
	.align	128
.nv.shared._ZN3cub18CUB_300001_SM_10006detail6reduce28DeviceReduceSingleTileKernelINS2_10policy_hubIfyN4cuda3std3__44plusIfEEE10Policy1000EN6thrust24THRUST_300001_SM_1000_NS6detail15normal_iteratorINSD_10device_ptrIfEEEEPfyS9_ffNS7_10__identityEEEvT0_T1_T2_T3_T4_T6_:
	.zero		1152


//--------------------- .nv.shared._ZN3cub18CUB_300001_SM_10006detail6reduce28DeviceReduceSingleTileKernelINS2_10policy_hubIfjN4cuda3std3__44plusIfEEE10Policy1000EPfSC_iS9_ffNS7_10__identityEEEvT0_T1_T2_T3_T4_T6_ --------------------------
	.section	.nv.shared._ZN3cub18CUB_300001_SM_10006detail6reduce28DeviceReduceSingleTileKernelINS2_10policy_hubIfjN4cuda3std3__44plusIfEEE10Policy1000EPfSC_iS9_ffNS7_10__identityEEEvT0_T1_T2_T3_T4_T6_,"aw",@nobits
	.sectionflags	@""
	.align	128
.nv.shared._ZN3cub18CUB_300001_SM_10006detail6reduce28DeviceReduceSingleTileKernelINS2_10policy_hubIfjN4cuda3std3__44plusIfEEE10Policy1000EPfSC_iS9_ffNS7_10__identityEEEvT0_T1_T2_T3_T4_T6_:
	.zero		1152


//--------------------- .nv.shared._ZN3cub18CUB_300001_SM_10006detail6reduce18DeviceReduceKernelINS2_10policy_hubIfjN4cuda3std3__44plusIfEEE10Policy1000EN6thrust24THRUST_300001_SM_1000_NS6detail15normal_iteratorINSD_10device_ptrIfEEEEjS9_fNS7_10__identityEEEvT0_PT3_T1_NS0_13GridEvenShareISN_EET2_T4_ --------------------------
	.section	.nv.shared._ZN3cub18CUB_300001_SM_10006detail6reduce18DeviceReduceKernelINS2_10policy_hubIfjN4cuda3std3__44plusIfEEE10Policy1000EN6thrust24THRUST_300001_SM_1000_NS6detail15normal_iteratorINSD_10device_ptrIfEEEEjS9_fNS7_10__identityEEEvT0_PT3_T1_NS0_13GridEvenShareISN_EET2_T4_,"aw",@nobits
	.sectionflags	@""
	.align	128
.nv.shared._ZN3cub18CUB_300001_SM_10006detail6reduce18DeviceReduceKernelINS2_10policy_hubIfjN4cuda3std3__44plusIfEEE10Policy1000EN6thrust24THRUST_300001_SM_1000_NS6detail15normal_iteratorINSD_10device_ptrIfEEEEjS9_fNS7_10__identityEEEvT0_PT3_T1_NS0_13GridEvenShareISN_EET2_T4_:
	.zero		1152


//--------------------- .nv.shared._ZN3cub18CUB_300001_SM_10006detail6reduce28DeviceReduceSingleTileKernelINS2_10policy_hubIfjN4cuda3std3__44plusIfEEE10Policy1000EN6thrust24THRUST_300001_SM_1000_NS6detail15normal_iteratorINSD_10device_ptrIfEEEEPfjS9_ffNS7_10__identityEEEvT0_T1_T2_T3_T4_T6_ --------------------------
	.section	.nv.shared._ZN3cub18CUB_300001_SM_10006detail6reduce28DeviceReduceSingleTileKernelINS2_10policy_hubIfjN4cuda3std3__44plusIfEEE10Policy1000EN6thrust24THRUST_300001_SM_1000_NS6detail15normal_iteratorINSD_10device_ptrIfEEEEPfjS9_ffNS7_10__identityEEEvT0_T1_T2_T3_T4_T6_,"aw",@nobits
	.sectionflags	@""
	.align	128
.nv.shared._ZN3cub18CUB_300001_SM_10006detail6reduce28DeviceReduceSingleTileKernelINS2_10policy_hubIfjN4cuda3std3__44plusIfEEE10Policy1000EN6thrust24THRUST_300001_SM_1000_NS6detail15normal_iteratorINSD_10device_ptrIfEEEEPfjS9_ffNS7_10__identityEEEvT0_T1_T2_T3_T4_T6_:
	.zero		1152


//--------------------- .nv.shared._ZN3cub18CUB_300001_SM_10006detail9transform16transform_kernelINS2_10policy_hubILb0EN4cuda3std3__45tupleIJN6thrust24THRUST_300001_SM_1000_NS6detail15normal_iteratorINSA_10device_ptrIfEEEESF_EEEE10policy1000ElNS7_10multipliesIfEESF_JPfSL_EEEvT0_iT1_T2_DpNS2_10kernel_argIT3_EE --------------------------
	.section	.nv.shared._ZN3cub18CUB_300001_SM_10006detail9transform16transform_kernelINS2_10policy_hubILb0EN4cuda3std3__45tupleIJN6thrust24THRUST_300001_SM_1000_NS6detail15normal_iteratorINSA_10device_ptrIfEEEESF_EEEE10policy1000ElNS7_10multipliesIfEESF_JPfSL_EEEvT0_iT1_T2_DpNS2_10kernel_argIT3_EE,"aw",@nobits
	.sectionflags	@""
	.align	128
.nv.shared._ZN3cub18CUB_300001_SM_10006detail9transform16transform_kernelINS2_10policy_hubILb0EN4cuda3std3__45tupleIJN6thrust24THRUST_300001_SM_1000_NS6detail15normal_iteratorINSA_10device_ptrIfEEEESF_EEEE10policy1000ElNS7_10multipliesIfEESF_JPfSL_EEEvT0_iT1_T2_DpNS2_10kernel_argIT3_EE:
	.zero		1152


//--------------------- .nv.shared._ZN3cub18CUB_300001_SM_10006detail9transform16transform_kernelINS2_10policy_hubILb0EN4cuda3std3__45tupleIJN6thrust24THRUST_300001_SM_1000_NS6detail15normal_iteratorINSA_10device_ptrIfEEEESF_EEEE10policy1000EiNS7_10multipliesIfEESF_JPfSL_EEEvT0_iT1_T2_DpNS2_10kernel_argIT3_EE --------------------------
	.section	.nv.shared._ZN3cub18CUB_300001_SM_10006detail9transform16transform_kernelINS2_10policy_hubILb0EN4cuda3std3__45tupleIJN6thrust24THRUST_300001_SM_1000_NS6detail15normal_iteratorINSA_10device_ptrIfEEEESF_EEEE10policy1000EiNS7_10multipliesIfEESF_JPfSL_EEEvT0_iT1_T2_DpNS2_10kernel_argIT3_EE,"aw",@nobits
	.sectionflags	@""
	.align	128
.nv.shared._ZN3cub18CUB_300001_SM_10006detail9transform16transform_kernelINS2_10policy_hubILb0EN4cuda3std3__45tupleIJN6thrust24THRUST_300001_SM_1000_NS6detail15normal_iteratorINSA_10device_ptrIfEEEESF_EEEE10policy1000EiNS7_10multipliesIfEESF_JPfSL_EEEvT0_iT1_T2_DpNS2_10kernel_argIT3_EE:
	.zero		1152


//--------------------- .nv.shared._ZN3cub18CUB_300001_SM_10006detail9transform16transform_kernelINS2_10policy_hubILb1EN4cuda3std3__45tupleIJN6thrust24THRUST_300001_SM_1000_NS6detail15normal_iteratorINSA_10device_ptrIfEEEESF_EEEE10policy1000El16smoother_functorSF_JPfSK_EEEvT0_iT1_T2_DpNS2_10kernel_argIT3_EE --------------------------
	.section	.nv.shared._ZN3cub18CUB_300001_SM_10006detail9transform16transform_kernelINS2_10policy_hubILb1EN4cuda3std3__45tupleIJN6thrust24THRUST_300001_SM_1000_NS6detail15normal_iteratorINSA_10device_ptrIfEEEESF_EEEE10policy1000El16smoother_functorSF_JPfSK_EEEvT0_iT1_T2_DpNS2_10kernel_argIT3_EE,"aw",@nobits
	.sectionflags	@""
	.align	128
	.zero		1024


//--------------------- .nv.shared._ZN3cub18CUB_300001_SM_10006detail9transform16transform_kernelINS2_10policy_hubILb1EN4cuda3std3__45tupleIJN6thrust24THRUST_300001_SM_1000_NS6detail15normal_iteratorINSA_10device_ptrIfEEEESF_EEEE10policy1000Ei16smoother_functorSF_JPfSK_EEEvT0_iT1_T2_DpNS2_10kernel_argIT3_EE --------------------------
	.section	.nv.shared._ZN3cub18CUB_300001_SM_10006detail9transform16transform_kernelINS2_10policy_hubILb1EN4cuda3std3__45tupleIJN6thrust24THRUST_300001_SM_1000_NS6detail15normal_iteratorINSA_10device_ptrIfEEEESF_EEEE10policy1000Ei16smoother_functorSF_JPfSK_EEEvT0_iT1_T2_DpNS2_10kernel_argIT3_EE,"aw",@nobits
	.sectionflags	@""
	.align	128
	.zero		1024


//--------------------- .nv.shared._ZN3cub18CUB_300001_SM_10006detail8for_each13static_kernelINS2_12policy_hub_t12policy_500_tElN6thrust24THRUST_300001_SM_1000_NS8cuda_cub20__uninitialized_copy7functorINS7_6detail15normal_iteratorINS7_10device_ptrIfEEEENS7_7pointerIfNS8_3tagENS7_11use_defaultESI_EEEEEEvT0_T1_ --------------------------
	.section	.nv.shared._ZN3cub18CUB_300001_SM_10006detail8for_each13static_kernelINS2_12policy_hub_t12policy_500_tElN6thrust24THRUST_300001_SM_1000_NS8cuda_cub20__uninitialized_copy7functorINS7_6detail15normal_iteratorINS7_10device_ptrIfEEEENS7_7pointerIfNS8_3tagENS7_11use_defaultESI_EEEEEEvT0_T1_,"aw",@nobits
	.sectionflags	@""
	.align	128
	.zero		1024


//--------------------- .nv.shared._ZN3cub18CUB_300001_SM_10006detail8for_each13static_kernelINS2_12policy_hub_t12policy_500_tEmN6thrust24THRUST_300001_SM_1000_NS8cuda_cub20__uninitialized_fill7functorINS7_10device_ptrIfEEfEEEEvT0_T1_ --------------------------
	.section	.nv.shared._ZN3cub18CUB_300001_SM_10006detail8for_each13static_kernelINS2_12policy_hub_t12policy_500_tEmN6thrust24THRUST_300001_SM_1000_NS8cuda_cub20__uninitialized_fill7functorINS7_10device_ptrIfEEfEEEEvT0_T1_,"aw",@nobits
	.sectionflags	@""
	.align	128
	.zero		1024


//--------------------- .nv.shared._ZN3cub18CUB_300001_SM_10006detail11EmptyKernelIvEEvv --------------------------
	.section	.nv.shared._ZN3cub18CUB_300001_SM_10006detail11EmptyKernelIvEEvv,"aw",@nobits
	.sectionflags	@""
	.align	128
	.zero		1024


//--------------------- .nv.constant0._ZN3cub18CUB_300001_SM_10006detail6reduce28DeviceReduceSingleTileKernelINS2_10policy_hubIfyN4cuda3std3__44plusIfEEE10Policy1000EPfSC_iS9_ffNS7_10__identityEEEvT0_T1_T2_T3_T4_T6_ --------------------------
	.section	.nv.constant0._ZN3cub18CUB_300001_SM_10006detail6reduce28DeviceReduceSingleTileKernelINS2_10policy_hubIfyN4cuda3std3__44plusIfEEE10Policy1000EPfSC_iS9_ffNS7_10__identityEEEvT0_T1_T2_T3_T4_T6_,"a",@progbits
	.sectionflags	@""
	.align	4
.nv.constant0._ZN3cub18CUB_300001_SM_10006detail6reduce28DeviceReduceSingleTileKernelINS2_10policy_hubIfyN4cuda3std3__44plusIfEEE10Policy1000EPfSC_iS9_ffNS7_10__identityEEEvT0_T1_T2_T3_T4_T6_:
	.zero		925


//--------------------- .nv.constant0._ZN3cub18CUB_300001_SM_10006detail6reduce18DeviceReduceKernelINS2_10policy_hubIfyN4cuda3std3__44plusIfEEE10Policy1000EN6thrust24THRUST_300001_SM_1000_NS6detail15normal_iteratorINSD_10device_ptrIfEEEEyS9_fNS7_10__identityEEEvT0_PT3_T1_NS0_13GridEvenShareISN_EET2_T4_ --------------------------
	.section	.nv.constant0._ZN3cub18CUB_300001_SM_10006detail6reduce18DeviceReduceKernelINS2_10policy_hubIfyN4cuda3std3__44plusIfEEE10Policy1000EN6thrust24THRUST_300001_SM_1000_NS6detail15normal_iteratorINSD_10device_ptrIfEEEEyS9_fNS7_10__identityEEEvT0_PT3_T1_NS0_13GridEvenShareISN_EET2_T4_,"a",@progbits
	.sectionflags	@""
	.align	4
.nv.constant0._ZN3cub18CUB_300001_SM_10006detail6reduce18DeviceReduceKernelINS2_10policy_hubIfyN4cuda3std3__44plusIfEEE10Policy1000EN6thrust24THRUST_300001_SM_1000_NS6detail15normal_iteratorINSD_10device_ptrIfEEEEyS9_fNS7_10__identityEEEvT0_PT3_T1_NS0_13GridEvenShareISN_EET2_T4_:
	.zero		994


//--------------------- .nv.constant0._ZN3cub18CUB_300001_SM_10006detail6reduce28DeviceReduceSingleTileKernelINS2_10policy_hubIfyN4cuda3std3__44plusIfEEE10Policy1000EN6thrust24THRUST_300001_SM_1000_NS6detail15normal_iteratorINSD_10device_ptrIfEEEEPfyS9_ffNS7_10__identityEEEvT0_T1_T2_T3_T4_T6_ --------------------------
	.section	.nv.constant0._ZN3cub18CUB_300001_SM_10006detail6reduce28DeviceReduceSingleTileKernelINS2_10policy_hubIfyN4cuda3std3__44plusIfEEE10Policy1000EN6thrust24THRUST_300001_SM_1000_NS6detail15normal_iteratorINSD_10device_ptrIfEEEEPfyS9_ffNS7_10__identityEEEvT0_T1_T2_T3_T4_T6_,"a",@progbits
	.sectionflags	@""
	.align	4
.nv.constant0._ZN3cub18CUB_300001_SM_10006detail6reduce28DeviceReduceSingleTileKernelINS2_10policy_hubIfyN4cuda3std3__44plusIfEEE10Policy1000EN6thrust24THRUST_300001_SM_1000_NS6detail15normal_iteratorINSD_10device_ptrIfEEEEPfyS9_ffNS7_10__identityEEEvT0_T1_T2_T3_T4_T6_:
	.zero		929


//--------------------- .nv.constant0._ZN3cub18CUB_300001_SM_10006detail6reduce28DeviceReduceSingleTileKernelINS2_10policy_hubIfjN4cuda3std3__44plusIfEEE10Policy1000EPfSC_iS9_ffNS7_10__identityEEEvT0_T1_T2_T3_T4_T6_ --------------------------
	.section	.nv.constant0._ZN3cub18CUB_300001_SM_10006detail6reduce28DeviceReduceSingleTileKernelINS2_10policy_hubIfjN4cuda3std3__44plusIfEEE10Policy1000EPfSC_iS9_ffNS7_10__identityEEEvT0_T1_T2_T3_T4_T6_,"a",@progbits
	.sectionflags	@""
	.align	4
.nv.constant0._ZN3cub18CUB_300001_SM_10006detail6reduce28DeviceReduceSingleTileKernelINS2_10policy_hubIfjN4cuda3std3__44plusIfEEE10Policy1000EPfSC_iS9_ffNS7_10__identityEEEvT0_T1_T2_T3_T4_T6_:
	.zero		925


//--------------------- .nv.constant0._ZN3cub18CUB_300001_SM_10006detail6reduce18DeviceReduceKernelINS2_10policy_hubIfjN4cuda3std3__44plusIfEEE10Policy1000EN6thrust24THRUST_300001_SM_1000_NS6detail15normal_iteratorINSD_10device_ptrIfEEEEjS9_fNS7_10__identityEEEvT0_PT3_T1_NS0_13GridEvenShareISN_EET2_T4_ --------------------------
	.section	.nv.constant0._ZN3cub18CUB_300001_SM_10006detail6reduce18DeviceReduceKernelINS2_10policy_hubIfjN4cuda3std3__44plusIfEEE10Policy1000EN6thrust24THRUST_300001_SM_1000_NS6detail15normal_iteratorINSD_10device_ptrIfEEEEjS9_fNS7_10__identityEEEvT0_PT3_T1_NS0_13GridEvenShareISN_EET2_T4_,"a",@progbits
	.sectionflags	@""
	.align	4
.nv.constant0._ZN3cub18CUB_300001_SM_10006detail6reduce18DeviceReduceKernelINS2_10policy_hubIfjN4cuda3std3__44plusIfEEE10Policy1000EN6thrust24THRUST_300001_SM_1000_NS6detail15normal_iteratorINSD_10device_ptrIfEEEEjS9_fNS7_10__identityEEEvT0_PT3_T1_NS0_13GridEvenShareISN_EET2_T4_:
	.zero		958


//--------------------- .nv.constant0._ZN3cub18CUB_300001_SM_10006detail6reduce28DeviceReduceSingleTileKernelINS2_10policy_hubIfjN4cuda3std3__44plusIfEEE10Policy1000EN6thrust24THRUST_300001_SM_1000_NS6detail15normal_iteratorINSD_10device_ptrIfEEEEPfjS9_ffNS7_10__identityEEEvT0_T1_T2_T3_T4_T6_ --------------------------
	.section	.nv.constant0._ZN3cub18CUB_300001_SM_10006detail6reduce28DeviceReduceSingleTileKernelINS2_10policy_hubIfjN4cuda3std3__44plusIfEEE10Policy1000EN6thrust24THRUST_300001_SM_1000_NS6detail15normal_iteratorINSD_10device_ptrIfEEEEPfjS9_ffNS7_10__identityEEEvT0_T1_T2_T3_T4_T6_,"a",@progbits
	.sectionflags	@""
	.align	4
.nv.constant0._ZN3cub18CUB_300001_SM_10006detail6reduce28DeviceReduceSingleTileKernelINS2_10policy_hubIfjN4cuda3std3__44plusIfEEE10Policy1000EN6thrust24THRUST_300001_SM_1000_NS6detail15normal_iteratorINSD_10device_ptrIfEEEEPfjS9_ffNS7_10__identityEEEvT0_T1_T2_T3_T4_T6_:
	.zero		925


//--------------------- .nv.constant0._ZN3cub18CUB_300001_SM_10006detail9transform16transform_kernelINS2_10policy_hubILb0EN4cuda3std3__45tupleIJN6thrust24THRUST_300001_SM_1000_NS6detail15normal_iteratorINSA_10device_ptrIfEEEESF_EEEE10policy1000ElNS7_10multipliesIfEESF_JPfSL_EEEvT0_iT1_T2_DpNS2_10kernel_argIT3_EE --------------------------
	.section	.nv.constant0._ZN3cub18CUB_300001_SM_10006detail9transform16transform_kernelINS2_10policy_hubILb0EN4cuda3std3__45tupleIJN6thrust24THRUST_300001_SM_1000_NS6detail15normal_iteratorINSA_10device_ptrIfEEEESF_EEEE10policy1000ElNS7_10multipliesIfEESF_JPfSL_EEEvT0_iT1_T2_DpNS2_10kernel_argIT3_EE,"a",@progbits
	.sectionflags	@""
	.align	4
.nv.constant0._ZN3cub18CUB_300001_SM_10006detail9transform16transform_kernelINS2_10policy_hubILb0EN4cuda3std3__45tupleIJN6thrust24THRUST_300001_SM_1000_NS6detail15normal_iteratorINSA_10device_ptrIfEEEESF_EEEE10policy1000ElNS7_10multipliesIfEESF_JPfSL_EEEvT0_iT1_T2_DpNS2_10kernel_argIT3_EE:
	.zero		952


//--------------------- .nv.constant0._ZN3cub18CUB_300001_SM_10006detail9transform16transform_kernelINS2_10policy_hubILb0EN4cuda3std3__45tupleIJN6thrust24THRUST_300001_SM_1000_NS6detail15normal_iteratorINSA_10device_ptrIfEEEESF_EEEE10policy1000EiNS7_10multipliesIfEESF_JPfSL_EEEvT0_iT1_T2_DpNS2_10kernel_argIT3_EE --------------------------
	.section	.nv.constant0._ZN3cub18CUB_300001_SM_10006detail9transform16transform_kernelINS2_10policy_hubILb0EN4cuda3std3__45tupleIJN6thrust24THRUST_300001_SM_1000_NS6detail15normal_iteratorINSA_10device_ptrIfEEEESF_EEEE10policy1000EiNS7_10multipliesIfEESF_JPfSL_EEEvT0_iT1_T2_DpNS2_10kernel_argIT3_EE,"a",@progbits
	.sectionflags	@""
	.align	4
.nv.constant0._ZN3cub18CUB_300001_SM_10006detail9transform16transform_kernelINS2_10policy_hubILb0EN4cuda3std3__45tupleIJN6thrust24THRUST_300001_SM_1000_NS6detail15normal_iteratorINSA_10device_ptrIfEEEESF_EEEE10policy1000EiNS7_10multipliesIfEESF_JPfSL_EEEvT0_iT1_T2_DpNS2_10kernel_argIT3_EE:
	.zero		952


//--------------------- .nv.constant0._ZN3cub18CUB_300001_SM_10006detail9transform16transform_kernelINS2_10policy_hubILb1EN4cuda3std3__45tupleIJN6thrust24THRUST_300001_SM_1000_NS6detail15normal_iteratorINSA_10device_ptrIfEEEESF_EEEE10policy1000El16smoother_functorSF_JPfSK_EEEvT0_iT1_T2_DpNS2_10kernel_argIT3_EE --------------------------
	.section	.nv.constant0._ZN3cub18CUB_300001_SM_10006detail9transform16transform_kernelINS2_10policy_hubILb1EN4cuda3std3__45tupleIJN6thrust24THRUST_300001_SM_1000_NS6detail15normal_iteratorINSA_10device_ptrIfEEEESF_EEEE10policy1000El16smoother_functorSF_JPfSK_EEEvT0_iT1_T2_DpNS2_10kernel_argIT3_EE,"a",@progbits
	.sectionflags	@""
	.align	4
.nv.constant0._ZN3cub18CUB_300001_SM_10006detail9transform16transform_kernelINS2_10policy_hubILb1EN4cuda3std3__45tupleIJN6thrust24THRUST_300001_SM_1000_NS6detail15normal_iteratorINSA_10device_ptrIfEEEESF_EEEE10policy1000El16smoother_functorSF_JPfSK_EEEvT0_iT1_T2_DpNS2_10kernel_argIT3_EE:
	.zero		960


//--------------------- .nv.constant0._ZN3cub18CUB_300001_SM_10006detail9transform16transform_kernelINS2_10policy_hubILb1EN4cuda3std3__45tupleIJN6thrust24THRUST_300001_SM_1000_NS6detail15normal_iteratorINSA_10device_ptrIfEEEESF_EEEE10policy1000Ei16smoother_functorSF_JPfSK_EEEvT0_iT1_T2_DpNS2_10kernel_argIT3_EE --------------------------
	.section	.nv.constant0._ZN3cub18CUB_300001_SM_10006detail9transform16transform_kernelINS2_10policy_hubILb1EN4cuda3std3__45tupleIJN6thrust24THRUST_300001_SM_1000_NS6detail15normal_iteratorINSA_10device_ptrIfEEEESF_EEEE10policy1000Ei16smoother_functorSF_JPfSK_EEEvT0_iT1_T2_DpNS2_10kernel_argIT3_EE,"a",@progbits
	.sectionflags	@""
	.align	4
.nv.constant0._ZN3cub18CUB_300001_SM_10006detail9transform16transform_kernelINS2_10policy_hubILb1EN4cuda3std3__45tupleIJN6thrust24THRUST_300001_SM_1000_NS6detail15normal_iteratorINSA_10device_ptrIfEEEESF_EEEE10policy1000Ei16smoother_functorSF_JPfSK_EEEvT0_iT1_T2_DpNS2_10kernel_argIT3_EE:
	.zero		952


//--------------------- .nv.constant0._ZN3cub18CUB_300001_SM_10006detail8for_each13static_kernelINS2_12policy_hub_t12policy_500_tElN6thrust24THRUST_300001_SM_1000_NS8cuda_cub20__uninitialized_copy7functorINS7_6detail15normal_iteratorINS7_10device_ptrIfEEEENS7_7pointerIfNS8_3tagENS7_11use_defaultESI_EEEEEEvT0_T1_ --------------------------
	.section	.nv.constant0._ZN3cub18CUB_300001_SM_10006detail8for_each13static_kernelINS2_12policy_hub_t12policy_500_tElN6thrust24THRUST_300001_SM_1000_NS8cuda_cub20__uninitialized_copy7functorINS7_6detail15normal_iteratorINS7_10device_ptrIfEEEENS7_7pointerIfNS8_3tagENS7_11use_defaultESI_EEEEEEvT0_T1_,"a",@progbits
	.sectionflags	@""
	.align	4
.nv.constant0._ZN3cub18CUB_300001_SM_10006detail8for_each13static_kernelINS2_12policy_hub_t12policy_500_tElN6thrust24THRUST_300001_SM_1000_NS8cuda_cub20__uninitialized_copy7functorINS7_6detail15normal_iteratorINS7_10device_ptrIfEEEENS7_7pointerIfNS8_3tagENS7_11use_defaultESI_EEEEEEvT0_T1_:
	.zero		920


//--------------------- .nv.constant0._ZN3cub18CUB_300001_SM_10006detail8for_each13static_kernelINS2_12policy_hub_t12policy_500_tEmN6thrust24THRUST_300001_SM_1000_NS8cuda_cub20__uninitialized_fill7functorINS7_10device_ptrIfEEfEEEEvT0_T1_ --------------------------
	.section	.nv.constant0._ZN3cub18CUB_300001_SM_10006detail8for_each13static_kernelINS2_12policy_hub_t12policy_500_tEmN6thrust24THRUST_300001_SM_1000_NS8cuda_cub20__uninitialized_fill7functorINS7_10device_ptrIfEEfEEEEvT0_T1_,"a",@progbits
	.sectionflags	@""
	.align	4
.nv.constant0._ZN3cub18CUB_300001_SM_10006detail8for_each13static_kernelINS2_12policy_hub_t12policy_500_tEmN6thrust24THRUST_300001_SM_1000_NS8cuda_cub20__uninitialized_fill7functorINS7_10device_ptrIfEEfEEEEvT0_T1_:
	.zero		920


//--------------------- .nv.constant0._ZN3cub18CUB_300001_SM_10006detail11EmptyKernelIvEEvv --------------------------
	.section	.nv.constant0._ZN3cub18CUB_300001_SM_10006detail11EmptyKernelIvEEvv,"a",@progbits
	.sectionflags	@""
	.align	4
.nv.constant0._ZN3cub18CUB_300001_SM_10006detail11EmptyKernelIvEEvv:
	.zero		896


//--------------------- SYMBOLS --------------------------

	.type		.nv.reservedSmem.offset0,@object
	.size		.nv.reservedSmem.offset0,0x4
	.type		.nv.reservedSmem.cap,@object
	.size		.nv.reservedSmem.cap,0x4
